//
// Generated by NVIDIA NVVM Compiler
//
// Compiler Build ID: CL-36424714
// Cuda compilation tools, release 13.0, V13.0.88
// Based on NVVM 20.0.0
//

.version 9.0
.target sm_100
.address_size 64

	// .globl	contiguous_reduce_bool
.extern .shared .align 16 .b8 sdata_bool[];
.extern .shared .align 16 .b8 sdata_i8[];
.extern .shared .align 16 .b8 sdata_i16[];
.extern .shared .align 16 .b8 sdata_i32[];
.extern .shared .align 16 .b8 sdata_i64[];
.extern .shared .align 16 .b8 sdata_u8[];
.extern .shared .align 16 .b8 sdata_u16[];
.extern .shared .align 16 .b8 sdata_u32[];
.extern .shared .align 16 .b8 sdata_u64[];
.extern .shared .align 16 .b8 sdata_f32[];
.extern .shared .align 16 .b8 sdata_f64[];
.extern .shared .align 16 .b8 sdata_f16[];
.extern .shared .align 16 .b8 sdata_bf16[];

.visible .entry contiguous_reduce_bool(
	.param .u64 .ptr .align 1 contiguous_reduce_bool_param_0,
	.param .u64 .ptr .align 1 contiguous_reduce_bool_param_1,
	.param .u64 .ptr .align 1 contiguous_reduce_bool_param_2,
	.param .u64 contiguous_reduce_bool_param_3
)
{
	.reg .pred 	%p<53>;
	.reg .b16 	%rs<46>;
	.reg .b32 	%r<19>;
	.reg .b64 	%rd<41>;

	ld.param.u64 	%rd7, [contiguous_reduce_bool_param_0];
	ld.param.u64 	%rd8, [contiguous_reduce_bool_param_1];
	ld.param.u64 	%rd10, [contiguous_reduce_bool_param_2];
	ld.param.u64 	%rd9, [contiguous_reduce_bool_param_3];
	cvta.to.global.u64 	%rd1, %rd10;
	mov.u32 	%r18, %ntid.x;
	mov.u32 	%r10, sdata_bool;
	add.s32 	%r2, %r10, %r18;
	mov.u32 	%r3, %tid.x;
	mov.u32 	%r4, %ctaid.x;
	mul.lo.s32 	%r11, %r4, %r18;
	shl.b32 	%r12, %r11, 1;
	add.s32 	%r13, %r12, %r3;
	cvt.u64.u32 	%rd2, %r13;
	shl.b32 	%r14, %r3, 3;
	add.s32 	%r5, %r2, %r14;
	st.shared.u64 	[%r5], %rd2;
	add.s32 	%r6, %r10, %r3;
	mov.b16 	%rs4, 1;
	st.shared.u8 	[%r6], %rs4;
	add.s32 	%r15, %r13, %r18;
	cvt.u64.u32 	%rd3, %r15;
	setp.le.u64 	%p1, %rd9, %rd3;
	@%p1 bra 	$L__BB0_4;
	add.s64 	%rd12, %rd1, %rd2;
	ld.global.u8 	%rs1, [%rd12];
	setp.eq.s16 	%p3, %rs1, 0;
	add.s64 	%rd13, %rd1, %rd3;
	ld.global.u8 	%rs6, [%rd13];
	setp.ne.s16 	%p4, %rs6, 0;
	or.pred  	%p5, %p3, %p4;
	@%p5 bra 	$L__BB0_3;
	mov.b16 	%rs7, 0;
	st.shared.u8 	[%r6], %rs7;
	st.shared.u64 	[%r5], %rd3;
	bra.uni 	$L__BB0_6;
$L__BB0_3:
	st.shared.u8 	[%r6], %rs1;
	st.shared.u64 	[%r5], %rd2;
	bra.uni 	$L__BB0_6;
$L__BB0_4:
	setp.le.u64 	%p2, %rd9, %rd2;
	@%p2 bra 	$L__BB0_6;
	add.s64 	%rd11, %rd1, %rd2;
	ld.global.u8 	%rs5, [%rd11];
	st.shared.u8 	[%r6], %rs5;
	st.shared.u64 	[%r5], %rd2;
$L__BB0_6:
	bar.sync 	0;
	setp.lt.u32 	%p6, %r18, 66;
	@%p6 bra 	$L__BB0_14;
$L__BB0_7:
	mov.u32 	%r7, %r18;
	shr.u32 	%r18, %r7, 1;
	setp.ge.u32 	%p7, %r3, %r18;
	@%p7 bra 	$L__BB0_13;
	ld.shared.u8 	%rs2, [%r6];
	setp.eq.s16 	%p8, %rs2, 0;
	add.s32 	%r16, %r6, %r18;
	ld.shared.u8 	%rs3, [%r16];
	setp.ne.s16 	%p9, %rs3, 0;
	shl.b32 	%r17, %r18, 3;
	add.s32 	%r9, %r5, %r17;
	or.pred  	%p10, %p8, %p9;
	@%p10 bra 	$L__BB0_10;
	ld.shared.u64 	%rd40, [%r9];
	bra.uni 	$L__BB0_12;
$L__BB0_10:
	setp.ne.s16 	%p11, %rs2, 0;
	selp.u16 	%rs8, 1, 0, %p11;
	setp.ne.s16 	%p12, %rs3, %rs8;
	@%p12 bra 	$L__BB0_13;
	ld.shared.u64 	%rd14, [%r5];
	ld.shared.u64 	%rd40, [%r9];
	setp.le.s64 	%p13, %rd14, %rd40;
	@%p13 bra 	$L__BB0_13;
$L__BB0_12:
	st.shared.u8 	[%r6], %rs3;
	st.shared.u64 	[%r5], %rd40;
$L__BB0_13:
	bar.sync 	0;
	setp.gt.u32 	%p14, %r7, 131;
	@%p14 bra 	$L__BB0_7;
$L__BB0_14:
	setp.gt.u32 	%p15, %r3, 31;
	@%p15 bra 	$L__BB0_41;
	ld.volatile.shared.u8 	%rs9, [%r6];
	setp.ne.s16 	%p16, %rs9, 0;
	ld.volatile.shared.u8 	%rs10, [%r6+32];
	setp.eq.s16 	%p17, %rs10, 0;
	and.pred  	%p18, %p16, %p17;
	@%p18 bra 	$L__BB0_18;
	ld.volatile.shared.u8 	%rs11, [%r6];
	setp.ne.s16 	%p19, %rs11, 0;
	ld.volatile.shared.u8 	%rs12, [%r6+32];
	selp.u16 	%rs13, 1, 0, %p19;
	setp.ne.s16 	%p20, %rs12, %rs13;
	@%p20 bra 	$L__BB0_19;
	ld.volatile.shared.u64 	%rd15, [%r5];
	ld.volatile.shared.u64 	%rd16, [%r5+256];
	setp.le.s64 	%p21, %rd15, %rd16;
	@%p21 bra 	$L__BB0_19;
$L__BB0_18:
	ld.volatile.shared.u64 	%rd17, [%r5+256];
	st.volatile.shared.u64 	[%r5], %rd17;
	ld.volatile.shared.u8 	%rs14, [%r6+32];
	st.volatile.shared.u8 	[%r6], %rs14;
$L__BB0_19:
	ld.volatile.shared.u8 	%rs15, [%r6];
	setp.ne.s16 	%p22, %rs15, 0;
	ld.volatile.shared.u8 	%rs16, [%r6+16];
	setp.eq.s16 	%p23, %rs16, 0;
	and.pred  	%p24, %p22, %p23;
	@%p24 bra 	$L__BB0_22;
	ld.volatile.shared.u8 	%rs17, [%r6];
	setp.ne.s16 	%p25, %rs17, 0;
	ld.volatile.shared.u8 	%rs18, [%r6+16];
	selp.u16 	%rs19, 1, 0, %p25;
	setp.ne.s16 	%p26, %rs18, %rs19;
	@%p26 bra 	$L__BB0_23;
	ld.volatile.shared.u64 	%rd18, [%r5];
	ld.volatile.shared.u64 	%rd19, [%r5+128];
	setp.le.s64 	%p27, %rd18, %rd19;
	@%p27 bra 	$L__BB0_23;
$L__BB0_22:
	ld.volatile.shared.u64 	%rd20, [%r5+128];
	st.volatile.shared.u64 	[%r5], %rd20;
	ld.volatile.shared.u8 	%rs20, [%r6+16];
	st.volatile.shared.u8 	[%r6], %rs20;
$L__BB0_23:
	ld.volatile.shared.u8 	%rs21, [%r6];
	setp.ne.s16 	%p28, %rs21, 0;
	ld.volatile.shared.u8 	%rs22, [%r6+8];
	setp.eq.s16 	%p29, %rs22, 0;
	and.pred  	%p30, %p28, %p29;
	@%p30 bra 	$L__BB0_26;
	ld.volatile.shared.u8 	%rs23, [%r6];
	setp.ne.s16 	%p31, %rs23, 0;
	ld.volatile.shared.u8 	%rs24, [%r6+8];
	selp.u16 	%rs25, 1, 0, %p31;
	setp.ne.s16 	%p32, %rs24, %rs25;
	@%p32 bra 	$L__BB0_27;
	ld.volatile.shared.u64 	%rd21, [%r5];
	ld.volatile.shared.u64 	%rd22, [%r5+64];
	setp.le.s64 	%p33, %rd21, %rd22;
	@%p33 bra 	$L__BB0_27;
$L__BB0_26:
	ld.volatile.shared.u64 	%rd23, [%r5+64];
	st.volatile.shared.u64 	[%r5], %rd23;
	ld.volatile.shared.u8 	%rs26, [%r6+8];
	st.volatile.shared.u8 	[%r6], %rs26;
$L__BB0_27:
	ld.volatile.shared.u8 	%rs27, [%r6];
	setp.ne.s16 	%p34, %rs27, 0;
	ld.volatile.shared.u8 	%rs28, [%r6+4];
	setp.eq.s16 	%p35, %rs28, 0;
	and.pred  	%p36, %p34, %p35;
	@%p36 bra 	$L__BB0_30;
	ld.volatile.shared.u8 	%rs29, [%r6];
	setp.ne.s16 	%p37, %rs29, 0;
	ld.volatile.shared.u8 	%rs30, [%r6+4];
	selp.u16 	%rs31, 1, 0, %p37;
	setp.ne.s16 	%p38, %rs30, %rs31;
	@%p38 bra 	$L__BB0_31;
	ld.volatile.shared.u64 	%rd24, [%r5];
	ld.volatile.shared.u64 	%rd25, [%r5+32];
	setp.le.s64 	%p39, %rd24, %rd25;
	@%p39 bra 	$L__BB0_31;
$L__BB0_30:
	ld.volatile.shared.u64 	%rd26, [%r5+32];
	st.volatile.shared.u64 	[%r5], %rd26;
	ld.volatile.shared.u8 	%rs32, [%r6+4];
	st.volatile.shared.u8 	[%r6], %rs32;
$L__BB0_31:
	ld.volatile.shared.u8 	%rs33, [%r6];
	setp.ne.s16 	%p40, %rs33, 0;
	ld.volatile.shared.u8 	%rs34, [%r6+2];
	setp.eq.s16 	%p41, %rs34, 0;
	and.pred  	%p42, %p40, %p41;
	@%p42 bra 	$L__BB0_34;
	ld.volatile.shared.u8 	%rs35, [%r6];
	setp.ne.s16 	%p43, %rs35, 0;
	ld.volatile.shared.u8 	%rs36, [%r6+2];
	selp.u16 	%rs37, 1, 0, %p43;
	setp.ne.s16 	%p44, %rs36, %rs37;
	@%p44 bra 	$L__BB0_35;
	ld.volatile.shared.u64 	%rd27, [%r5];
	ld.volatile.shared.u64 	%rd28, [%r5+16];
	setp.le.s64 	%p45, %rd27, %rd28;
	@%p45 bra 	$L__BB0_35;
$L__BB0_34:
	ld.volatile.shared.u64 	%rd29, [%r5+16];
	st.volatile.shared.u64 	[%r5], %rd29;
	ld.volatile.shared.u8 	%rs38, [%r6+2];
	st.volatile.shared.u8 	[%r6], %rs38;
$L__BB0_35:
	ld.volatile.shared.u8 	%rs39, [%r6];
	setp.ne.s16 	%p46, %rs39, 0;
	ld.volatile.shared.u8 	%rs40, [%r6+1];
	setp.eq.s16 	%p47, %rs40, 0;
	and.pred  	%p48, %p46, %p47;
	@%p48 bra 	$L__BB0_38;
	ld.volatile.shared.u8 	%rs41, [%r6];
	setp.ne.s16 	%p49, %rs41, 0;
	ld.volatile.shared.u8 	%rs42, [%r6+1];
	selp.u16 	%rs43, 1, 0, %p49;
	setp.ne.s16 	%p50, %rs42, %rs43;
	@%p50 bra 	$L__BB0_39;
	ld.volatile.shared.u64 	%rd30, [%r5];
	ld.volatile.shared.u64 	%rd31, [%r5+8];
	setp.le.s64 	%p51, %rd30, %rd31;
	@%p51 bra 	$L__BB0_39;
$L__BB0_38:
	ld.volatile.shared.u64 	%rd32, [%r5+8];
	st.volatile.shared.u64 	[%r5], %rd32;
	ld.volatile.shared.u8 	%rs44, [%r6+1];
	st.volatile.shared.u8 	[%r6], %rs44;
$L__BB0_39:
	setp.ne.s32 	%p52, %r3, 0;
	@%p52 bra 	$L__BB0_41;
	ld.shared.u8 	%rs45, [sdata_bool];
	cvt.u64.u32 	%rd33, %r4;
	cvta.to.global.u64 	%rd34, %rd7;
	add.s64 	%rd35, %rd34, %rd33;
	st.global.u8 	[%rd35], %rs45;
	ld.shared.u64 	%rd36, [%r2];
	cvta.to.global.u64 	%rd37, %rd8;
	mul.wide.u32 	%rd38, %r4, 8;
	add.s64 	%rd39, %rd37, %rd38;
	st.global.u64 	[%rd39], %rd36;
$L__BB0_41:
	ret;

}
	// .globl	uncontiguous_reduce_bool
.visible .entry uncontiguous_reduce_bool(
	.param .u64 .ptr .align 1 uncontiguous_reduce_bool_param_0,
	.param .u64 .ptr .align 1 uncontiguous_reduce_bool_param_1,
	.param .u64 .ptr .align 1 uncontiguous_reduce_bool_param_2,
	.param .u64 .ptr .align 1 uncontiguous_reduce_bool_param_3,
	.param .u64 .ptr .align 1 uncontiguous_reduce_bool_param_4,
	.param .u64 uncontiguous_reduce_bool_param_5,
	.param .u64 uncontiguous_reduce_bool_param_6
)
{
	.reg .pred 	%p<98>;
	.reg .b16 	%rs<45>;
	.reg .b32 	%r<218>;
	.reg .b64 	%rd<586>;

	ld.param.u64 	%rd264, [uncontiguous_reduce_bool_param_2];
	ld.param.u64 	%rd267, [uncontiguous_reduce_bool_param_3];
	ld.param.u64 	%rd268, [uncontiguous_reduce_bool_param_4];
	ld.param.u64 	%rd265, [uncontiguous_reduce_bool_param_5];
	ld.param.u64 	%rd266, [uncontiguous_reduce_bool_param_6];
	cvta.to.global.u64 	%rd1, %rd268;
	cvta.to.global.u64 	%rd2, %rd267;
	cvta.to.global.u64 	%rd3, %rd264;
	mov.u32 	%r217, %ntid.x;
	mov.u32 	%r51, sdata_bool;
	add.s32 	%r2, %r51, %r217;
	mov.u32 	%r3, %tid.x;
	mov.u32 	%r52, %ctaid.x;
	mul.lo.s32 	%r53, %r52, %r217;
	shl.b32 	%r54, %r53, 1;
	add.s32 	%r55, %r54, %r3;
	cvt.u64.u32 	%rd4, %r55;
	shl.b32 	%r56, %r3, 3;
	add.s32 	%r4, %r2, %r56;
	st.shared.u64 	[%r4], %rd4;
	add.s32 	%r5, %r51, %r3;
	mov.b16 	%rs4, 1;
	st.shared.u8 	[%r5], %rs4;
	add.s32 	%r57, %r55, %r217;
	cvt.u64.u32 	%rd5, %r57;
	setp.le.u64 	%p1, %rd266, %rd5;
	@%p1 bra 	$L__BB1_56;
	cvt.u32.u64 	%r6, %rd265;
	add.s32 	%r211, %r6, -1;
	setp.lt.s32 	%p27, %r211, 0;
	mov.b64 	%rd542, 0;
	mov.u64 	%rd543, %rd542;
	@%p27 bra 	$L__BB1_53;
	setp.lt.u32 	%p28, %r211, 3;
	mov.b64 	%rd543, 0;
	mov.u64 	%rd536, %rd5;
	mov.u64 	%rd538, %rd4;
	mov.u64 	%rd542, %rd543;
	@%p28 bra 	$L__BB1_30;
	add.s32 	%r209, %r6, -2;
	and.b32  	%r133, %r6, -4;
	neg.s32 	%r208, %r133;
	mov.b64 	%rd543, 0;
	mov.u64 	%rd536, %rd5;
	mov.u64 	%rd538, %rd4;
$L__BB1_4:
	.pragma "nounroll";
	add.s32 	%r12, %r209, 1;
	mul.wide.u32 	%rd399, %r12, 8;
	add.s64 	%rd400, %rd2, %rd399;
	ld.global.u64 	%rd10, [%rd400];
	or.b64  	%rd401, %rd538, %rd10;
	and.b64  	%rd402, %rd401, -4294967296;
	setp.ne.s64 	%p29, %rd402, 0;
	@%p29 bra 	$L__BB1_6;
	cvt.u32.u64 	%r134, %rd10;
	cvt.u32.u64 	%r135, %rd538;
	div.u32 	%r136, %r135, %r134;
	mul.lo.s32 	%r137, %r136, %r134;
	sub.s32 	%r138, %r135, %r137;
	cvt.u64.u32 	%rd504, %r136;
	cvt.u64.u32 	%rd505, %r138;
	bra.uni 	$L__BB1_7;
$L__BB1_6:
	div.s64 	%rd504, %rd538, %rd10;
	mul.lo.s64 	%rd403, %rd504, %rd10;
	sub.s64 	%rd505, %rd538, %rd403;
$L__BB1_7:
	mul.wide.u32 	%rd404, %r12, 8;
	add.s64 	%rd405, %rd1, %rd404;
	ld.global.u64 	%rd17, [%rd405];
	mad.lo.s64 	%rd18, %rd17, %rd505, %rd542;
	or.b64  	%rd406, %rd536, %rd10;
	and.b64  	%rd407, %rd406, -4294967296;
	setp.ne.s64 	%p30, %rd407, 0;
	@%p30 bra 	$L__BB1_9;
	cvt.u32.u64 	%r139, %rd10;
	cvt.u32.u64 	%r140, %rd536;
	div.u32 	%r141, %r140, %r139;
	mul.lo.s32 	%r142, %r141, %r139;
	sub.s32 	%r143, %r140, %r142;
	cvt.u64.u32 	%rd506, %r141;
	cvt.u64.u32 	%rd507, %r143;
	bra.uni 	$L__BB1_10;
$L__BB1_9:
	div.s64 	%rd506, %rd536, %rd10;
	mul.lo.s64 	%rd408, %rd506, %rd10;
	sub.s64 	%rd507, %rd536, %rd408;
$L__BB1_10:
	mad.lo.s64 	%rd25, %rd507, %rd17, %rd543;
	mul.wide.u32 	%rd409, %r209, 8;
	add.s64 	%rd410, %rd2, %rd409;
	ld.global.u64 	%rd26, [%rd410];
	or.b64  	%rd411, %rd504, %rd26;
	and.b64  	%rd412, %rd411, -4294967296;
	setp.ne.s64 	%p31, %rd412, 0;
	@%p31 bra 	$L__BB1_12;
	cvt.u32.u64 	%r144, %rd26;
	cvt.u32.u64 	%r145, %rd504;
	div.u32 	%r146, %r145, %r144;
	mul.lo.s32 	%r147, %r146, %r144;
	sub.s32 	%r148, %r145, %r147;
	cvt.u64.u32 	%rd508, %r146;
	cvt.u64.u32 	%rd509, %r148;
	bra.uni 	$L__BB1_13;
$L__BB1_12:
	div.s64 	%rd508, %rd504, %rd26;
	mul.lo.s64 	%rd413, %rd508, %rd26;
	sub.s64 	%rd509, %rd504, %rd413;
$L__BB1_13:
	mul.wide.u32 	%rd414, %r209, 8;
	add.s64 	%rd415, %rd1, %rd414;
	ld.global.u64 	%rd33, [%rd415];
	mad.lo.s64 	%rd34, %rd33, %rd509, %rd18;
	or.b64  	%rd416, %rd506, %rd26;
	and.b64  	%rd417, %rd416, -4294967296;
	setp.ne.s64 	%p32, %rd417, 0;
	@%p32 bra 	$L__BB1_15;
	cvt.u32.u64 	%r149, %rd26;
	cvt.u32.u64 	%r150, %rd506;
	div.u32 	%r151, %r150, %r149;
	mul.lo.s32 	%r152, %r151, %r149;
	sub.s32 	%r153, %r150, %r152;
	cvt.u64.u32 	%rd510, %r151;
	cvt.u64.u32 	%rd511, %r153;
	bra.uni 	$L__BB1_16;
$L__BB1_15:
	div.s64 	%rd510, %rd506, %rd26;
	mul.lo.s64 	%rd418, %rd510, %rd26;
	sub.s64 	%rd511, %rd506, %rd418;
$L__BB1_16:
	mad.lo.s64 	%rd41, %rd511, %rd33, %rd25;
	add.s32 	%r13, %r209, -1;
	mul.wide.u32 	%rd419, %r13, 8;
	add.s64 	%rd420, %rd2, %rd419;
	ld.global.u64 	%rd42, [%rd420];
	or.b64  	%rd421, %rd508, %rd42;
	and.b64  	%rd422, %rd421, -4294967296;
	setp.ne.s64 	%p33, %rd422, 0;
	@%p33 bra 	$L__BB1_18;
	cvt.u32.u64 	%r154, %rd42;
	cvt.u32.u64 	%r155, %rd508;
	div.u32 	%r156, %r155, %r154;
	mul.lo.s32 	%r157, %r156, %r154;
	sub.s32 	%r158, %r155, %r157;
	cvt.u64.u32 	%rd512, %r156;
	cvt.u64.u32 	%rd513, %r158;
	bra.uni 	$L__BB1_19;
$L__BB1_18:
	div.s64 	%rd512, %rd508, %rd42;
	mul.lo.s64 	%rd423, %rd512, %rd42;
	sub.s64 	%rd513, %rd508, %rd423;
$L__BB1_19:
	mul.wide.u32 	%rd424, %r13, 8;
	add.s64 	%rd425, %rd1, %rd424;
	ld.global.u64 	%rd49, [%rd425];
	mad.lo.s64 	%rd50, %rd49, %rd513, %rd34;
	or.b64  	%rd426, %rd510, %rd42;
	and.b64  	%rd427, %rd426, -4294967296;
	setp.ne.s64 	%p34, %rd427, 0;
	@%p34 bra 	$L__BB1_21;
	cvt.u32.u64 	%r159, %rd42;
	cvt.u32.u64 	%r160, %rd510;
	div.u32 	%r161, %r160, %r159;
	mul.lo.s32 	%r162, %r161, %r159;
	sub.s32 	%r163, %r160, %r162;
	cvt.u64.u32 	%rd514, %r161;
	cvt.u64.u32 	%rd515, %r163;
	bra.uni 	$L__BB1_22;
$L__BB1_21:
	div.s64 	%rd514, %rd510, %rd42;
	mul.lo.s64 	%rd428, %rd514, %rd42;
	sub.s64 	%rd515, %rd510, %rd428;
$L__BB1_22:
	mad.lo.s64 	%rd57, %rd515, %rd49, %rd41;
	add.s32 	%r164, %r209, -2;
	mul.wide.u32 	%rd429, %r164, 8;
	add.s64 	%rd430, %rd2, %rd429;
	ld.global.u64 	%rd58, [%rd430];
	or.b64  	%rd431, %rd512, %rd58;
	and.b64  	%rd432, %rd431, -4294967296;
	setp.ne.s64 	%p35, %rd432, 0;
	@%p35 bra 	$L__BB1_24;
	cvt.u32.u64 	%r165, %rd58;
	cvt.u32.u64 	%r166, %rd512;
	div.u32 	%r167, %r166, %r165;
	mul.lo.s32 	%r168, %r167, %r165;
	sub.s32 	%r169, %r166, %r168;
	cvt.u64.u32 	%rd538, %r167;
	cvt.u64.u32 	%rd517, %r169;
	bra.uni 	$L__BB1_25;
$L__BB1_24:
	div.s64 	%rd538, %rd512, %rd58;
	mul.lo.s64 	%rd433, %rd538, %rd58;
	sub.s64 	%rd517, %rd512, %rd433;
$L__BB1_25:
	add.s32 	%r170, %r209, -2;
	mul.wide.u32 	%rd434, %r170, 8;
	add.s64 	%rd435, %rd1, %rd434;
	ld.global.u64 	%rd65, [%rd435];
	mad.lo.s64 	%rd542, %rd65, %rd517, %rd50;
	or.b64  	%rd436, %rd514, %rd58;
	and.b64  	%rd437, %rd436, -4294967296;
	setp.ne.s64 	%p36, %rd437, 0;
	@%p36 bra 	$L__BB1_27;
	cvt.u32.u64 	%r171, %rd58;
	cvt.u32.u64 	%r172, %rd514;
	div.u32 	%r173, %r172, %r171;
	mul.lo.s32 	%r174, %r173, %r171;
	sub.s32 	%r175, %r172, %r174;
	cvt.u64.u32 	%rd536, %r173;
	cvt.u64.u32 	%rd519, %r175;
	bra.uni 	$L__BB1_28;
$L__BB1_27:
	div.s64 	%rd536, %rd514, %rd58;
	mul.lo.s64 	%rd438, %rd536, %rd58;
	sub.s64 	%rd519, %rd514, %rd438;
$L__BB1_28:
	mad.lo.s64 	%rd543, %rd519, %rd65, %rd57;
	add.s32 	%r209, %r209, -4;
	add.s32 	%r208, %r208, 4;
	setp.ne.s32 	%p37, %r208, 0;
	@%p37 bra 	$L__BB1_4;
	add.s32 	%r211, %r209, 1;
$L__BB1_30:
	and.b32  	%r176, %r6, 3;
	setp.eq.s32 	%p38, %r176, 0;
	@%p38 bra 	$L__BB1_53;
	setp.eq.s32 	%p39, %r176, 1;
	@%p39 bra 	$L__BB1_45;
	mul.wide.u32 	%rd440, %r211, 8;
	add.s64 	%rd441, %rd2, %rd440;
	ld.global.u64 	%rd80, [%rd441];
	or.b64  	%rd442, %rd538, %rd80;
	and.b64  	%rd443, %rd442, -4294967296;
	setp.ne.s64 	%p40, %rd443, 0;
	@%p40 bra 	$L__BB1_34;
	cvt.u32.u64 	%r178, %rd80;
	cvt.u32.u64 	%r179, %rd538;
	div.u32 	%r180, %r179, %r178;
	mul.lo.s32 	%r181, %r180, %r178;
	sub.s32 	%r182, %r179, %r181;
	cvt.u64.u32 	%rd526, %r180;
	cvt.u64.u32 	%rd527, %r182;
	bra.uni 	$L__BB1_35;
$L__BB1_34:
	div.s64 	%rd526, %rd538, %rd80;
	mul.lo.s64 	%rd444, %rd526, %rd80;
	sub.s64 	%rd527, %rd538, %rd444;
$L__BB1_35:
	mul.wide.u32 	%rd445, %r211, 8;
	add.s64 	%rd446, %rd1, %rd445;
	ld.global.u64 	%rd87, [%rd446];
	mad.lo.s64 	%rd88, %rd87, %rd527, %rd542;
	or.b64  	%rd447, %rd536, %rd80;
	and.b64  	%rd448, %rd447, -4294967296;
	setp.ne.s64 	%p41, %rd448, 0;
	@%p41 bra 	$L__BB1_37;
	cvt.u32.u64 	%r183, %rd80;
	cvt.u32.u64 	%r184, %rd536;
	div.u32 	%r185, %r184, %r183;
	mul.lo.s32 	%r186, %r185, %r183;
	sub.s32 	%r187, %r184, %r186;
	cvt.u64.u32 	%rd528, %r185;
	cvt.u64.u32 	%rd529, %r187;
	bra.uni 	$L__BB1_38;
$L__BB1_37:
	div.s64 	%rd528, %rd536, %rd80;
	mul.lo.s64 	%rd449, %rd528, %rd80;
	sub.s64 	%rd529, %rd536, %rd449;
$L__BB1_38:
	mad.lo.s64 	%rd95, %rd529, %rd87, %rd543;
	add.s32 	%r18, %r211, -1;
	mul.wide.u32 	%rd450, %r18, 8;
	add.s64 	%rd451, %rd2, %rd450;
	ld.global.u64 	%rd96, [%rd451];
	or.b64  	%rd452, %rd526, %rd96;
	and.b64  	%rd453, %rd452, -4294967296;
	setp.ne.s64 	%p42, %rd453, 0;
	@%p42 bra 	$L__BB1_40;
	cvt.u32.u64 	%r188, %rd96;
	cvt.u32.u64 	%r189, %rd526;
	div.u32 	%r190, %r189, %r188;
	mul.lo.s32 	%r191, %r190, %r188;
	sub.s32 	%r192, %r189, %r191;
	cvt.u64.u32 	%rd538, %r190;
	cvt.u64.u32 	%rd531, %r192;
	bra.uni 	$L__BB1_41;
$L__BB1_40:
	div.s64 	%rd538, %rd526, %rd96;
	mul.lo.s64 	%rd454, %rd538, %rd96;
	sub.s64 	%rd531, %rd526, %rd454;
$L__BB1_41:
	mul.wide.u32 	%rd455, %r18, 8;
	add.s64 	%rd456, %rd1, %rd455;
	ld.global.u64 	%rd103, [%rd456];
	mad.lo.s64 	%rd542, %rd103, %rd531, %rd88;
	or.b64  	%rd457, %rd528, %rd96;
	and.b64  	%rd458, %rd457, -4294967296;
	setp.ne.s64 	%p43, %rd458, 0;
	@%p43 bra 	$L__BB1_43;
	cvt.u32.u64 	%r193, %rd96;
	cvt.u32.u64 	%r194, %rd528;
	div.u32 	%r195, %r194, %r193;
	mul.lo.s32 	%r196, %r195, %r193;
	sub.s32 	%r197, %r194, %r196;
	cvt.u64.u32 	%rd536, %r195;
	cvt.u64.u32 	%rd533, %r197;
	bra.uni 	$L__BB1_44;
$L__BB1_43:
	div.s64 	%rd536, %rd528, %rd96;
	mul.lo.s64 	%rd459, %rd536, %rd96;
	sub.s64 	%rd533, %rd528, %rd459;
$L__BB1_44:
	mad.lo.s64 	%rd543, %rd533, %rd103, %rd95;
	add.s32 	%r211, %r211, -2;
$L__BB1_45:
	and.b32  	%r198, %r6, 1;
	setp.eq.b32 	%p44, %r198, 1;
	not.pred 	%p45, %p44;
	@%p45 bra 	$L__BB1_53;
	mul.wide.u32 	%rd460, %r211, 8;
	add.s64 	%rd461, %rd2, %rd460;
	ld.global.u64 	%rd118, [%rd461];
	or.b64  	%rd462, %rd538, %rd118;
	and.b64  	%rd463, %rd462, -4294967296;
	setp.ne.s64 	%p46, %rd463, 0;
	@%p46 bra 	$L__BB1_48;
	cvt.u32.u64 	%r199, %rd118;
	cvt.u32.u64 	%r200, %rd538;
	rem.u32 	%r201, %r200, %r199;
	cvt.u64.u32 	%rd540, %r201;
	bra.uni 	$L__BB1_49;
$L__BB1_48:
	rem.s64 	%rd540, %rd538, %rd118;
$L__BB1_49:
	add.s64 	%rd465, %rd1, %rd460;
	ld.global.u64 	%rd122, [%rd465];
	mad.lo.s64 	%rd542, %rd122, %rd540, %rd542;
	or.b64  	%rd466, %rd536, %rd118;
	and.b64  	%rd467, %rd466, -4294967296;
	setp.ne.s64 	%p47, %rd467, 0;
	@%p47 bra 	$L__BB1_51;
	cvt.u32.u64 	%r202, %rd118;
	cvt.u32.u64 	%r203, %rd536;
	rem.u32 	%r204, %r203, %r202;
	cvt.u64.u32 	%rd541, %r204;
	bra.uni 	$L__BB1_52;
$L__BB1_51:
	rem.s64 	%rd541, %rd536, %rd118;
$L__BB1_52:
	mad.lo.s64 	%rd543, %rd541, %rd122, %rd543;
$L__BB1_53:
	ld.param.u64 	%rd499, [uncontiguous_reduce_bool_param_2];
	cvta.to.global.u64 	%rd468, %rd499;
	add.s64 	%rd469, %rd468, %rd542;
	ld.global.u8 	%rs1, [%rd469];
	setp.eq.s16 	%p48, %rs1, 0;
	add.s64 	%rd470, %rd468, %rd543;
	ld.global.u8 	%rs6, [%rd470];
	setp.ne.s16 	%p49, %rs6, 0;
	or.pred  	%p50, %p48, %p49;
	@%p50 bra 	$L__BB1_55;
	st.shared.u8 	[%r5], %rs1;
	st.shared.u64 	[%r4], %rd5;
	bra.uni 	$L__BB1_116;
$L__BB1_55:
	st.shared.u8 	[%r5], %rs1;
	st.shared.u64 	[%r4], %rd4;
	bra.uni 	$L__BB1_116;
$L__BB1_56:
	setp.le.u64 	%p2, %rd266, %rd4;
	@%p2 bra 	$L__BB1_116;
	cvt.u32.u64 	%r21, %rd265;
	add.s32 	%r215, %r21, -1;
	setp.lt.s32 	%p3, %r215, 0;
	mov.b64 	%rd584, 0;
	@%p3 bra 	$L__BB1_115;
	setp.lt.u32 	%p4, %r215, 7;
	mov.b64 	%rd584, 0;
	mov.u64 	%rd574, %rd4;
	@%p4 bra 	$L__BB1_86;
	add.s32 	%r213, %r21, -4;
	and.b32  	%r58, %r21, -8;
	neg.s32 	%r212, %r58;
	mov.b64 	%rd584, 0;
	mov.u64 	%rd574, %rd4;
$L__BB1_60:
	.pragma "nounroll";
	add.s32 	%r27, %r213, 3;
	mul.wide.u32 	%rd273, %r27, 8;
	add.s64 	%rd274, %rd2, %rd273;
	ld.global.u64 	%rd132, [%rd274];
	or.b64  	%rd275, %rd574, %rd132;
	and.b64  	%rd276, %rd275, -4294967296;
	setp.ne.s64 	%p5, %rd276, 0;
	@%p5 bra 	$L__BB1_62;
	cvt.u32.u64 	%r59, %rd132;
	cvt.u32.u64 	%r60, %rd574;
	div.u32 	%r61, %r60, %r59;
	mul.lo.s32 	%r62, %r61, %r59;
	sub.s32 	%r63, %r60, %r62;
	cvt.u64.u32 	%rd546, %r61;
	cvt.u64.u32 	%rd547, %r63;
	bra.uni 	$L__BB1_63;
$L__BB1_62:
	div.s64 	%rd546, %rd574, %rd132;
	mul.lo.s64 	%rd277, %rd546, %rd132;
	sub.s64 	%rd547, %rd574, %rd277;
$L__BB1_63:
	add.s64 	%rd279, %rd1, %rd273;
	ld.global.u64 	%rd280, [%rd279];
	mad.lo.s64 	%rd139, %rd280, %rd547, %rd584;
	add.s32 	%r28, %r213, 2;
	mul.wide.u32 	%rd281, %r28, 8;
	add.s64 	%rd282, %rd2, %rd281;
	ld.global.u64 	%rd140, [%rd282];
	or.b64  	%rd283, %rd546, %rd140;
	and.b64  	%rd284, %rd283, -4294967296;
	setp.ne.s64 	%p6, %rd284, 0;
	@%p6 bra 	$L__BB1_65;
	cvt.u32.u64 	%r64, %rd140;
	cvt.u32.u64 	%r65, %rd546;
	div.u32 	%r66, %r65, %r64;
	mul.lo.s32 	%r67, %r66, %r64;
	sub.s32 	%r68, %r65, %r67;
	cvt.u64.u32 	%rd548, %r66;
	cvt.u64.u32 	%rd549, %r68;
	bra.uni 	$L__BB1_66;
$L__BB1_65:
	div.s64 	%rd548, %rd546, %rd140;
	mul.lo.s64 	%rd285, %rd548, %rd140;
	sub.s64 	%rd549, %rd546, %rd285;
$L__BB1_66:
	add.s64 	%rd287, %rd1, %rd281;
	ld.global.u64 	%rd288, [%rd287];
	mad.lo.s64 	%rd147, %rd288, %rd549, %rd139;
	add.s32 	%r29, %r213, 1;
	mul.wide.u32 	%rd289, %r29, 8;
	add.s64 	%rd290, %rd2, %rd289;
	ld.global.u64 	%rd148, [%rd290];
	or.b64  	%rd291, %rd548, %rd148;
	and.b64  	%rd292, %rd291, -4294967296;
	setp.ne.s64 	%p7, %rd292, 0;
	@%p7 bra 	$L__BB1_68;
	cvt.u32.u64 	%r69, %rd148;
	cvt.u32.u64 	%r70, %rd548;
	div.u32 	%r71, %r70, %r69;
	mul.lo.s32 	%r72, %r71, %r69;
	sub.s32 	%r73, %r70, %r72;
	cvt.u64.u32 	%rd550, %r71;
	cvt.u64.u32 	%rd551, %r73;
	bra.uni 	$L__BB1_69;
$L__BB1_68:
	div.s64 	%rd550, %rd548, %rd148;
	mul.lo.s64 	%rd293, %rd550, %rd148;
	sub.s64 	%rd551, %rd548, %rd293;
$L__BB1_69:
	add.s64 	%rd295, %rd1, %rd289;
	ld.global.u64 	%rd296, [%rd295];
	mad.lo.s64 	%rd155, %rd296, %rd551, %rd147;
	mul.wide.u32 	%rd297, %r213, 8;
	add.s64 	%rd298, %rd2, %rd297;
	ld.global.u64 	%rd156, [%rd298];
	or.b64  	%rd299, %rd550, %rd156;
	and.b64  	%rd300, %rd299, -4294967296;
	setp.ne.s64 	%p8, %rd300, 0;
	@%p8 bra 	$L__BB1_71;
	cvt.u32.u64 	%r74, %rd156;
	cvt.u32.u64 	%r75, %rd550;
	div.u32 	%r76, %r75, %r74;
	mul.lo.s32 	%r77, %r76, %r74;
	sub.s32 	%r78, %r75, %r77;
	cvt.u64.u32 	%rd552, %r76;
	cvt.u64.u32 	%rd553, %r78;
	bra.uni 	$L__BB1_72;
$L__BB1_71:
	div.s64 	%rd552, %rd550, %rd156;
	mul.lo.s64 	%rd301, %rd552, %rd156;
	sub.s64 	%rd553, %rd550, %rd301;
$L__BB1_72:
	add.s64 	%rd303, %rd1, %rd297;
	ld.global.u64 	%rd304, [%rd303];
	mad.lo.s64 	%rd163, %rd304, %rd553, %rd155;
	add.s32 	%r30, %r213, -1;
	mul.wide.u32 	%rd305, %r30, 8;
	add.s64 	%rd306, %rd2, %rd305;
	ld.global.u64 	%rd164, [%rd306];
	or.b64  	%rd307, %rd552, %rd164;
	and.b64  	%rd308, %rd307, -4294967296;
	setp.ne.s64 	%p9, %rd308, 0;
	@%p9 bra 	$L__BB1_74;
	cvt.u32.u64 	%r79, %rd164;
	cvt.u32.u64 	%r80, %rd552;
	div.u32 	%r81, %r80, %r79;
	mul.lo.s32 	%r82, %r81, %r79;
	sub.s32 	%r83, %r80, %r82;
	cvt.u64.u32 	%rd554, %r81;
	cvt.u64.u32 	%rd555, %r83;
	bra.uni 	$L__BB1_75;
$L__BB1_74:
	div.s64 	%rd554, %rd552, %rd164;
	mul.lo.s64 	%rd309, %rd554, %rd164;
	sub.s64 	%rd555, %rd552, %rd309;
$L__BB1_75:
	add.s64 	%rd311, %rd1, %rd305;
	ld.global.u64 	%rd312, [%rd311];
	mad.lo.s64 	%rd171, %rd312, %rd555, %rd163;
	add.s32 	%r31, %r213, -2;
	mul.wide.u32 	%rd313, %r31, 8;
	add.s64 	%rd314, %rd2, %rd313;
	ld.global.u64 	%rd172, [%rd314];
	or.b64  	%rd315, %rd554, %rd172;
	and.b64  	%rd316, %rd315, -4294967296;
	setp.ne.s64 	%p10, %rd316, 0;
	@%p10 bra 	$L__BB1_77;
	cvt.u32.u64 	%r84, %rd172;
	cvt.u32.u64 	%r85, %rd554;
	div.u32 	%r86, %r85, %r84;
	mul.lo.s32 	%r87, %r86, %r84;
	sub.s32 	%r88, %r85, %r87;
	cvt.u64.u32 	%rd556, %r86;
	cvt.u64.u32 	%rd557, %r88;
	bra.uni 	$L__BB1_78;
$L__BB1_77:
	div.s64 	%rd556, %rd554, %rd172;
	mul.lo.s64 	%rd317, %rd556, %rd172;
	sub.s64 	%rd557, %rd554, %rd317;
$L__BB1_78:
	add.s64 	%rd319, %rd1, %rd313;
	ld.global.u64 	%rd320, [%rd319];
	mad.lo.s64 	%rd179, %rd320, %rd557, %rd171;
	add.s32 	%r32, %r213, -3;
	mul.wide.u32 	%rd321, %r32, 8;
	add.s64 	%rd322, %rd2, %rd321;
	ld.global.u64 	%rd180, [%rd322];
	or.b64  	%rd323, %rd556, %rd180;
	and.b64  	%rd324, %rd323, -4294967296;
	setp.ne.s64 	%p11, %rd324, 0;
	@%p11 bra 	$L__BB1_80;
	cvt.u32.u64 	%r89, %rd180;
	cvt.u32.u64 	%r90, %rd556;
	div.u32 	%r91, %r90, %r89;
	mul.lo.s32 	%r92, %r91, %r89;
	sub.s32 	%r93, %r90, %r92;
	cvt.u64.u32 	%rd558, %r91;
	cvt.u64.u32 	%rd559, %r93;
	bra.uni 	$L__BB1_81;
$L__BB1_80:
	div.s64 	%rd558, %rd556, %rd180;
	mul.lo.s64 	%rd325, %rd558, %rd180;
	sub.s64 	%rd559, %rd556, %rd325;
$L__BB1_81:
	add.s64 	%rd327, %rd1, %rd321;
	ld.global.u64 	%rd328, [%rd327];
	mad.lo.s64 	%rd187, %rd328, %rd559, %rd179;
	add.s32 	%r33, %r213, -4;
	mul.wide.u32 	%rd329, %r33, 8;
	add.s64 	%rd330, %rd2, %rd329;
	ld.global.u64 	%rd188, [%rd330];
	or.b64  	%rd331, %rd558, %rd188;
	and.b64  	%rd332, %rd331, -4294967296;
	setp.ne.s64 	%p12, %rd332, 0;
	@%p12 bra 	$L__BB1_83;
	cvt.u32.u64 	%r94, %rd188;
	cvt.u32.u64 	%r95, %rd558;
	div.u32 	%r96, %r95, %r94;
	mul.lo.s32 	%r97, %r96, %r94;
	sub.s32 	%r98, %r95, %r97;
	cvt.u64.u32 	%rd574, %r96;
	cvt.u64.u32 	%rd561, %r98;
	bra.uni 	$L__BB1_84;
$L__BB1_83:
	div.s64 	%rd574, %rd558, %rd188;
	mul.lo.s64 	%rd333, %rd574, %rd188;
	sub.s64 	%rd561, %rd558, %rd333;
$L__BB1_84:
	add.s64 	%rd335, %rd1, %rd329;
	ld.global.u64 	%rd336, [%rd335];
	mad.lo.s64 	%rd584, %rd336, %rd561, %rd187;
	add.s32 	%r213, %r213, -8;
	add.s32 	%r212, %r212, 8;
	setp.ne.s32 	%p13, %r212, 0;
	@%p13 bra 	$L__BB1_60;
	add.s32 	%r215, %r213, 3;
$L__BB1_86:
	and.b32  	%r38, %r21, 7;
	setp.eq.s32 	%p14, %r38, 0;
	@%p14 bra 	$L__BB1_115;
	and.b32  	%r39, %r21, 3;
	setp.lt.u32 	%p15, %r38, 4;
	@%p15 bra 	$L__BB1_101;
	mul.wide.u32 	%rd338, %r215, 8;
	add.s64 	%rd339, %rd2, %rd338;
	ld.global.u64 	%rd199, [%rd339];
	or.b64  	%rd340, %rd574, %rd199;
	and.b64  	%rd341, %rd340, -4294967296;
	setp.ne.s64 	%p16, %rd341, 0;
	@%p16 bra 	$L__BB1_90;
	cvt.u32.u64 	%r99, %rd199;
	cvt.u32.u64 	%r100, %rd574;
	div.u32 	%r101, %r100, %r99;
	mul.lo.s32 	%r102, %r101, %r99;
	sub.s32 	%r103, %r100, %r102;
	cvt.u64.u32 	%rd565, %r101;
	cvt.u64.u32 	%rd566, %r103;
	bra.uni 	$L__BB1_91;
$L__BB1_90:
	div.s64 	%rd565, %rd574, %rd199;
	mul.lo.s64 	%rd342, %rd565, %rd199;
	sub.s64 	%rd566, %rd574, %rd342;
$L__BB1_91:
	add.s64 	%rd344, %rd1, %rd338;
	ld.global.u64 	%rd345, [%rd344];
	mad.lo.s64 	%rd206, %rd345, %rd566, %rd584;
	add.s32 	%r40, %r215, -1;
	mul.wide.u32 	%rd346, %r40, 8;
	add.s64 	%rd347, %rd2, %rd346;
	ld.global.u64 	%rd207, [%rd347];
	or.b64  	%rd348, %rd565, %rd207;
	and.b64  	%rd349, %rd348, -4294967296;
	setp.ne.s64 	%p17, %rd349, 0;
	@%p17 bra 	$L__BB1_93;
	cvt.u32.u64 	%r104, %rd207;
	cvt.u32.u64 	%r105, %rd565;
	div.u32 	%r106, %r105, %r104;
	mul.lo.s32 	%r107, %r106, %r104;
	sub.s32 	%r108, %r105, %r107;
	cvt.u64.u32 	%rd567, %r106;
	cvt.u64.u32 	%rd568, %r108;
	bra.uni 	$L__BB1_94;
$L__BB1_93:
	div.s64 	%rd567, %rd565, %rd207;
	mul.lo.s64 	%rd350, %rd567, %rd207;
	sub.s64 	%rd568, %rd565, %rd350;
$L__BB1_94:
	add.s64 	%rd352, %rd1, %rd346;
	ld.global.u64 	%rd353, [%rd352];
	mad.lo.s64 	%rd214, %rd353, %rd568, %rd206;
	add.s32 	%r41, %r215, -2;
	mul.wide.u32 	%rd354, %r41, 8;
	add.s64 	%rd355, %rd2, %rd354;
	ld.global.u64 	%rd215, [%rd355];
	or.b64  	%rd356, %rd567, %rd215;
	and.b64  	%rd357, %rd356, -4294967296;
	setp.ne.s64 	%p18, %rd357, 0;
	@%p18 bra 	$L__BB1_96;
	cvt.u32.u64 	%r109, %rd215;
	cvt.u32.u64 	%r110, %rd567;
	div.u32 	%r111, %r110, %r109;
	mul.lo.s32 	%r112, %r111, %r109;
	sub.s32 	%r113, %r110, %r112;
	cvt.u64.u32 	%rd569, %r111;
	cvt.u64.u32 	%rd570, %r113;
	bra.uni 	$L__BB1_97;
$L__BB1_96:
	div.s64 	%rd569, %rd567, %rd215;
	mul.lo.s64 	%rd358, %rd569, %rd215;
	sub.s64 	%rd570, %rd567, %rd358;
$L__BB1_97:
	add.s64 	%rd360, %rd1, %rd354;
	ld.global.u64 	%rd361, [%rd360];
	mad.lo.s64 	%rd222, %rd361, %rd570, %rd214;
	add.s32 	%r42, %r215, -3;
	mul.wide.u32 	%rd362, %r42, 8;
	add.s64 	%rd363, %rd2, %rd362;
	ld.global.u64 	%rd223, [%rd363];
	or.b64  	%rd364, %rd569, %rd223;
	and.b64  	%rd365, %rd364, -4294967296;
	setp.ne.s64 	%p19, %rd365, 0;
	@%p19 bra 	$L__BB1_99;
	cvt.u32.u64 	%r114, %rd223;
	cvt.u32.u64 	%r115, %rd569;
	div.u32 	%r116, %r115, %r114;
	mul.lo.s32 	%r117, %r116, %r114;
	sub.s32 	%r118, %r115, %r117;
	cvt.u64.u32 	%rd574, %r116;
	cvt.u64.u32 	%rd572, %r118;
	bra.uni 	$L__BB1_100;
$L__BB1_99:
	div.s64 	%rd574, %rd569, %rd223;
	mul.lo.s64 	%rd366, %rd574, %rd223;
	sub.s64 	%rd572, %rd569, %rd366;
$L__BB1_100:
	add.s64 	%rd368, %rd1, %rd362;
	ld.global.u64 	%rd369, [%rd368];
	mad.lo.s64 	%rd584, %rd369, %rd572, %rd222;
	add.s32 	%r215, %r215, -4;
$L__BB1_101:
	setp.eq.s32 	%p20, %r39, 0;
	@%p20 bra 	$L__BB1_115;
	setp.eq.s32 	%p21, %r39, 1;
	@%p21 bra 	$L__BB1_110;
	mul.wide.u32 	%rd371, %r215, 8;
	add.s64 	%rd372, %rd2, %rd371;
	ld.global.u64 	%rd234, [%rd372];
	or.b64  	%rd373, %rd574, %rd234;
	and.b64  	%rd374, %rd373, -4294967296;
	setp.ne.s64 	%p22, %rd374, 0;
	@%p22 bra 	$L__BB1_105;
	cvt.u32.u64 	%r119, %rd234;
	cvt.u32.u64 	%r120, %rd574;
	div.u32 	%r121, %r120, %r119;
	mul.lo.s32 	%r122, %r121, %r119;
	sub.s32 	%r123, %r120, %r122;
	cvt.u64.u32 	%rd576, %r121;
	cvt.u64.u32 	%rd577, %r123;
	bra.uni 	$L__BB1_106;
$L__BB1_105:
	div.s64 	%rd576, %rd574, %rd234;
	mul.lo.s64 	%rd375, %rd576, %rd234;
	sub.s64 	%rd577, %rd574, %rd375;
$L__BB1_106:
	add.s64 	%rd377, %rd1, %rd371;
	ld.global.u64 	%rd378, [%rd377];
	mad.lo.s64 	%rd241, %rd378, %rd577, %rd584;
	add.s32 	%r45, %r215, -1;
	mul.wide.u32 	%rd379, %r45, 8;
	add.s64 	%rd380, %rd2, %rd379;
	ld.global.u64 	%rd242, [%rd380];
	or.b64  	%rd381, %rd576, %rd242;
	and.b64  	%rd382, %rd381, -4294967296;
	setp.ne.s64 	%p23, %rd382, 0;
	@%p23 bra 	$L__BB1_108;
	cvt.u32.u64 	%r124, %rd242;
	cvt.u32.u64 	%r125, %rd576;
	div.u32 	%r126, %r125, %r124;
	mul.lo.s32 	%r127, %r126, %r124;
	sub.s32 	%r128, %r125, %r127;
	cvt.u64.u32 	%rd574, %r126;
	cvt.u64.u32 	%rd579, %r128;
	bra.uni 	$L__BB1_109;
$L__BB1_108:
	div.s64 	%rd574, %rd576, %rd242;
	mul.lo.s64 	%rd383, %rd574, %rd242;
	sub.s64 	%rd579, %rd576, %rd383;
$L__BB1_109:
	add.s64 	%rd385, %rd1, %rd379;
	ld.global.u64 	%rd386, [%rd385];
	mad.lo.s64 	%rd584, %rd386, %rd579, %rd241;
	add.s32 	%r215, %r215, -2;
$L__BB1_110:
	and.b32  	%r129, %r21, 1;
	setp.eq.b32 	%p24, %r129, 1;
	not.pred 	%p25, %p24;
	@%p25 bra 	$L__BB1_115;
	mul.wide.u32 	%rd387, %r215, 8;
	add.s64 	%rd388, %rd2, %rd387;
	ld.global.u64 	%rd253, [%rd388];
	or.b64  	%rd389, %rd574, %rd253;
	and.b64  	%rd390, %rd389, -4294967296;
	setp.ne.s64 	%p26, %rd390, 0;
	@%p26 bra 	$L__BB1_113;
	cvt.u32.u64 	%r130, %rd253;
	cvt.u32.u64 	%r131, %rd574;
	rem.u32 	%r132, %r131, %r130;
	cvt.u64.u32 	%rd583, %r132;
	bra.uni 	$L__BB1_114;
$L__BB1_113:
	rem.s64 	%rd583, %rd574, %rd253;
$L__BB1_114:
	add.s64 	%rd392, %rd1, %rd387;
	ld.global.u64 	%rd393, [%rd392];
	mad.lo.s64 	%rd584, %rd393, %rd583, %rd584;
$L__BB1_115:
	add.s64 	%rd394, %rd3, %rd584;
	ld.global.u8 	%rs5, [%rd394];
	st.shared.u8 	[%r5], %rs5;
	st.shared.u64 	[%r4], %rd4;
$L__BB1_116:
	bar.sync 	0;
	setp.lt.u32 	%p51, %r217, 66;
	@%p51 bra 	$L__BB1_124;
$L__BB1_117:
	mov.u32 	%r48, %r217;
	shr.u32 	%r217, %r48, 1;
	setp.ge.u32 	%p52, %r3, %r217;
	@%p52 bra 	$L__BB1_123;
	ld.shared.u8 	%rs2, [%r5];
	setp.eq.s16 	%p53, %rs2, 0;
	add.s32 	%r205, %r5, %r217;
	ld.shared.u8 	%rs3, [%r205];
	setp.ne.s16 	%p54, %rs3, 0;
	shl.b32 	%r206, %r217, 3;
	add.s32 	%r50, %r4, %r206;
	or.pred  	%p55, %p53, %p54;
	@%p55 bra 	$L__BB1_120;
	ld.shared.u64 	%rd585, [%r50];
	bra.uni 	$L__BB1_122;
$L__BB1_120:
	setp.ne.s16 	%p56, %rs2, 0;
	selp.u16 	%rs7, 1, 0, %p56;
	setp.ne.s16 	%p57, %rs3, %rs7;
	@%p57 bra 	$L__BB1_123;
	ld.shared.u64 	%rd471, [%r4];
	ld.shared.u64 	%rd585, [%r50];
	setp.le.s64 	%p58, %rd471, %rd585;
	@%p58 bra 	$L__BB1_123;
$L__BB1_122:
	st.shared.u8 	[%r5], %rs3;
	st.shared.u64 	[%r4], %rd585;
$L__BB1_123:
	bar.sync 	0;
	setp.gt.u32 	%p59, %r48, 131;
	@%p59 bra 	$L__BB1_117;
$L__BB1_124:
	setp.gt.u32 	%p60, %r3, 31;
	@%p60 bra 	$L__BB1_151;
	ld.volatile.shared.u8 	%rs8, [%r5];
	setp.ne.s16 	%p61, %rs8, 0;
	ld.volatile.shared.u8 	%rs9, [%r5+32];
	setp.eq.s16 	%p62, %rs9, 0;
	and.pred  	%p63, %p61, %p62;
	@%p63 bra 	$L__BB1_128;
	ld.volatile.shared.u8 	%rs10, [%r5];
	setp.ne.s16 	%p64, %rs10, 0;
	ld.volatile.shared.u8 	%rs11, [%r5+32];
	selp.u16 	%rs12, 1, 0, %p64;
	setp.ne.s16 	%p65, %rs11, %rs12;
	@%p65 bra 	$L__BB1_129;
	ld.volatile.shared.u64 	%rd472, [%r4];
	ld.volatile.shared.u64 	%rd473, [%r4+256];
	setp.le.s64 	%p66, %rd472, %rd473;
	@%p66 bra 	$L__BB1_129;
$L__BB1_128:
	ld.volatile.shared.u64 	%rd474, [%r4+256];
	st.volatile.shared.u64 	[%r4], %rd474;
	ld.volatile.shared.u8 	%rs13, [%r5+32];
	st.volatile.shared.u8 	[%r5], %rs13;
$L__BB1_129:
	ld.volatile.shared.u8 	%rs14, [%r5];
	setp.ne.s16 	%p67, %rs14, 0;
	ld.volatile.shared.u8 	%rs15, [%r5+16];
	setp.eq.s16 	%p68, %rs15, 0;
	and.pred  	%p69, %p67, %p68;
	@%p69 bra 	$L__BB1_132;
	ld.volatile.shared.u8 	%rs16, [%r5];
	setp.ne.s16 	%p70, %rs16, 0;
	ld.volatile.shared.u8 	%rs17, [%r5+16];
	selp.u16 	%rs18, 1, 0, %p70;
	setp.ne.s16 	%p71, %rs17, %rs18;
	@%p71 bra 	$L__BB1_133;
	ld.volatile.shared.u64 	%rd475, [%r4];
	ld.volatile.shared.u64 	%rd476, [%r4+128];
	setp.le.s64 	%p72, %rd475, %rd476;
	@%p72 bra 	$L__BB1_133;
$L__BB1_132:
	ld.volatile.shared.u64 	%rd477, [%r4+128];
	st.volatile.shared.u64 	[%r4], %rd477;
	ld.volatile.shared.u8 	%rs19, [%r5+16];
	st.volatile.shared.u8 	[%r5], %rs19;
$L__BB1_133:
	ld.volatile.shared.u8 	%rs20, [%r5];
	setp.ne.s16 	%p73, %rs20, 0;
	ld.volatile.shared.u8 	%rs21, [%r5+8];
	setp.eq.s16 	%p74, %rs21, 0;
	and.pred  	%p75, %p73, %p74;
	@%p75 bra 	$L__BB1_136;
	ld.volatile.shared.u8 	%rs22, [%r5];
	setp.ne.s16 	%p76, %rs22, 0;
	ld.volatile.shared.u8 	%rs23, [%r5+8];
	selp.u16 	%rs24, 1, 0, %p76;
	setp.ne.s16 	%p77, %rs23, %rs24;
	@%p77 bra 	$L__BB1_137;
	ld.volatile.shared.u64 	%rd478, [%r4];
	ld.volatile.shared.u64 	%rd479, [%r4+64];
	setp.le.s64 	%p78, %rd478, %rd479;
	@%p78 bra 	$L__BB1_137;
$L__BB1_136:
	ld.volatile.shared.u64 	%rd480, [%r4+64];
	st.volatile.shared.u64 	[%r4], %rd480;
	ld.volatile.shared.u8 	%rs25, [%r5+8];
	st.volatile.shared.u8 	[%r5], %rs25;
$L__BB1_137:
	ld.volatile.shared.u8 	%rs26, [%r5];
	setp.ne.s16 	%p79, %rs26, 0;
	ld.volatile.shared.u8 	%rs27, [%r5+4];
	setp.eq.s16 	%p80, %rs27, 0;
	and.pred  	%p81, %p79, %p80;
	@%p81 bra 	$L__BB1_140;
	ld.volatile.shared.u8 	%rs28, [%r5];
	setp.ne.s16 	%p82, %rs28, 0;
	ld.volatile.shared.u8 	%rs29, [%r5+4];
	selp.u16 	%rs30, 1, 0, %p82;
	setp.ne.s16 	%p83, %rs29, %rs30;
	@%p83 bra 	$L__BB1_141;
	ld.volatile.shared.u64 	%rd481, [%r4];
	ld.volatile.shared.u64 	%rd482, [%r4+32];
	setp.le.s64 	%p84, %rd481, %rd482;
	@%p84 bra 	$L__BB1_141;
$L__BB1_140:
	ld.volatile.shared.u64 	%rd483, [%r4+32];
	st.volatile.shared.u64 	[%r4], %rd483;
	ld.volatile.shared.u8 	%rs31, [%r5+4];
	st.volatile.shared.u8 	[%r5], %rs31;
$L__BB1_141:
	ld.volatile.shared.u8 	%rs32, [%r5];
	setp.ne.s16 	%p85, %rs32, 0;
	ld.volatile.shared.u8 	%rs33, [%r5+2];
	setp.eq.s16 	%p86, %rs33, 0;
	and.pred  	%p87, %p85, %p86;
	@%p87 bra 	$L__BB1_144;
	ld.volatile.shared.u8 	%rs34, [%r5];
	setp.ne.s16 	%p88, %rs34, 0;
	ld.volatile.shared.u8 	%rs35, [%r5+2];
	selp.u16 	%rs36, 1, 0, %p88;
	setp.ne.s16 	%p89, %rs35, %rs36;
	@%p89 bra 	$L__BB1_145;
	ld.volatile.shared.u64 	%rd484, [%r4];
	ld.volatile.shared.u64 	%rd485, [%r4+16];
	setp.le.s64 	%p90, %rd484, %rd485;
	@%p90 bra 	$L__BB1_145;
$L__BB1_144:
	ld.volatile.shared.u64 	%rd486, [%r4+16];
	st.volatile.shared.u64 	[%r4], %rd486;
	ld.volatile.shared.u8 	%rs37, [%r5+2];
	st.volatile.shared.u8 	[%r5], %rs37;
$L__BB1_145:
	ld.volatile.shared.u8 	%rs38, [%r5];
	setp.ne.s16 	%p91, %rs38, 0;
	ld.volatile.shared.u8 	%rs39, [%r5+1];
	setp.eq.s16 	%p92, %rs39, 0;
	and.pred  	%p93, %p91, %p92;
	@%p93 bra 	$L__BB1_148;
	ld.volatile.shared.u8 	%rs40, [%r5];
	setp.ne.s16 	%p94, %rs40, 0;
	ld.volatile.shared.u8 	%rs41, [%r5+1];
	selp.u16 	%rs42, 1, 0, %p94;
	setp.ne.s16 	%p95, %rs41, %rs42;
	@%p95 bra 	$L__BB1_149;
	ld.volatile.shared.u64 	%rd487, [%r4];
	ld.volatile.shared.u64 	%rd488, [%r4+8];
	setp.le.s64 	%p96, %rd487, %rd488;
	@%p96 bra 	$L__BB1_149;
$L__BB1_148:
	ld.volatile.shared.u64 	%rd489, [%r4+8];
	st.volatile.shared.u64 	[%r4], %rd489;
	ld.volatile.shared.u8 	%rs43, [%r5+1];
	st.volatile.shared.u8 	[%r5], %rs43;
$L__BB1_149:
	setp.ne.s32 	%p97, %r3, 0;
	@%p97 bra 	$L__BB1_151;
	ld.param.u64 	%rd498, [uncontiguous_reduce_bool_param_1];
	ld.param.u64 	%rd497, [uncontiguous_reduce_bool_param_0];
	ld.shared.u8 	%rs44, [sdata_bool];
	mov.u32 	%r207, %ctaid.x;
	cvt.u64.u32 	%rd490, %r207;
	cvta.to.global.u64 	%rd491, %rd497;
	add.s64 	%rd492, %rd491, %rd490;
	st.global.u8 	[%rd492], %rs44;
	ld.shared.u64 	%rd493, [%r2];
	cvta.to.global.u64 	%rd494, %rd498;
	mul.wide.u32 	%rd495, %r207, 8;
	add.s64 	%rd496, %rd494, %rd495;
	st.global.u64 	[%rd496], %rd493;
$L__BB1_151:
	ret;

}
	// .globl	contiguous_reduce2_bool
.visible .entry contiguous_reduce2_bool(
	.param .u64 .ptr .align 1 contiguous_reduce2_bool_param_0,
	.param .u64 .ptr .align 1 contiguous_reduce2_bool_param_1,
	.param .u64 .ptr .align 1 contiguous_reduce2_bool_param_2,
	.param .u64 contiguous_reduce2_bool_param_3
)
{
	.reg .pred 	%p<56>;
	.reg .b16 	%rs<46>;
	.reg .b32 	%r<19>;
	.reg .b64 	%rd<60>;

	ld.param.u64 	%rd14, [contiguous_reduce2_bool_param_0];
	ld.param.u64 	%rd16, [contiguous_reduce2_bool_param_1];
	ld.param.u64 	%rd17, [contiguous_reduce2_bool_param_2];
	ld.param.u64 	%rd15, [contiguous_reduce2_bool_param_3];
	cvta.to.global.u64 	%rd1, %rd16;
	cvta.to.global.u64 	%rd2, %rd17;
	mov.u32 	%r18, %ntid.x;
	mov.u32 	%r10, sdata_bool;
	add.s32 	%r2, %r10, %r18;
	mov.u32 	%r3, %tid.x;
	mov.u32 	%r4, %ctaid.x;
	mul.lo.s32 	%r11, %r4, %r18;
	shl.b32 	%r12, %r11, 1;
	add.s32 	%r13, %r12, %r3;
	cvt.u64.u32 	%rd3, %r13;
	shl.b32 	%r14, %r3, 3;
	add.s32 	%r5, %r2, %r14;
	st.shared.u64 	[%r5], %rd3;
	add.s32 	%r6, %r10, %r3;
	mov.b16 	%rs5, 1;
	st.shared.u8 	[%r6], %rs5;
	add.s32 	%r15, %r13, %r18;
	cvt.u64.u32 	%rd4, %r15;
	setp.le.u64 	%p1, %rd15, %rd4;
	@%p1 bra 	$L__BB2_8;
	add.s64 	%rd22, %rd2, %rd3;
	ld.global.u8 	%rs1, [%rd22];
	setp.eq.s16 	%p3, %rs1, 0;
	add.s64 	%rd23, %rd2, %rd4;
	ld.global.u8 	%rs2, [%rd23];
	setp.ne.s16 	%p4, %rs2, 0;
	or.pred  	%p5, %p3, %p4;
	@%p5 bra 	$L__BB2_3;
	shl.b64 	%rd30, %rd4, 3;
	add.s64 	%rd31, %rd1, %rd30;
	ld.global.u64 	%rd57, [%rd31];
	bra.uni 	$L__BB2_7;
$L__BB2_3:
	setp.ne.s16 	%p6, %rs1, 0;
	selp.u16 	%rs7, 1, 0, %p6;
	setp.eq.s16 	%p7, %rs2, %rs7;
	@%p7 bra 	$L__BB2_6;
	shl.b64 	%rd24, %rd3, 3;
	add.s64 	%rd25, %rd1, %rd24;
	ld.global.u64 	%rd58, [%rd25];
$L__BB2_5:
	st.shared.u8 	[%r6], %rs1;
	st.shared.u64 	[%r5], %rd58;
	bra.uni 	$L__BB2_10;
$L__BB2_6:
	shl.b64 	%rd26, %rd3, 3;
	add.s64 	%rd27, %rd1, %rd26;
	ld.global.u64 	%rd58, [%rd27];
	shl.b64 	%rd28, %rd4, 3;
	add.s64 	%rd29, %rd1, %rd28;
	ld.global.u64 	%rd57, [%rd29];
	setp.le.s64 	%p8, %rd58, %rd57;
	@%p8 bra 	$L__BB2_5;
$L__BB2_7:
	st.shared.u8 	[%r6], %rs2;
	st.shared.u64 	[%r5], %rd57;
	bra.uni 	$L__BB2_10;
$L__BB2_8:
	setp.le.u64 	%p2, %rd15, %rd3;
	@%p2 bra 	$L__BB2_10;
	add.s64 	%rd18, %rd2, %rd3;
	ld.global.u8 	%rs6, [%rd18];
	st.shared.u8 	[%r6], %rs6;
	shl.b64 	%rd19, %rd3, 3;
	add.s64 	%rd20, %rd1, %rd19;
	ld.global.u64 	%rd21, [%rd20];
	st.shared.u64 	[%r5], %rd21;
$L__BB2_10:
	bar.sync 	0;
	setp.lt.u32 	%p9, %r18, 66;
	@%p9 bra 	$L__BB2_18;
$L__BB2_11:
	mov.u32 	%r7, %r18;
	shr.u32 	%r18, %r7, 1;
	setp.ge.u32 	%p10, %r3, %r18;
	@%p10 bra 	$L__BB2_17;
	ld.shared.u8 	%rs3, [%r6];
	setp.eq.s16 	%p11, %rs3, 0;
	add.s32 	%r16, %r6, %r18;
	ld.shared.u8 	%rs4, [%r16];
	setp.ne.s16 	%p12, %rs4, 0;
	shl.b32 	%r17, %r18, 3;
	add.s32 	%r9, %r5, %r17;
	or.pred  	%p13, %p11, %p12;
	@%p13 bra 	$L__BB2_14;
	ld.shared.u64 	%rd59, [%r9];
	bra.uni 	$L__BB2_16;
$L__BB2_14:
	setp.ne.s16 	%p14, %rs3, 0;
	selp.u16 	%rs8, 1, 0, %p14;
	setp.ne.s16 	%p15, %rs4, %rs8;
	@%p15 bra 	$L__BB2_17;
	ld.shared.u64 	%rd32, [%r5];
	ld.shared.u64 	%rd59, [%r9];
	setp.le.s64 	%p16, %rd32, %rd59;
	@%p16 bra 	$L__BB2_17;
$L__BB2_16:
	st.shared.u8 	[%r6], %rs4;
	st.shared.u64 	[%r5], %rd59;
$L__BB2_17:
	bar.sync 	0;
	setp.gt.u32 	%p17, %r7, 131;
	@%p17 bra 	$L__BB2_11;
$L__BB2_18:
	setp.gt.u32 	%p18, %r3, 31;
	@%p18 bra 	$L__BB2_45;
	ld.volatile.shared.u8 	%rs9, [%r6];
	setp.ne.s16 	%p19, %rs9, 0;
	ld.volatile.shared.u8 	%rs10, [%r6+32];
	setp.eq.s16 	%p20, %rs10, 0;
	and.pred  	%p21, %p19, %p20;
	@%p21 bra 	$L__BB2_22;
	ld.volatile.shared.u8 	%rs11, [%r6];
	setp.ne.s16 	%p22, %rs11, 0;
	ld.volatile.shared.u8 	%rs12, [%r6+32];
	selp.u16 	%rs13, 1, 0, %p22;
	setp.ne.s16 	%p23, %rs12, %rs13;
	@%p23 bra 	$L__BB2_23;
	ld.volatile.shared.u64 	%rd33, [%r5];
	ld.volatile.shared.u64 	%rd34, [%r5+256];
	setp.le.s64 	%p24, %rd33, %rd34;
	@%p24 bra 	$L__BB2_23;
$L__BB2_22:
	ld.volatile.shared.u64 	%rd35, [%r5+256];
	st.volatile.shared.u64 	[%r5], %rd35;
	ld.volatile.shared.u8 	%rs14, [%r6+32];
	st.volatile.shared.u8 	[%r6], %rs14;
$L__BB2_23:
	ld.volatile.shared.u8 	%rs15, [%r6];
	setp.ne.s16 	%p25, %rs15, 0;
	ld.volatile.shared.u8 	%rs16, [%r6+16];
	setp.eq.s16 	%p26, %rs16, 0;
	and.pred  	%p27, %p25, %p26;
	@%p27 bra 	$L__BB2_26;
	ld.volatile.shared.u8 	%rs17, [%r6];
	setp.ne.s16 	%p28, %rs17, 0;
	ld.volatile.shared.u8 	%rs18, [%r6+16];
	selp.u16 	%rs19, 1, 0, %p28;
	setp.ne.s16 	%p29, %rs18, %rs19;
	@%p29 bra 	$L__BB2_27;
	ld.volatile.shared.u64 	%rd36, [%r5];
	ld.volatile.shared.u64 	%rd37, [%r5+128];
	setp.le.s64 	%p30, %rd36, %rd37;
	@%p30 bra 	$L__BB2_27;
$L__BB2_26:
	ld.volatile.shared.u64 	%rd38, [%r5+128];
	st.volatile.shared.u64 	[%r5], %rd38;
	ld.volatile.shared.u8 	%rs20, [%r6+16];
	st.volatile.shared.u8 	[%r6], %rs20;
$L__BB2_27:
	ld.volatile.shared.u8 	%rs21, [%r6];
	setp.ne.s16 	%p31, %rs21, 0;
	ld.volatile.shared.u8 	%rs22, [%r6+8];
	setp.eq.s16 	%p32, %rs22, 0;
	and.pred  	%p33, %p31, %p32;
	@%p33 bra 	$L__BB2_30;
	ld.volatile.shared.u8 	%rs23, [%r6];
	setp.ne.s16 	%p34, %rs23, 0;
	ld.volatile.shared.u8 	%rs24, [%r6+8];
	selp.u16 	%rs25, 1, 0, %p34;
	setp.ne.s16 	%p35, %rs24, %rs25;
	@%p35 bra 	$L__BB2_31;
	ld.volatile.shared.u64 	%rd39, [%r5];
	ld.volatile.shared.u64 	%rd40, [%r5+64];
	setp.le.s64 	%p36, %rd39, %rd40;
	@%p36 bra 	$L__BB2_31;
$L__BB2_30:
	ld.volatile.shared.u64 	%rd41, [%r5+64];
	st.volatile.shared.u64 	[%r5], %rd41;
	ld.volatile.shared.u8 	%rs26, [%r6+8];
	st.volatile.shared.u8 	[%r6], %rs26;
$L__BB2_31:
	ld.volatile.shared.u8 	%rs27, [%r6];
	setp.ne.s16 	%p37, %rs27, 0;
	ld.volatile.shared.u8 	%rs28, [%r6+4];
	setp.eq.s16 	%p38, %rs28, 0;
	and.pred  	%p39, %p37, %p38;
	@%p39 bra 	$L__BB2_34;
	ld.volatile.shared.u8 	%rs29, [%r6];
	setp.ne.s16 	%p40, %rs29, 0;
	ld.volatile.shared.u8 	%rs30, [%r6+4];
	selp.u16 	%rs31, 1, 0, %p40;
	setp.ne.s16 	%p41, %rs30, %rs31;
	@%p41 bra 	$L__BB2_35;
	ld.volatile.shared.u64 	%rd42, [%r5];
	ld.volatile.shared.u64 	%rd43, [%r5+32];
	setp.le.s64 	%p42, %rd42, %rd43;
	@%p42 bra 	$L__BB2_35;
$L__BB2_34:
	ld.volatile.shared.u64 	%rd44, [%r5+32];
	st.volatile.shared.u64 	[%r5], %rd44;
	ld.volatile.shared.u8 	%rs32, [%r6+4];
	st.volatile.shared.u8 	[%r6], %rs32;
$L__BB2_35:
	ld.volatile.shared.u8 	%rs33, [%r6];
	setp.ne.s16 	%p43, %rs33, 0;
	ld.volatile.shared.u8 	%rs34, [%r6+2];
	setp.eq.s16 	%p44, %rs34, 0;
	and.pred  	%p45, %p43, %p44;
	@%p45 bra 	$L__BB2_38;
	ld.volatile.shared.u8 	%rs35, [%r6];
	setp.ne.s16 	%p46, %rs35, 0;
	ld.volatile.shared.u8 	%rs36, [%r6+2];
	selp.u16 	%rs37, 1, 0, %p46;
	setp.ne.s16 	%p47, %rs36, %rs37;
	@%p47 bra 	$L__BB2_39;
	ld.volatile.shared.u64 	%rd45, [%r5];
	ld.volatile.shared.u64 	%rd46, [%r5+16];
	setp.le.s64 	%p48, %rd45, %rd46;
	@%p48 bra 	$L__BB2_39;
$L__BB2_38:
	ld.volatile.shared.u64 	%rd47, [%r5+16];
	st.volatile.shared.u64 	[%r5], %rd47;
	ld.volatile.shared.u8 	%rs38, [%r6+2];
	st.volatile.shared.u8 	[%r6], %rs38;
$L__BB2_39:
	ld.volatile.shared.u8 	%rs39, [%r6];
	setp.ne.s16 	%p49, %rs39, 0;
	ld.volatile.shared.u8 	%rs40, [%r6+1];
	setp.eq.s16 	%p50, %rs40, 0;
	and.pred  	%p51, %p49, %p50;
	@%p51 bra 	$L__BB2_42;
	ld.volatile.shared.u8 	%rs41, [%r6];
	setp.ne.s16 	%p52, %rs41, 0;
	ld.volatile.shared.u8 	%rs42, [%r6+1];
	selp.u16 	%rs43, 1, 0, %p52;
	setp.ne.s16 	%p53, %rs42, %rs43;
	@%p53 bra 	$L__BB2_43;
	ld.volatile.shared.u64 	%rd48, [%r5];
	ld.volatile.shared.u64 	%rd49, [%r5+8];
	setp.le.s64 	%p54, %rd48, %rd49;
	@%p54 bra 	$L__BB2_43;
$L__BB2_42:
	ld.volatile.shared.u64 	%rd50, [%r5+8];
	st.volatile.shared.u64 	[%r5], %rd50;
	ld.volatile.shared.u8 	%rs44, [%r6+1];
	st.volatile.shared.u8 	[%r6], %rs44;
$L__BB2_43:
	setp.ne.s32 	%p55, %r3, 0;
	@%p55 bra 	$L__BB2_45;
	ld.shared.u8 	%rs45, [sdata_bool];
	cvt.u64.u32 	%rd51, %r4;
	cvta.to.global.u64 	%rd52, %rd14;
	add.s64 	%rd53, %rd52, %rd51;
	st.global.u8 	[%rd53], %rs45;
	ld.shared.u64 	%rd54, [%r2];
	mul.wide.u32 	%rd55, %r4, 8;
	add.s64 	%rd56, %rd1, %rd55;
	st.global.u64 	[%rd56], %rd54;
$L__BB2_45:
	ret;

}
	// .globl	nkd_bool
.visible .entry nkd_bool(
	.param .u64 .ptr .align 1 nkd_bool_param_0,
	.param .u64 .ptr .align 1 nkd_bool_param_1,
	.param .u64 .ptr .align 1 nkd_bool_param_2,
	.param .u64 .ptr .align 1 nkd_bool_param_3,
	.param .u64 .ptr .align 1 nkd_bool_param_4,
	.param .u64 nkd_bool_param_5,
	.param .u64 nkd_bool_param_6,
	.param .u64 nkd_bool_param_7,
	.param .u64 nkd_bool_param_8,
	.param .u64 nkd_bool_param_9
)
{
	.reg .pred 	%p<99>;
	.reg .b16 	%rs<46>;
	.reg .b32 	%r<217>;
	.reg .b64 	%rd<593>;

	ld.param.u64 	%rd271, [nkd_bool_param_1];
	ld.param.u64 	%rd267, [nkd_bool_param_2];
	ld.param.u64 	%rd272, [nkd_bool_param_3];
	ld.param.u64 	%rd273, [nkd_bool_param_4];
	ld.param.u64 	%rd268, [nkd_bool_param_5];
	ld.param.u64 	%rd274, [nkd_bool_param_6];
	ld.param.u64 	%rd269, [nkd_bool_param_7];
	ld.param.u64 	%rd275, [nkd_bool_param_8];
	cvta.to.global.u64 	%rd1, %rd273;
	cvta.to.global.u64 	%rd2, %rd272;
	cvta.to.global.u64 	%rd591, %rd271;
	mov.u32 	%r216, %ntid.x;
	mov.u32 	%r54, sdata_bool;
	add.s32 	%r2, %r54, %r216;
	mov.u32 	%r3, %tid.x;
	mov.u32 	%r4, %ctaid.x;
	mul.lo.s32 	%r55, %r4, %r216;
	shl.b32 	%r56, %r55, 1;
	add.s32 	%r57, %r56, %r3;
	add.s32 	%r5, %r54, %r3;
	mov.b16 	%rs4, 1;
	st.shared.u8 	[%r5], %rs4;
	cvt.u64.u32 	%rd4, %r57;
	shl.b32 	%r58, %r3, 3;
	add.s32 	%r6, %r2, %r58;
	st.shared.u64 	[%r6], %rd4;
	mov.u32 	%r59, %ctaid.y;
	cvt.u64.u32 	%rd276, %r59;
	add.s64 	%rd5, %rd274, %rd276;
	setp.ge.u64 	%p1, %rd5, %rd275;
	@%p1 bra 	$L__BB3_152;
	cvt.u32.u64 	%r60, %rd4;
	add.s32 	%r61, %r60, %r216;
	cvt.u64.u32 	%rd6, %r61;
	setp.le.u64 	%p2, %rd269, %rd6;
	@%p2 bra 	$L__BB3_57;
	mul.lo.s64 	%rd403, %rd5, %rd269;
	add.s64 	%rd545, %rd403, %rd4;
	add.s64 	%rd543, %rd403, %rd6;
	cvt.u32.u64 	%r7, %rd268;
	add.s32 	%r210, %r7, -1;
	setp.lt.s32 	%p28, %r210, 0;
	mov.b64 	%rd549, 0;
	mov.u64 	%rd550, %rd549;
	@%p28 bra 	$L__BB3_54;
	setp.lt.u32 	%p29, %r210, 3;
	mov.b64 	%rd550, 0;
	mov.u64 	%rd549, %rd550;
	@%p29 bra 	$L__BB3_31;
	add.s32 	%r208, %r7, -2;
	and.b32  	%r137, %r7, -4;
	neg.s32 	%r207, %r137;
	mov.b64 	%rd550, 0;
$L__BB3_5:
	.pragma "nounroll";
	add.s32 	%r13, %r208, 1;
	mul.wide.u32 	%rd407, %r13, 8;
	add.s64 	%rd408, %rd2, %rd407;
	ld.global.u64 	%rd13, [%rd408];
	or.b64  	%rd409, %rd545, %rd13;
	and.b64  	%rd410, %rd409, -4294967296;
	setp.ne.s64 	%p30, %rd410, 0;
	@%p30 bra 	$L__BB3_7;
	cvt.u32.u64 	%r138, %rd13;
	cvt.u32.u64 	%r139, %rd545;
	div.u32 	%r140, %r139, %r138;
	mul.lo.s32 	%r141, %r140, %r138;
	sub.s32 	%r142, %r139, %r141;
	cvt.u64.u32 	%rd511, %r140;
	cvt.u64.u32 	%rd512, %r142;
	bra.uni 	$L__BB3_8;
$L__BB3_7:
	div.s64 	%rd511, %rd545, %rd13;
	mul.lo.s64 	%rd411, %rd511, %rd13;
	sub.s64 	%rd512, %rd545, %rd411;
$L__BB3_8:
	mul.wide.u32 	%rd412, %r13, 8;
	add.s64 	%rd413, %rd1, %rd412;
	ld.global.u64 	%rd20, [%rd413];
	mad.lo.s64 	%rd21, %rd20, %rd512, %rd549;
	or.b64  	%rd414, %rd543, %rd13;
	and.b64  	%rd415, %rd414, -4294967296;
	setp.ne.s64 	%p31, %rd415, 0;
	@%p31 bra 	$L__BB3_10;
	cvt.u32.u64 	%r143, %rd13;
	cvt.u32.u64 	%r144, %rd543;
	div.u32 	%r145, %r144, %r143;
	mul.lo.s32 	%r146, %r145, %r143;
	sub.s32 	%r147, %r144, %r146;
	cvt.u64.u32 	%rd513, %r145;
	cvt.u64.u32 	%rd514, %r147;
	bra.uni 	$L__BB3_11;
$L__BB3_10:
	div.s64 	%rd513, %rd543, %rd13;
	mul.lo.s64 	%rd416, %rd513, %rd13;
	sub.s64 	%rd514, %rd543, %rd416;
$L__BB3_11:
	mad.lo.s64 	%rd28, %rd514, %rd20, %rd550;
	add.s32 	%r14, %r208, -2;
	mul.wide.u32 	%rd417, %r208, 8;
	add.s64 	%rd418, %rd2, %rd417;
	ld.global.u64 	%rd29, [%rd418];
	or.b64  	%rd419, %rd511, %rd29;
	and.b64  	%rd420, %rd419, -4294967296;
	setp.ne.s64 	%p32, %rd420, 0;
	@%p32 bra 	$L__BB3_13;
	cvt.u32.u64 	%r148, %rd29;
	cvt.u32.u64 	%r149, %rd511;
	div.u32 	%r150, %r149, %r148;
	mul.lo.s32 	%r151, %r150, %r148;
	sub.s32 	%r152, %r149, %r151;
	cvt.u64.u32 	%rd515, %r150;
	cvt.u64.u32 	%rd516, %r152;
	bra.uni 	$L__BB3_14;
$L__BB3_13:
	div.s64 	%rd515, %rd511, %rd29;
	mul.lo.s64 	%rd421, %rd515, %rd29;
	sub.s64 	%rd516, %rd511, %rd421;
$L__BB3_14:
	mul.wide.u32 	%rd422, %r208, 8;
	add.s64 	%rd423, %rd1, %rd422;
	ld.global.u64 	%rd36, [%rd423];
	mad.lo.s64 	%rd37, %rd36, %rd516, %rd21;
	or.b64  	%rd424, %rd513, %rd29;
	and.b64  	%rd425, %rd424, -4294967296;
	setp.ne.s64 	%p33, %rd425, 0;
	@%p33 bra 	$L__BB3_16;
	cvt.u32.u64 	%r153, %rd29;
	cvt.u32.u64 	%r154, %rd513;
	div.u32 	%r155, %r154, %r153;
	mul.lo.s32 	%r156, %r155, %r153;
	sub.s32 	%r157, %r154, %r156;
	cvt.u64.u32 	%rd517, %r155;
	cvt.u64.u32 	%rd518, %r157;
	bra.uni 	$L__BB3_17;
$L__BB3_16:
	div.s64 	%rd517, %rd513, %rd29;
	mul.lo.s64 	%rd426, %rd517, %rd29;
	sub.s64 	%rd518, %rd513, %rd426;
$L__BB3_17:
	mad.lo.s64 	%rd44, %rd518, %rd36, %rd28;
	add.s32 	%r15, %r208, -1;
	mul.wide.u32 	%rd427, %r15, 8;
	add.s64 	%rd428, %rd2, %rd427;
	ld.global.u64 	%rd45, [%rd428];
	or.b64  	%rd429, %rd515, %rd45;
	and.b64  	%rd430, %rd429, -4294967296;
	setp.ne.s64 	%p34, %rd430, 0;
	@%p34 bra 	$L__BB3_19;
	cvt.u32.u64 	%r158, %rd45;
	cvt.u32.u64 	%r159, %rd515;
	div.u32 	%r160, %r159, %r158;
	mul.lo.s32 	%r161, %r160, %r158;
	sub.s32 	%r162, %r159, %r161;
	cvt.u64.u32 	%rd519, %r160;
	cvt.u64.u32 	%rd520, %r162;
	bra.uni 	$L__BB3_20;
$L__BB3_19:
	div.s64 	%rd519, %rd515, %rd45;
	mul.lo.s64 	%rd431, %rd519, %rd45;
	sub.s64 	%rd520, %rd515, %rd431;
$L__BB3_20:
	mul.wide.u32 	%rd432, %r15, 8;
	add.s64 	%rd433, %rd1, %rd432;
	ld.global.u64 	%rd52, [%rd433];
	mad.lo.s64 	%rd53, %rd52, %rd520, %rd37;
	or.b64  	%rd434, %rd517, %rd45;
	and.b64  	%rd435, %rd434, -4294967296;
	setp.ne.s64 	%p35, %rd435, 0;
	@%p35 bra 	$L__BB3_22;
	cvt.u32.u64 	%r163, %rd45;
	cvt.u32.u64 	%r164, %rd517;
	div.u32 	%r165, %r164, %r163;
	mul.lo.s32 	%r166, %r165, %r163;
	sub.s32 	%r167, %r164, %r166;
	cvt.u64.u32 	%rd521, %r165;
	cvt.u64.u32 	%rd522, %r167;
	bra.uni 	$L__BB3_23;
$L__BB3_22:
	div.s64 	%rd521, %rd517, %rd45;
	mul.lo.s64 	%rd436, %rd521, %rd45;
	sub.s64 	%rd522, %rd517, %rd436;
$L__BB3_23:
	mad.lo.s64 	%rd60, %rd522, %rd52, %rd44;
	mul.wide.u32 	%rd437, %r14, 8;
	add.s64 	%rd438, %rd2, %rd437;
	ld.global.u64 	%rd61, [%rd438];
	or.b64  	%rd439, %rd519, %rd61;
	and.b64  	%rd440, %rd439, -4294967296;
	setp.ne.s64 	%p36, %rd440, 0;
	@%p36 bra 	$L__BB3_25;
	cvt.u32.u64 	%r168, %rd61;
	cvt.u32.u64 	%r169, %rd519;
	div.u32 	%r170, %r169, %r168;
	mul.lo.s32 	%r171, %r170, %r168;
	sub.s32 	%r172, %r169, %r171;
	cvt.u64.u32 	%rd545, %r170;
	cvt.u64.u32 	%rd524, %r172;
	bra.uni 	$L__BB3_26;
$L__BB3_25:
	div.s64 	%rd545, %rd519, %rd61;
	mul.lo.s64 	%rd441, %rd545, %rd61;
	sub.s64 	%rd524, %rd519, %rd441;
$L__BB3_26:
	mul.wide.u32 	%rd442, %r14, 8;
	add.s64 	%rd443, %rd1, %rd442;
	ld.global.u64 	%rd68, [%rd443];
	mad.lo.s64 	%rd549, %rd68, %rd524, %rd53;
	or.b64  	%rd444, %rd521, %rd61;
	and.b64  	%rd445, %rd444, -4294967296;
	setp.ne.s64 	%p37, %rd445, 0;
	@%p37 bra 	$L__BB3_28;
	cvt.u32.u64 	%r173, %rd61;
	cvt.u32.u64 	%r174, %rd521;
	div.u32 	%r175, %r174, %r173;
	mul.lo.s32 	%r176, %r175, %r173;
	sub.s32 	%r177, %r174, %r176;
	cvt.u64.u32 	%rd543, %r175;
	cvt.u64.u32 	%rd526, %r177;
	bra.uni 	$L__BB3_29;
$L__BB3_28:
	div.s64 	%rd543, %rd521, %rd61;
	mul.lo.s64 	%rd446, %rd543, %rd61;
	sub.s64 	%rd526, %rd521, %rd446;
$L__BB3_29:
	mad.lo.s64 	%rd550, %rd526, %rd68, %rd60;
	add.s32 	%r208, %r208, -4;
	add.s32 	%r207, %r207, 4;
	setp.ne.s32 	%p38, %r207, 0;
	@%p38 bra 	$L__BB3_5;
	add.s32 	%r210, %r208, 1;
$L__BB3_31:
	and.b32  	%r20, %r7, 3;
	setp.eq.s32 	%p39, %r20, 0;
	@%p39 bra 	$L__BB3_54;
	setp.eq.s32 	%p40, %r20, 1;
	@%p40 bra 	$L__BB3_46;
	mul.wide.u32 	%rd448, %r210, 8;
	add.s64 	%rd449, %rd2, %rd448;
	ld.global.u64 	%rd83, [%rd449];
	or.b64  	%rd450, %rd545, %rd83;
	and.b64  	%rd451, %rd450, -4294967296;
	setp.ne.s64 	%p41, %rd451, 0;
	@%p41 bra 	$L__BB3_35;
	cvt.u32.u64 	%r178, %rd83;
	cvt.u32.u64 	%r179, %rd545;
	div.u32 	%r180, %r179, %r178;
	mul.lo.s32 	%r181, %r180, %r178;
	sub.s32 	%r182, %r179, %r181;
	cvt.u64.u32 	%rd533, %r180;
	cvt.u64.u32 	%rd534, %r182;
	bra.uni 	$L__BB3_36;
$L__BB3_35:
	div.s64 	%rd533, %rd545, %rd83;
	mul.lo.s64 	%rd452, %rd533, %rd83;
	sub.s64 	%rd534, %rd545, %rd452;
$L__BB3_36:
	mul.wide.u32 	%rd453, %r210, 8;
	add.s64 	%rd454, %rd1, %rd453;
	ld.global.u64 	%rd90, [%rd454];
	mad.lo.s64 	%rd91, %rd90, %rd534, %rd549;
	or.b64  	%rd455, %rd543, %rd83;
	and.b64  	%rd456, %rd455, -4294967296;
	setp.ne.s64 	%p42, %rd456, 0;
	@%p42 bra 	$L__BB3_38;
	cvt.u32.u64 	%r183, %rd83;
	cvt.u32.u64 	%r184, %rd543;
	div.u32 	%r185, %r184, %r183;
	mul.lo.s32 	%r186, %r185, %r183;
	sub.s32 	%r187, %r184, %r186;
	cvt.u64.u32 	%rd535, %r185;
	cvt.u64.u32 	%rd536, %r187;
	bra.uni 	$L__BB3_39;
$L__BB3_38:
	div.s64 	%rd535, %rd543, %rd83;
	mul.lo.s64 	%rd457, %rd535, %rd83;
	sub.s64 	%rd536, %rd543, %rd457;
$L__BB3_39:
	mad.lo.s64 	%rd98, %rd536, %rd90, %rd550;
	add.s32 	%r21, %r210, -1;
	mul.wide.u32 	%rd458, %r21, 8;
	add.s64 	%rd459, %rd2, %rd458;
	ld.global.u64 	%rd99, [%rd459];
	or.b64  	%rd460, %rd533, %rd99;
	and.b64  	%rd461, %rd460, -4294967296;
	setp.ne.s64 	%p43, %rd461, 0;
	@%p43 bra 	$L__BB3_41;
	cvt.u32.u64 	%r188, %rd99;
	cvt.u32.u64 	%r189, %rd533;
	div.u32 	%r190, %r189, %r188;
	mul.lo.s32 	%r191, %r190, %r188;
	sub.s32 	%r192, %r189, %r191;
	cvt.u64.u32 	%rd545, %r190;
	cvt.u64.u32 	%rd538, %r192;
	bra.uni 	$L__BB3_42;
$L__BB3_41:
	div.s64 	%rd545, %rd533, %rd99;
	mul.lo.s64 	%rd462, %rd545, %rd99;
	sub.s64 	%rd538, %rd533, %rd462;
$L__BB3_42:
	mul.wide.u32 	%rd463, %r21, 8;
	add.s64 	%rd464, %rd1, %rd463;
	ld.global.u64 	%rd106, [%rd464];
	mad.lo.s64 	%rd549, %rd106, %rd538, %rd91;
	or.b64  	%rd465, %rd535, %rd99;
	and.b64  	%rd466, %rd465, -4294967296;
	setp.ne.s64 	%p44, %rd466, 0;
	@%p44 bra 	$L__BB3_44;
	cvt.u32.u64 	%r193, %rd99;
	cvt.u32.u64 	%r194, %rd535;
	div.u32 	%r195, %r194, %r193;
	mul.lo.s32 	%r196, %r195, %r193;
	sub.s32 	%r197, %r194, %r196;
	cvt.u64.u32 	%rd543, %r195;
	cvt.u64.u32 	%rd540, %r197;
	bra.uni 	$L__BB3_45;
$L__BB3_44:
	div.s64 	%rd543, %rd535, %rd99;
	mul.lo.s64 	%rd467, %rd543, %rd99;
	sub.s64 	%rd540, %rd535, %rd467;
$L__BB3_45:
	mad.lo.s64 	%rd550, %rd540, %rd106, %rd98;
	add.s32 	%r210, %r210, -2;
$L__BB3_46:
	and.b32  	%r198, %r7, 1;
	setp.eq.b32 	%p45, %r198, 1;
	not.pred 	%p46, %p45;
	@%p46 bra 	$L__BB3_54;
	mul.wide.u32 	%rd468, %r210, 8;
	add.s64 	%rd469, %rd2, %rd468;
	ld.global.u64 	%rd121, [%rd469];
	or.b64  	%rd470, %rd545, %rd121;
	and.b64  	%rd471, %rd470, -4294967296;
	setp.ne.s64 	%p47, %rd471, 0;
	@%p47 bra 	$L__BB3_49;
	cvt.u32.u64 	%r199, %rd121;
	cvt.u32.u64 	%r200, %rd545;
	rem.u32 	%r201, %r200, %r199;
	cvt.u64.u32 	%rd547, %r201;
	bra.uni 	$L__BB3_50;
$L__BB3_49:
	rem.s64 	%rd547, %rd545, %rd121;
$L__BB3_50:
	mul.wide.u32 	%rd472, %r210, 8;
	add.s64 	%rd473, %rd1, %rd472;
	ld.global.u64 	%rd125, [%rd473];
	mad.lo.s64 	%rd549, %rd125, %rd547, %rd549;
	or.b64  	%rd474, %rd543, %rd121;
	and.b64  	%rd475, %rd474, -4294967296;
	setp.ne.s64 	%p48, %rd475, 0;
	@%p48 bra 	$L__BB3_52;
	cvt.u32.u64 	%r202, %rd121;
	cvt.u32.u64 	%r203, %rd543;
	rem.u32 	%r204, %r203, %r202;
	cvt.u64.u32 	%rd548, %r204;
	bra.uni 	$L__BB3_53;
$L__BB3_52:
	rem.s64 	%rd548, %rd543, %rd121;
$L__BB3_53:
	mad.lo.s64 	%rd550, %rd548, %rd125, %rd550;
$L__BB3_54:
	add.s64 	%rd476, %rd591, %rd549;
	ld.global.u8 	%rs1, [%rd476];
	setp.eq.s16 	%p49, %rs1, 0;
	add.s64 	%rd477, %rd591, %rd550;
	ld.global.u8 	%rs6, [%rd477];
	setp.ne.s16 	%p50, %rs6, 0;
	or.pred  	%p51, %p49, %p50;
	@%p51 bra 	$L__BB3_56;
	mov.b16 	%rs7, 0;
	st.shared.u8 	[%r5], %rs7;
	st.shared.u64 	[%r6], %rd6;
	bra.uni 	$L__BB3_117;
$L__BB3_56:
	st.shared.u8 	[%r5], %rs1;
	st.shared.u64 	[%r6], %rd4;
	bra.uni 	$L__BB3_117;
$L__BB3_57:
	setp.le.u64 	%p3, %rd269, %rd4;
	@%p3 bra 	$L__BB3_117;
	mad.lo.s64 	%rd582, %rd5, %rd269, %rd4;
	cvt.u32.u64 	%r24, %rd268;
	add.s32 	%r214, %r24, -1;
	setp.lt.s32 	%p4, %r214, 0;
	@%p4 bra 	$L__BB3_116;
	and.b32  	%r26, %r24, 7;
	setp.lt.u32 	%p5, %r214, 7;
	@%p5 bra 	$L__BB3_87;
	add.s32 	%r212, %r24, -4;
	and.b32  	%r62, %r24, -8;
	neg.s32 	%r211, %r62;
$L__BB3_61:
	.pragma "nounroll";
	add.s32 	%r31, %r212, 3;
	mul.wide.u32 	%rd278, %r31, 8;
	add.s64 	%rd279, %rd2, %rd278;
	ld.global.u64 	%rd136, [%rd279];
	or.b64  	%rd280, %rd582, %rd136;
	and.b64  	%rd281, %rd280, -4294967296;
	setp.ne.s64 	%p6, %rd281, 0;
	@%p6 bra 	$L__BB3_63;
	cvt.u32.u64 	%r63, %rd136;
	cvt.u32.u64 	%r64, %rd582;
	div.u32 	%r65, %r64, %r63;
	mul.lo.s32 	%r66, %r65, %r63;
	sub.s32 	%r67, %r64, %r66;
	cvt.u64.u32 	%rd553, %r65;
	cvt.u64.u32 	%rd554, %r67;
	bra.uni 	$L__BB3_64;
$L__BB3_63:
	div.s64 	%rd553, %rd582, %rd136;
	mul.lo.s64 	%rd282, %rd553, %rd136;
	sub.s64 	%rd554, %rd582, %rd282;
$L__BB3_64:
	mul.wide.u32 	%rd283, %r31, 8;
	add.s64 	%rd284, %rd1, %rd283;
	ld.global.u64 	%rd285, [%rd284];
	mul.lo.s64 	%rd143, %rd285, %rd554;
	add.s32 	%r32, %r212, 2;
	mul.wide.u32 	%rd286, %r32, 8;
	add.s64 	%rd287, %rd2, %rd286;
	ld.global.u64 	%rd144, [%rd287];
	or.b64  	%rd288, %rd553, %rd144;
	and.b64  	%rd289, %rd288, -4294967296;
	setp.ne.s64 	%p7, %rd289, 0;
	@%p7 bra 	$L__BB3_66;
	cvt.u32.u64 	%r68, %rd144;
	cvt.u32.u64 	%r69, %rd553;
	div.u32 	%r70, %r69, %r68;
	mul.lo.s32 	%r71, %r70, %r68;
	sub.s32 	%r72, %r69, %r71;
	cvt.u64.u32 	%rd555, %r70;
	cvt.u64.u32 	%rd556, %r72;
	bra.uni 	$L__BB3_67;
$L__BB3_66:
	div.s64 	%rd555, %rd553, %rd144;
	mul.lo.s64 	%rd290, %rd555, %rd144;
	sub.s64 	%rd556, %rd553, %rd290;
$L__BB3_67:
	mul.wide.u32 	%rd291, %r32, 8;
	add.s64 	%rd292, %rd1, %rd291;
	ld.global.u64 	%rd293, [%rd292];
	mad.lo.s64 	%rd151, %rd293, %rd556, %rd143;
	add.s32 	%r33, %r212, 1;
	mul.wide.u32 	%rd294, %r33, 8;
	add.s64 	%rd295, %rd2, %rd294;
	ld.global.u64 	%rd152, [%rd295];
	or.b64  	%rd296, %rd555, %rd152;
	and.b64  	%rd297, %rd296, -4294967296;
	setp.ne.s64 	%p8, %rd297, 0;
	@%p8 bra 	$L__BB3_69;
	cvt.u32.u64 	%r73, %rd152;
	cvt.u32.u64 	%r74, %rd555;
	div.u32 	%r75, %r74, %r73;
	mul.lo.s32 	%r76, %r75, %r73;
	sub.s32 	%r77, %r74, %r76;
	cvt.u64.u32 	%rd557, %r75;
	cvt.u64.u32 	%rd558, %r77;
	bra.uni 	$L__BB3_70;
$L__BB3_69:
	div.s64 	%rd557, %rd555, %rd152;
	mul.lo.s64 	%rd298, %rd557, %rd152;
	sub.s64 	%rd558, %rd555, %rd298;
$L__BB3_70:
	mul.wide.u32 	%rd299, %r33, 8;
	add.s64 	%rd300, %rd1, %rd299;
	ld.global.u64 	%rd301, [%rd300];
	mad.lo.s64 	%rd159, %rd301, %rd558, %rd151;
	add.s32 	%r34, %r212, -4;
	mul.wide.u32 	%rd302, %r212, 8;
	add.s64 	%rd303, %rd2, %rd302;
	ld.global.u64 	%rd160, [%rd303];
	or.b64  	%rd304, %rd557, %rd160;
	and.b64  	%rd305, %rd304, -4294967296;
	setp.ne.s64 	%p9, %rd305, 0;
	@%p9 bra 	$L__BB3_72;
	cvt.u32.u64 	%r78, %rd160;
	cvt.u32.u64 	%r79, %rd557;
	div.u32 	%r80, %r79, %r78;
	mul.lo.s32 	%r81, %r80, %r78;
	sub.s32 	%r82, %r79, %r81;
	cvt.u64.u32 	%rd559, %r80;
	cvt.u64.u32 	%rd560, %r82;
	bra.uni 	$L__BB3_73;
$L__BB3_72:
	div.s64 	%rd559, %rd557, %rd160;
	mul.lo.s64 	%rd306, %rd559, %rd160;
	sub.s64 	%rd560, %rd557, %rd306;
$L__BB3_73:
	mul.wide.u32 	%rd307, %r212, 8;
	add.s64 	%rd308, %rd1, %rd307;
	ld.global.u64 	%rd309, [%rd308];
	mad.lo.s64 	%rd167, %rd309, %rd560, %rd159;
	add.s32 	%r35, %r212, -1;
	mul.wide.u32 	%rd310, %r35, 8;
	add.s64 	%rd311, %rd2, %rd310;
	ld.global.u64 	%rd168, [%rd311];
	or.b64  	%rd312, %rd559, %rd168;
	and.b64  	%rd313, %rd312, -4294967296;
	setp.ne.s64 	%p10, %rd313, 0;
	@%p10 bra 	$L__BB3_75;
	cvt.u32.u64 	%r83, %rd168;
	cvt.u32.u64 	%r84, %rd559;
	div.u32 	%r85, %r84, %r83;
	mul.lo.s32 	%r86, %r85, %r83;
	sub.s32 	%r87, %r84, %r86;
	cvt.u64.u32 	%rd561, %r85;
	cvt.u64.u32 	%rd562, %r87;
	bra.uni 	$L__BB3_76;
$L__BB3_75:
	div.s64 	%rd561, %rd559, %rd168;
	mul.lo.s64 	%rd314, %rd561, %rd168;
	sub.s64 	%rd562, %rd559, %rd314;
$L__BB3_76:
	mul.wide.u32 	%rd315, %r35, 8;
	add.s64 	%rd316, %rd1, %rd315;
	ld.global.u64 	%rd317, [%rd316];
	mad.lo.s64 	%rd175, %rd317, %rd562, %rd167;
	add.s32 	%r36, %r212, -2;
	mul.wide.u32 	%rd318, %r36, 8;
	add.s64 	%rd319, %rd2, %rd318;
	ld.global.u64 	%rd176, [%rd319];
	or.b64  	%rd320, %rd561, %rd176;
	and.b64  	%rd321, %rd320, -4294967296;
	setp.ne.s64 	%p11, %rd321, 0;
	@%p11 bra 	$L__BB3_78;
	cvt.u32.u64 	%r88, %rd176;
	cvt.u32.u64 	%r89, %rd561;
	div.u32 	%r90, %r89, %r88;
	mul.lo.s32 	%r91, %r90, %r88;
	sub.s32 	%r92, %r89, %r91;
	cvt.u64.u32 	%rd563, %r90;
	cvt.u64.u32 	%rd564, %r92;
	bra.uni 	$L__BB3_79;
$L__BB3_78:
	div.s64 	%rd563, %rd561, %rd176;
	mul.lo.s64 	%rd322, %rd563, %rd176;
	sub.s64 	%rd564, %rd561, %rd322;
$L__BB3_79:
	mul.wide.u32 	%rd323, %r36, 8;
	add.s64 	%rd324, %rd1, %rd323;
	ld.global.u64 	%rd325, [%rd324];
	mad.lo.s64 	%rd183, %rd325, %rd564, %rd175;
	add.s32 	%r37, %r212, -3;
	mul.wide.u32 	%rd326, %r37, 8;
	add.s64 	%rd327, %rd2, %rd326;
	ld.global.u64 	%rd184, [%rd327];
	or.b64  	%rd328, %rd563, %rd184;
	and.b64  	%rd329, %rd328, -4294967296;
	setp.ne.s64 	%p12, %rd329, 0;
	@%p12 bra 	$L__BB3_81;
	cvt.u32.u64 	%r93, %rd184;
	cvt.u32.u64 	%r94, %rd563;
	div.u32 	%r95, %r94, %r93;
	mul.lo.s32 	%r96, %r95, %r93;
	sub.s32 	%r97, %r94, %r96;
	cvt.u64.u32 	%rd565, %r95;
	cvt.u64.u32 	%rd566, %r97;
	bra.uni 	$L__BB3_82;
$L__BB3_81:
	div.s64 	%rd565, %rd563, %rd184;
	mul.lo.s64 	%rd330, %rd565, %rd184;
	sub.s64 	%rd566, %rd563, %rd330;
$L__BB3_82:
	mul.wide.u32 	%rd331, %r37, 8;
	add.s64 	%rd332, %rd1, %rd331;
	ld.global.u64 	%rd333, [%rd332];
	mad.lo.s64 	%rd191, %rd333, %rd566, %rd183;
	mul.wide.u32 	%rd334, %r34, 8;
	add.s64 	%rd335, %rd2, %rd334;
	ld.global.u64 	%rd192, [%rd335];
	or.b64  	%rd336, %rd565, %rd192;
	and.b64  	%rd337, %rd336, -4294967296;
	setp.ne.s64 	%p13, %rd337, 0;
	@%p13 bra 	$L__BB3_84;
	cvt.u32.u64 	%r98, %rd192;
	cvt.u32.u64 	%r99, %rd565;
	div.u32 	%r100, %r99, %r98;
	mul.lo.s32 	%r101, %r100, %r98;
	sub.s32 	%r102, %r99, %r101;
	cvt.u64.u32 	%rd582, %r100;
	cvt.u64.u32 	%rd568, %r102;
	bra.uni 	$L__BB3_85;
$L__BB3_84:
	div.s64 	%rd582, %rd565, %rd192;
	mul.lo.s64 	%rd338, %rd582, %rd192;
	sub.s64 	%rd568, %rd565, %rd338;
$L__BB3_85:
	mul.wide.u32 	%rd339, %r34, 8;
	add.s64 	%rd340, %rd1, %rd339;
	ld.global.u64 	%rd341, [%rd340];
	mad.lo.s64 	%rd342, %rd341, %rd568, %rd191;
	add.s64 	%rd591, %rd591, %rd342;
	add.s32 	%r212, %r212, -8;
	add.s32 	%r211, %r211, 8;
	setp.ne.s32 	%p14, %r211, 0;
	@%p14 bra 	$L__BB3_61;
	add.s32 	%r214, %r212, 3;
$L__BB3_87:
	setp.eq.s32 	%p15, %r26, 0;
	@%p15 bra 	$L__BB3_116;
	and.b32  	%r42, %r24, 3;
	setp.lt.u32 	%p16, %r26, 4;
	@%p16 bra 	$L__BB3_102;
	mul.wide.u32 	%rd344, %r214, 8;
	add.s64 	%rd345, %rd2, %rd344;
	ld.global.u64 	%rd203, [%rd345];
	or.b64  	%rd346, %rd582, %rd203;
	and.b64  	%rd347, %rd346, -4294967296;
	setp.ne.s64 	%p17, %rd347, 0;
	@%p17 bra 	$L__BB3_91;
	cvt.u32.u64 	%r103, %rd203;
	cvt.u32.u64 	%r104, %rd582;
	div.u32 	%r105, %r104, %r103;
	mul.lo.s32 	%r106, %r105, %r103;
	sub.s32 	%r107, %r104, %r106;
	cvt.u64.u32 	%rd572, %r105;
	cvt.u64.u32 	%rd573, %r107;
	bra.uni 	$L__BB3_92;
$L__BB3_91:
	div.s64 	%rd572, %rd582, %rd203;
	mul.lo.s64 	%rd348, %rd572, %rd203;
	sub.s64 	%rd573, %rd582, %rd348;
$L__BB3_92:
	mul.wide.u32 	%rd349, %r214, 8;
	add.s64 	%rd350, %rd1, %rd349;
	ld.global.u64 	%rd351, [%rd350];
	mul.lo.s64 	%rd210, %rd351, %rd573;
	add.s32 	%r43, %r214, -1;
	mul.wide.u32 	%rd352, %r43, 8;
	add.s64 	%rd353, %rd2, %rd352;
	ld.global.u64 	%rd211, [%rd353];
	or.b64  	%rd354, %rd572, %rd211;
	and.b64  	%rd355, %rd354, -4294967296;
	setp.ne.s64 	%p18, %rd355, 0;
	@%p18 bra 	$L__BB3_94;
	cvt.u32.u64 	%r108, %rd211;
	cvt.u32.u64 	%r109, %rd572;
	div.u32 	%r110, %r109, %r108;
	mul.lo.s32 	%r111, %r110, %r108;
	sub.s32 	%r112, %r109, %r111;
	cvt.u64.u32 	%rd574, %r110;
	cvt.u64.u32 	%rd575, %r112;
	bra.uni 	$L__BB3_95;
$L__BB3_94:
	div.s64 	%rd574, %rd572, %rd211;
	mul.lo.s64 	%rd356, %rd574, %rd211;
	sub.s64 	%rd575, %rd572, %rd356;
$L__BB3_95:
	mul.wide.u32 	%rd357, %r43, 8;
	add.s64 	%rd358, %rd1, %rd357;
	ld.global.u64 	%rd359, [%rd358];
	mad.lo.s64 	%rd218, %rd359, %rd575, %rd210;
	add.s32 	%r44, %r214, -2;
	mul.wide.u32 	%rd360, %r44, 8;
	add.s64 	%rd361, %rd2, %rd360;
	ld.global.u64 	%rd219, [%rd361];
	or.b64  	%rd362, %rd574, %rd219;
	and.b64  	%rd363, %rd362, -4294967296;
	setp.ne.s64 	%p19, %rd363, 0;
	@%p19 bra 	$L__BB3_97;
	cvt.u32.u64 	%r113, %rd219;
	cvt.u32.u64 	%r114, %rd574;
	div.u32 	%r115, %r114, %r113;
	mul.lo.s32 	%r116, %r115, %r113;
	sub.s32 	%r117, %r114, %r116;
	cvt.u64.u32 	%rd576, %r115;
	cvt.u64.u32 	%rd577, %r117;
	bra.uni 	$L__BB3_98;
$L__BB3_97:
	div.s64 	%rd576, %rd574, %rd219;
	mul.lo.s64 	%rd364, %rd576, %rd219;
	sub.s64 	%rd577, %rd574, %rd364;
$L__BB3_98:
	mul.wide.u32 	%rd365, %r44, 8;
	add.s64 	%rd366, %rd1, %rd365;
	ld.global.u64 	%rd367, [%rd366];
	mad.lo.s64 	%rd226, %rd367, %rd577, %rd218;
	add.s32 	%r45, %r214, -3;
	mul.wide.u32 	%rd368, %r45, 8;
	add.s64 	%rd369, %rd2, %rd368;
	ld.global.u64 	%rd227, [%rd369];
	or.b64  	%rd370, %rd576, %rd227;
	and.b64  	%rd371, %rd370, -4294967296;
	setp.ne.s64 	%p20, %rd371, 0;
	@%p20 bra 	$L__BB3_100;
	cvt.u32.u64 	%r118, %rd227;
	cvt.u32.u64 	%r119, %rd576;
	div.u32 	%r120, %r119, %r118;
	mul.lo.s32 	%r121, %r120, %r118;
	sub.s32 	%r122, %r119, %r121;
	cvt.u64.u32 	%rd582, %r120;
	cvt.u64.u32 	%rd579, %r122;
	bra.uni 	$L__BB3_101;
$L__BB3_100:
	div.s64 	%rd582, %rd576, %rd227;
	mul.lo.s64 	%rd372, %rd582, %rd227;
	sub.s64 	%rd579, %rd576, %rd372;
$L__BB3_101:
	mul.wide.u32 	%rd373, %r45, 8;
	add.s64 	%rd374, %rd1, %rd373;
	ld.global.u64 	%rd375, [%rd374];
	mad.lo.s64 	%rd376, %rd375, %rd579, %rd226;
	add.s64 	%rd591, %rd591, %rd376;
	add.s32 	%r214, %r214, -4;
$L__BB3_102:
	setp.eq.s32 	%p21, %r42, 0;
	@%p21 bra 	$L__BB3_116;
	setp.eq.s32 	%p22, %r42, 1;
	@%p22 bra 	$L__BB3_111;
	mul.wide.u32 	%rd378, %r214, 8;
	add.s64 	%rd379, %rd2, %rd378;
	ld.global.u64 	%rd238, [%rd379];
	or.b64  	%rd380, %rd582, %rd238;
	and.b64  	%rd381, %rd380, -4294967296;
	setp.ne.s64 	%p23, %rd381, 0;
	@%p23 bra 	$L__BB3_106;
	cvt.u32.u64 	%r123, %rd238;
	cvt.u32.u64 	%r124, %rd582;
	div.u32 	%r125, %r124, %r123;
	mul.lo.s32 	%r126, %r125, %r123;
	sub.s32 	%r127, %r124, %r126;
	cvt.u64.u32 	%rd583, %r125;
	cvt.u64.u32 	%rd584, %r127;
	bra.uni 	$L__BB3_107;
$L__BB3_106:
	div.s64 	%rd583, %rd582, %rd238;
	mul.lo.s64 	%rd382, %rd583, %rd238;
	sub.s64 	%rd584, %rd582, %rd382;
$L__BB3_107:
	mul.wide.u32 	%rd383, %r214, 8;
	add.s64 	%rd384, %rd1, %rd383;
	ld.global.u64 	%rd385, [%rd384];
	mul.lo.s64 	%rd245, %rd385, %rd584;
	add.s32 	%r48, %r214, -1;
	mul.wide.u32 	%rd386, %r48, 8;
	add.s64 	%rd387, %rd2, %rd386;
	ld.global.u64 	%rd246, [%rd387];
	or.b64  	%rd388, %rd583, %rd246;
	and.b64  	%rd389, %rd388, -4294967296;
	setp.ne.s64 	%p24, %rd389, 0;
	@%p24 bra 	$L__BB3_109;
	cvt.u32.u64 	%r128, %rd246;
	cvt.u32.u64 	%r129, %rd583;
	div.u32 	%r130, %r129, %r128;
	mul.lo.s32 	%r131, %r130, %r128;
	sub.s32 	%r132, %r129, %r131;
	cvt.u64.u32 	%rd582, %r130;
	cvt.u64.u32 	%rd586, %r132;
	bra.uni 	$L__BB3_110;
$L__BB3_109:
	div.s64 	%rd582, %rd583, %rd246;
	mul.lo.s64 	%rd390, %rd582, %rd246;
	sub.s64 	%rd586, %rd583, %rd390;
$L__BB3_110:
	add.s64 	%rd392, %rd1, %rd386;
	ld.global.u64 	%rd393, [%rd392];
	mad.lo.s64 	%rd394, %rd393, %rd586, %rd245;
	add.s64 	%rd591, %rd591, %rd394;
	add.s32 	%r214, %r214, -2;
$L__BB3_111:
	and.b32  	%r133, %r24, 1;
	setp.eq.b32 	%p25, %r133, 1;
	not.pred 	%p26, %p25;
	@%p26 bra 	$L__BB3_116;
	mul.wide.u32 	%rd395, %r214, 8;
	add.s64 	%rd396, %rd2, %rd395;
	ld.global.u64 	%rd257, [%rd396];
	or.b64  	%rd397, %rd582, %rd257;
	and.b64  	%rd398, %rd397, -4294967296;
	setp.ne.s64 	%p27, %rd398, 0;
	@%p27 bra 	$L__BB3_114;
	cvt.u32.u64 	%r134, %rd257;
	cvt.u32.u64 	%r135, %rd582;
	rem.u32 	%r136, %r135, %r134;
	cvt.u64.u32 	%rd590, %r136;
	bra.uni 	$L__BB3_115;
$L__BB3_114:
	rem.s64 	%rd590, %rd582, %rd257;
$L__BB3_115:
	add.s64 	%rd400, %rd1, %rd395;
	ld.global.u64 	%rd401, [%rd400];
	mad.lo.s64 	%rd591, %rd401, %rd590, %rd591;
$L__BB3_116:
	ld.global.u8 	%rs5, [%rd591];
	st.shared.u8 	[%r5], %rs5;
	st.shared.u64 	[%r6], %rd4;
$L__BB3_117:
	bar.sync 	0;
	setp.lt.u32 	%p52, %r216, 66;
	@%p52 bra 	$L__BB3_125;
$L__BB3_118:
	mov.u32 	%r51, %r216;
	shr.u32 	%r216, %r51, 1;
	setp.ge.u32 	%p53, %r3, %r216;
	@%p53 bra 	$L__BB3_124;
	ld.shared.u8 	%rs2, [%r5];
	setp.eq.s16 	%p54, %rs2, 0;
	add.s32 	%r205, %r5, %r216;
	ld.shared.u8 	%rs3, [%r205];
	setp.ne.s16 	%p55, %rs3, 0;
	shl.b32 	%r206, %r216, 3;
	add.s32 	%r53, %r6, %r206;
	or.pred  	%p56, %p54, %p55;
	@%p56 bra 	$L__BB3_121;
	ld.shared.u64 	%rd592, [%r53];
	bra.uni 	$L__BB3_123;
$L__BB3_121:
	setp.ne.s16 	%p57, %rs2, 0;
	selp.u16 	%rs8, 1, 0, %p57;
	setp.ne.s16 	%p58, %rs3, %rs8;
	@%p58 bra 	$L__BB3_124;
	ld.shared.u64 	%rd478, [%r6];
	ld.shared.u64 	%rd592, [%r53];
	setp.le.s64 	%p59, %rd478, %rd592;
	@%p59 bra 	$L__BB3_124;
$L__BB3_123:
	st.shared.u8 	[%r5], %rs3;
	st.shared.u64 	[%r6], %rd592;
$L__BB3_124:
	bar.sync 	0;
	setp.gt.u32 	%p60, %r51, 131;
	@%p60 bra 	$L__BB3_118;
$L__BB3_125:
	setp.gt.u32 	%p61, %r3, 31;
	@%p61 bra 	$L__BB3_152;
	ld.volatile.shared.u8 	%rs9, [%r5];
	setp.ne.s16 	%p62, %rs9, 0;
	ld.volatile.shared.u8 	%rs10, [%r5+32];
	setp.eq.s16 	%p63, %rs10, 0;
	and.pred  	%p64, %p62, %p63;
	@%p64 bra 	$L__BB3_129;
	ld.volatile.shared.u8 	%rs11, [%r5];
	setp.ne.s16 	%p65, %rs11, 0;
	ld.volatile.shared.u8 	%rs12, [%r5+32];
	selp.u16 	%rs13, 1, 0, %p65;
	setp.ne.s16 	%p66, %rs12, %rs13;
	@%p66 bra 	$L__BB3_130;
	ld.volatile.shared.u64 	%rd479, [%r6];
	ld.volatile.shared.u64 	%rd480, [%r6+256];
	setp.le.s64 	%p67, %rd479, %rd480;
	@%p67 bra 	$L__BB3_130;
$L__BB3_129:
	ld.volatile.shared.u64 	%rd481, [%r6+256];
	st.volatile.shared.u64 	[%r6], %rd481;
	ld.volatile.shared.u8 	%rs14, [%r5+32];
	st.volatile.shared.u8 	[%r5], %rs14;
$L__BB3_130:
	ld.volatile.shared.u8 	%rs15, [%r5];
	setp.ne.s16 	%p68, %rs15, 0;
	ld.volatile.shared.u8 	%rs16, [%r5+16];
	setp.eq.s16 	%p69, %rs16, 0;
	and.pred  	%p70, %p68, %p69;
	@%p70 bra 	$L__BB3_133;
	ld.volatile.shared.u8 	%rs17, [%r5];
	setp.ne.s16 	%p71, %rs17, 0;
	ld.volatile.shared.u8 	%rs18, [%r5+16];
	selp.u16 	%rs19, 1, 0, %p71;
	setp.ne.s16 	%p72, %rs18, %rs19;
	@%p72 bra 	$L__BB3_134;
	ld.volatile.shared.u64 	%rd482, [%r6];
	ld.volatile.shared.u64 	%rd483, [%r6+128];
	setp.le.s64 	%p73, %rd482, %rd483;
	@%p73 bra 	$L__BB3_134;
$L__BB3_133:
	ld.volatile.shared.u64 	%rd484, [%r6+128];
	st.volatile.shared.u64 	[%r6], %rd484;
	ld.volatile.shared.u8 	%rs20, [%r5+16];
	st.volatile.shared.u8 	[%r5], %rs20;
$L__BB3_134:
	ld.volatile.shared.u8 	%rs21, [%r5];
	setp.ne.s16 	%p74, %rs21, 0;
	ld.volatile.shared.u8 	%rs22, [%r5+8];
	setp.eq.s16 	%p75, %rs22, 0;
	and.pred  	%p76, %p74, %p75;
	@%p76 bra 	$L__BB3_137;
	ld.volatile.shared.u8 	%rs23, [%r5];
	setp.ne.s16 	%p77, %rs23, 0;
	ld.volatile.shared.u8 	%rs24, [%r5+8];
	selp.u16 	%rs25, 1, 0, %p77;
	setp.ne.s16 	%p78, %rs24, %rs25;
	@%p78 bra 	$L__BB3_138;
	ld.volatile.shared.u64 	%rd485, [%r6];
	ld.volatile.shared.u64 	%rd486, [%r6+64];
	setp.le.s64 	%p79, %rd485, %rd486;
	@%p79 bra 	$L__BB3_138;
$L__BB3_137:
	ld.volatile.shared.u64 	%rd487, [%r6+64];
	st.volatile.shared.u64 	[%r6], %rd487;
	ld.volatile.shared.u8 	%rs26, [%r5+8];
	st.volatile.shared.u8 	[%r5], %rs26;
$L__BB3_138:
	ld.volatile.shared.u8 	%rs27, [%r5];
	setp.ne.s16 	%p80, %rs27, 0;
	ld.volatile.shared.u8 	%rs28, [%r5+4];
	setp.eq.s16 	%p81, %rs28, 0;
	and.pred  	%p82, %p80, %p81;
	@%p82 bra 	$L__BB3_141;
	ld.volatile.shared.u8 	%rs29, [%r5];
	setp.ne.s16 	%p83, %rs29, 0;
	ld.volatile.shared.u8 	%rs30, [%r5+4];
	selp.u16 	%rs31, 1, 0, %p83;
	setp.ne.s16 	%p84, %rs30, %rs31;
	@%p84 bra 	$L__BB3_142;
	ld.volatile.shared.u64 	%rd488, [%r6];
	ld.volatile.shared.u64 	%rd489, [%r6+32];
	setp.le.s64 	%p85, %rd488, %rd489;
	@%p85 bra 	$L__BB3_142;
$L__BB3_141:
	ld.volatile.shared.u64 	%rd490, [%r6+32];
	st.volatile.shared.u64 	[%r6], %rd490;
	ld.volatile.shared.u8 	%rs32, [%r5+4];
	st.volatile.shared.u8 	[%r5], %rs32;
$L__BB3_142:
	ld.volatile.shared.u8 	%rs33, [%r5];
	setp.ne.s16 	%p86, %rs33, 0;
	ld.volatile.shared.u8 	%rs34, [%r5+2];
	setp.eq.s16 	%p87, %rs34, 0;
	and.pred  	%p88, %p86, %p87;
	@%p88 bra 	$L__BB3_145;
	ld.volatile.shared.u8 	%rs35, [%r5];
	setp.ne.s16 	%p89, %rs35, 0;
	ld.volatile.shared.u8 	%rs36, [%r5+2];
	selp.u16 	%rs37, 1, 0, %p89;
	setp.ne.s16 	%p90, %rs36, %rs37;
	@%p90 bra 	$L__BB3_146;
	ld.volatile.shared.u64 	%rd491, [%r6];
	ld.volatile.shared.u64 	%rd492, [%r6+16];
	setp.le.s64 	%p91, %rd491, %rd492;
	@%p91 bra 	$L__BB3_146;
$L__BB3_145:
	ld.volatile.shared.u64 	%rd493, [%r6+16];
	st.volatile.shared.u64 	[%r6], %rd493;
	ld.volatile.shared.u8 	%rs38, [%r5+2];
	st.volatile.shared.u8 	[%r5], %rs38;
$L__BB3_146:
	ld.volatile.shared.u8 	%rs39, [%r5];
	setp.ne.s16 	%p92, %rs39, 0;
	ld.volatile.shared.u8 	%rs40, [%r5+1];
	setp.eq.s16 	%p93, %rs40, 0;
	and.pred  	%p94, %p92, %p93;
	@%p94 bra 	$L__BB3_149;
	ld.volatile.shared.u8 	%rs41, [%r5];
	setp.ne.s16 	%p95, %rs41, 0;
	ld.volatile.shared.u8 	%rs42, [%r5+1];
	selp.u16 	%rs43, 1, 0, %p95;
	setp.ne.s16 	%p96, %rs42, %rs43;
	@%p96 bra 	$L__BB3_150;
	ld.volatile.shared.u64 	%rd494, [%r6];
	ld.volatile.shared.u64 	%rd495, [%r6+8];
	setp.le.s64 	%p97, %rd494, %rd495;
	@%p97 bra 	$L__BB3_150;
$L__BB3_149:
	ld.volatile.shared.u64 	%rd496, [%r6+8];
	st.volatile.shared.u64 	[%r6], %rd496;
	ld.volatile.shared.u8 	%rs44, [%r5+1];
	st.volatile.shared.u8 	[%r5], %rs44;
$L__BB3_150:
	setp.ne.s32 	%p98, %r3, 0;
	@%p98 bra 	$L__BB3_152;
	ld.param.u64 	%rd506, [nkd_bool_param_9];
	ld.param.u64 	%rd505, [nkd_bool_param_0];
	ld.shared.u8 	%rs45, [sdata_bool];
	cvt.u64.u32 	%rd497, %r4;
	mad.lo.s64 	%rd498, %rd506, %rd5, %rd497;
	cvta.to.global.u64 	%rd499, %rd505;
	add.s64 	%rd500, %rd499, %rd498;
	st.global.u8 	[%rd500], %rs45;
	ld.shared.u64 	%rd501, [%r2];
	cvta.to.global.u64 	%rd502, %rd267;
	shl.b64 	%rd503, %rd498, 3;
	add.s64 	%rd504, %rd502, %rd503;
	st.global.u64 	[%rd504], %rd501;
$L__BB3_152:
	ret;

}
	// .globl	nkd2_bool
.visible .entry nkd2_bool(
	.param .u64 .ptr .align 1 nkd2_bool_param_0,
	.param .u64 .ptr .align 1 nkd2_bool_param_1,
	.param .u64 .ptr .align 1 nkd2_bool_param_2,
	.param .u64 nkd2_bool_param_3,
	.param .u64 nkd2_bool_param_4,
	.param .u64 nkd2_bool_param_5,
	.param .u64 nkd2_bool_param_6,
	.param .u64 nkd2_bool_param_7
)
{
	.reg .pred 	%p<57>;
	.reg .b16 	%rs<46>;
	.reg .b32 	%r<24>;
	.reg .b64 	%rd<70>;

	ld.param.u64 	%rd15, [nkd2_bool_param_0];
	ld.param.u64 	%rd18, [nkd2_bool_param_1];
	ld.param.u64 	%rd19, [nkd2_bool_param_2];
	ld.param.u64 	%rd20, [nkd2_bool_param_3];
	ld.param.u64 	%rd16, [nkd2_bool_param_4];
	ld.param.u64 	%rd21, [nkd2_bool_param_5];
	ld.param.u64 	%rd17, [nkd2_bool_param_7];
	cvta.to.global.u64 	%rd1, %rd19;
	cvta.to.global.u64 	%rd2, %rd18;
	mov.u32 	%r23, %ntid.x;
	mov.u32 	%r12, sdata_bool;
	add.s32 	%r2, %r12, %r23;
	mov.u32 	%r3, %tid.x;
	mov.u32 	%r4, %ctaid.x;
	mul.lo.s32 	%r13, %r4, %r23;
	shl.b32 	%r14, %r13, 1;
	add.s32 	%r15, %r14, %r3;
	add.s32 	%r5, %r12, %r3;
	mov.b16 	%rs5, 1;
	st.shared.u8 	[%r5], %rs5;
	cvt.u64.u32 	%rd3, %r15;
	shl.b32 	%r16, %r3, 3;
	add.s32 	%r6, %r2, %r16;
	st.shared.u64 	[%r6], %rd3;
	mov.u32 	%r17, %ctaid.y;
	cvt.u64.u32 	%rd22, %r17;
	add.s64 	%rd4, %rd20, %rd22;
	setp.ge.u64 	%p1, %rd4, %rd21;
	@%p1 bra 	$L__BB4_46;
	cvt.u32.u64 	%r18, %rd3;
	mul.lo.s64 	%rd5, %rd17, %rd4;
	cvt.u32.u64 	%r19, %rd5;
	add.s32 	%r7, %r18, %r19;
	add.s32 	%r20, %r18, %r23;
	add.s32 	%r8, %r7, %r23;
	cvt.u64.u32 	%rd23, %r20;
	setp.le.u64 	%p2, %rd16, %rd23;
	@%p2 bra 	$L__BB4_9;
	cvt.u64.u32 	%rd29, %r7;
	add.s64 	%rd30, %rd2, %rd29;
	ld.global.u8 	%rs1, [%rd30];
	setp.eq.s16 	%p4, %rs1, 0;
	cvt.u64.u32 	%rd31, %r8;
	add.s64 	%rd32, %rd2, %rd31;
	ld.global.u8 	%rs2, [%rd32];
	setp.ne.s16 	%p5, %rs2, 0;
	or.pred  	%p6, %p4, %p5;
	@%p6 bra 	$L__BB4_4;
	mul.wide.u32 	%rd39, %r8, 8;
	add.s64 	%rd40, %rd1, %rd39;
	ld.global.u64 	%rd67, [%rd40];
	bra.uni 	$L__BB4_8;
$L__BB4_4:
	setp.ne.s16 	%p7, %rs1, 0;
	selp.u16 	%rs7, 1, 0, %p7;
	setp.eq.s16 	%p8, %rs2, %rs7;
	@%p8 bra 	$L__BB4_7;
	mul.wide.u32 	%rd33, %r7, 8;
	add.s64 	%rd34, %rd1, %rd33;
	ld.global.u64 	%rd68, [%rd34];
$L__BB4_6:
	st.shared.u8 	[%r5], %rs1;
	st.shared.u64 	[%r6], %rd68;
	bra.uni 	$L__BB4_11;
$L__BB4_7:
	mul.wide.u32 	%rd35, %r7, 8;
	add.s64 	%rd36, %rd1, %rd35;
	ld.global.u64 	%rd68, [%rd36];
	mul.wide.u32 	%rd37, %r8, 8;
	add.s64 	%rd38, %rd1, %rd37;
	ld.global.u64 	%rd67, [%rd38];
	setp.le.s64 	%p9, %rd68, %rd67;
	@%p9 bra 	$L__BB4_6;
$L__BB4_8:
	st.shared.u8 	[%r5], %rs2;
	st.shared.u64 	[%r6], %rd67;
	bra.uni 	$L__BB4_11;
$L__BB4_9:
	setp.le.u64 	%p3, %rd16, %rd3;
	@%p3 bra 	$L__BB4_11;
	cvt.u64.u32 	%rd24, %r7;
	add.s64 	%rd25, %rd2, %rd24;
	ld.global.u8 	%rs6, [%rd25];
	st.shared.u8 	[%r5], %rs6;
	mul.wide.u32 	%rd26, %r7, 8;
	add.s64 	%rd27, %rd1, %rd26;
	ld.global.u64 	%rd28, [%rd27];
	st.shared.u64 	[%r6], %rd28;
$L__BB4_11:
	bar.sync 	0;
	setp.lt.u32 	%p10, %r23, 66;
	@%p10 bra 	$L__BB4_19;
$L__BB4_12:
	mov.u32 	%r9, %r23;
	shr.u32 	%r23, %r9, 1;
	setp.ge.u32 	%p11, %r3, %r23;
	@%p11 bra 	$L__BB4_18;
	ld.shared.u8 	%rs3, [%r5];
	setp.eq.s16 	%p12, %rs3, 0;
	add.s32 	%r21, %r5, %r23;
	ld.shared.u8 	%rs4, [%r21];
	setp.ne.s16 	%p13, %rs4, 0;
	shl.b32 	%r22, %r23, 3;
	add.s32 	%r11, %r6, %r22;
	or.pred  	%p14, %p12, %p13;
	@%p14 bra 	$L__BB4_15;
	ld.shared.u64 	%rd69, [%r11];
	bra.uni 	$L__BB4_17;
$L__BB4_15:
	setp.ne.s16 	%p15, %rs3, 0;
	selp.u16 	%rs8, 1, 0, %p15;
	setp.ne.s16 	%p16, %rs4, %rs8;
	@%p16 bra 	$L__BB4_18;
	ld.shared.u64 	%rd41, [%r6];
	ld.shared.u64 	%rd69, [%r11];
	setp.le.s64 	%p17, %rd41, %rd69;
	@%p17 bra 	$L__BB4_18;
$L__BB4_17:
	st.shared.u8 	[%r5], %rs4;
	st.shared.u64 	[%r6], %rd69;
$L__BB4_18:
	bar.sync 	0;
	setp.gt.u32 	%p18, %r9, 131;
	@%p18 bra 	$L__BB4_12;
$L__BB4_19:
	setp.gt.u32 	%p19, %r3, 31;
	@%p19 bra 	$L__BB4_46;
	ld.volatile.shared.u8 	%rs9, [%r5];
	setp.ne.s16 	%p20, %rs9, 0;
	ld.volatile.shared.u8 	%rs10, [%r5+32];
	setp.eq.s16 	%p21, %rs10, 0;
	and.pred  	%p22, %p20, %p21;
	@%p22 bra 	$L__BB4_23;
	ld.volatile.shared.u8 	%rs11, [%r5];
	setp.ne.s16 	%p23, %rs11, 0;
	ld.volatile.shared.u8 	%rs12, [%r5+32];
	selp.u16 	%rs13, 1, 0, %p23;
	setp.ne.s16 	%p24, %rs12, %rs13;
	@%p24 bra 	$L__BB4_24;
	ld.volatile.shared.u64 	%rd42, [%r6];
	ld.volatile.shared.u64 	%rd43, [%r6+256];
	setp.le.s64 	%p25, %rd42, %rd43;
	@%p25 bra 	$L__BB4_24;
$L__BB4_23:
	ld.volatile.shared.u64 	%rd44, [%r6+256];
	st.volatile.shared.u64 	[%r6], %rd44;
	ld.volatile.shared.u8 	%rs14, [%r5+32];
	st.volatile.shared.u8 	[%r5], %rs14;
$L__BB4_24:
	ld.volatile.shared.u8 	%rs15, [%r5];
	setp.ne.s16 	%p26, %rs15, 0;
	ld.volatile.shared.u8 	%rs16, [%r5+16];
	setp.eq.s16 	%p27, %rs16, 0;
	and.pred  	%p28, %p26, %p27;
	@%p28 bra 	$L__BB4_27;
	ld.volatile.shared.u8 	%rs17, [%r5];
	setp.ne.s16 	%p29, %rs17, 0;
	ld.volatile.shared.u8 	%rs18, [%r5+16];
	selp.u16 	%rs19, 1, 0, %p29;
	setp.ne.s16 	%p30, %rs18, %rs19;
	@%p30 bra 	$L__BB4_28;
	ld.volatile.shared.u64 	%rd45, [%r6];
	ld.volatile.shared.u64 	%rd46, [%r6+128];
	setp.le.s64 	%p31, %rd45, %rd46;
	@%p31 bra 	$L__BB4_28;
$L__BB4_27:
	ld.volatile.shared.u64 	%rd47, [%r6+128];
	st.volatile.shared.u64 	[%r6], %rd47;
	ld.volatile.shared.u8 	%rs20, [%r5+16];
	st.volatile.shared.u8 	[%r5], %rs20;
$L__BB4_28:
	ld.volatile.shared.u8 	%rs21, [%r5];
	setp.ne.s16 	%p32, %rs21, 0;
	ld.volatile.shared.u8 	%rs22, [%r5+8];
	setp.eq.s16 	%p33, %rs22, 0;
	and.pred  	%p34, %p32, %p33;
	@%p34 bra 	$L__BB4_31;
	ld.volatile.shared.u8 	%rs23, [%r5];
	setp.ne.s16 	%p35, %rs23, 0;
	ld.volatile.shared.u8 	%rs24, [%r5+8];
	selp.u16 	%rs25, 1, 0, %p35;
	setp.ne.s16 	%p36, %rs24, %rs25;
	@%p36 bra 	$L__BB4_32;
	ld.volatile.shared.u64 	%rd48, [%r6];
	ld.volatile.shared.u64 	%rd49, [%r6+64];
	setp.le.s64 	%p37, %rd48, %rd49;
	@%p37 bra 	$L__BB4_32;
$L__BB4_31:
	ld.volatile.shared.u64 	%rd50, [%r6+64];
	st.volatile.shared.u64 	[%r6], %rd50;
	ld.volatile.shared.u8 	%rs26, [%r5+8];
	st.volatile.shared.u8 	[%r5], %rs26;
$L__BB4_32:
	ld.volatile.shared.u8 	%rs27, [%r5];
	setp.ne.s16 	%p38, %rs27, 0;
	ld.volatile.shared.u8 	%rs28, [%r5+4];
	setp.eq.s16 	%p39, %rs28, 0;
	and.pred  	%p40, %p38, %p39;
	@%p40 bra 	$L__BB4_35;
	ld.volatile.shared.u8 	%rs29, [%r5];
	setp.ne.s16 	%p41, %rs29, 0;
	ld.volatile.shared.u8 	%rs30, [%r5+4];
	selp.u16 	%rs31, 1, 0, %p41;
	setp.ne.s16 	%p42, %rs30, %rs31;
	@%p42 bra 	$L__BB4_36;
	ld.volatile.shared.u64 	%rd51, [%r6];
	ld.volatile.shared.u64 	%rd52, [%r6+32];
	setp.le.s64 	%p43, %rd51, %rd52;
	@%p43 bra 	$L__BB4_36;
$L__BB4_35:
	ld.volatile.shared.u64 	%rd53, [%r6+32];
	st.volatile.shared.u64 	[%r6], %rd53;
	ld.volatile.shared.u8 	%rs32, [%r5+4];
	st.volatile.shared.u8 	[%r5], %rs32;
$L__BB4_36:
	ld.volatile.shared.u8 	%rs33, [%r5];
	setp.ne.s16 	%p44, %rs33, 0;
	ld.volatile.shared.u8 	%rs34, [%r5+2];
	setp.eq.s16 	%p45, %rs34, 0;
	and.pred  	%p46, %p44, %p45;
	@%p46 bra 	$L__BB4_39;
	ld.volatile.shared.u8 	%rs35, [%r5];
	setp.ne.s16 	%p47, %rs35, 0;
	ld.volatile.shared.u8 	%rs36, [%r5+2];
	selp.u16 	%rs37, 1, 0, %p47;
	setp.ne.s16 	%p48, %rs36, %rs37;
	@%p48 bra 	$L__BB4_40;
	ld.volatile.shared.u64 	%rd54, [%r6];
	ld.volatile.shared.u64 	%rd55, [%r6+16];
	setp.le.s64 	%p49, %rd54, %rd55;
	@%p49 bra 	$L__BB4_40;
$L__BB4_39:
	ld.volatile.shared.u64 	%rd56, [%r6+16];
	st.volatile.shared.u64 	[%r6], %rd56;
	ld.volatile.shared.u8 	%rs38, [%r5+2];
	st.volatile.shared.u8 	[%r5], %rs38;
$L__BB4_40:
	ld.volatile.shared.u8 	%rs39, [%r5];
	setp.ne.s16 	%p50, %rs39, 0;
	ld.volatile.shared.u8 	%rs40, [%r5+1];
	setp.eq.s16 	%p51, %rs40, 0;
	and.pred  	%p52, %p50, %p51;
	@%p52 bra 	$L__BB4_43;
	ld.volatile.shared.u8 	%rs41, [%r5];
	setp.ne.s16 	%p53, %rs41, 0;
	ld.volatile.shared.u8 	%rs42, [%r5+1];
	selp.u16 	%rs43, 1, 0, %p53;
	setp.ne.s16 	%p54, %rs42, %rs43;
	@%p54 bra 	$L__BB4_44;
	ld.volatile.shared.u64 	%rd57, [%r6];
	ld.volatile.shared.u64 	%rd58, [%r6+8];
	setp.le.s64 	%p55, %rd57, %rd58;
	@%p55 bra 	$L__BB4_44;
$L__BB4_43:
	ld.volatile.shared.u64 	%rd59, [%r6+8];
	st.volatile.shared.u64 	[%r6], %rd59;
	ld.volatile.shared.u8 	%rs44, [%r5+1];
	st.volatile.shared.u8 	[%r5], %rs44;
$L__BB4_44:
	setp.ne.s32 	%p56, %r3, 0;
	@%p56 bra 	$L__BB4_46;
	ld.shared.u8 	%rs45, [sdata_bool];
	cvt.u64.u32 	%rd60, %r4;
	add.s64 	%rd61, %rd5, %rd60;
	cvta.to.global.u64 	%rd62, %rd15;
	add.s64 	%rd63, %rd62, %rd61;
	st.global.u8 	[%rd63], %rs45;
	ld.shared.u64 	%rd64, [%r2];
	shl.b64 	%rd65, %rd61, 3;
	add.s64 	%rd66, %rd1, %rd65;
	st.global.u64 	[%rd66], %rd64;
$L__BB4_46:
	ret;

}
	// .globl	contiguous_reduce_i8
.visible .entry contiguous_reduce_i8(
	.param .u64 .ptr .align 1 contiguous_reduce_i8_param_0,
	.param .u64 .ptr .align 1 contiguous_reduce_i8_param_1,
	.param .u64 .ptr .align 1 contiguous_reduce_i8_param_2,
	.param .u64 contiguous_reduce_i8_param_3
)
{
	.reg .pred 	%p<30>;
	.reg .b16 	%rs<38>;
	.reg .b32 	%r<19>;
	.reg .b64 	%rd<41>;

	ld.param.u64 	%rd7, [contiguous_reduce_i8_param_0];
	ld.param.u64 	%rd8, [contiguous_reduce_i8_param_1];
	ld.param.u64 	%rd10, [contiguous_reduce_i8_param_2];
	ld.param.u64 	%rd9, [contiguous_reduce_i8_param_3];
	cvta.to.global.u64 	%rd1, %rd10;
	mov.u32 	%r18, %ntid.x;
	mov.u32 	%r10, sdata_i8;
	add.s32 	%r2, %r10, %r18;
	mov.u32 	%r3, %tid.x;
	mov.u32 	%r4, %ctaid.x;
	mul.lo.s32 	%r11, %r4, %r18;
	shl.b32 	%r12, %r11, 1;
	add.s32 	%r13, %r12, %r3;
	cvt.u64.u32 	%rd2, %r13;
	shl.b32 	%r14, %r3, 3;
	add.s32 	%r5, %r2, %r14;
	st.shared.u64 	[%r5], %rd2;
	add.s32 	%r6, %r10, %r3;
	mov.b16 	%rs5, 127;
	st.shared.u8 	[%r6], %rs5;
	add.s32 	%r15, %r13, %r18;
	cvt.u64.u32 	%rd3, %r15;
	setp.le.u64 	%p1, %rd9, %rd3;
	@%p1 bra 	$L__BB5_4;
	add.s64 	%rd12, %rd1, %rd2;
	ld.global.s8 	%rs1, [%rd12];
	add.s64 	%rd13, %rd1, %rd3;
	ld.global.s8 	%rs2, [%rd13];
	setp.le.s16 	%p3, %rs1, %rs2;
	@%p3 bra 	$L__BB5_3;
	st.shared.u8 	[%r6], %rs2;
	st.shared.u64 	[%r5], %rd3;
	bra.uni 	$L__BB5_6;
$L__BB5_3:
	st.shared.u8 	[%r6], %rs1;
	st.shared.u64 	[%r5], %rd2;
	bra.uni 	$L__BB5_6;
$L__BB5_4:
	setp.le.u64 	%p2, %rd9, %rd2;
	@%p2 bra 	$L__BB5_6;
	add.s64 	%rd11, %rd1, %rd2;
	ld.global.u8 	%rs6, [%rd11];
	st.shared.u8 	[%r6], %rs6;
	st.shared.u64 	[%r5], %rd2;
$L__BB5_6:
	bar.sync 	0;
	setp.lt.u32 	%p4, %r18, 66;
	@%p4 bra 	$L__BB5_14;
$L__BB5_7:
	mov.u32 	%r7, %r18;
	shr.u32 	%r18, %r7, 1;
	setp.ge.u32 	%p5, %r3, %r18;
	@%p5 bra 	$L__BB5_13;
	ld.shared.s8 	%rs3, [%r6];
	add.s32 	%r16, %r6, %r18;
	ld.shared.s8 	%rs4, [%r16];
	setp.le.s16 	%p6, %rs3, %rs4;
	shl.b32 	%r17, %r18, 3;
	add.s32 	%r9, %r5, %r17;
	@%p6 bra 	$L__BB5_10;
	ld.shared.u64 	%rd40, [%r9];
	bra.uni 	$L__BB5_12;
$L__BB5_10:
	setp.ne.s16 	%p7, %rs3, %rs4;
	@%p7 bra 	$L__BB5_13;
	ld.shared.u64 	%rd14, [%r5];
	ld.shared.u64 	%rd40, [%r9];
	setp.le.s64 	%p8, %rd14, %rd40;
	@%p8 bra 	$L__BB5_13;
$L__BB5_12:
	st.shared.u8 	[%r6], %rs4;
	st.shared.u64 	[%r5], %rd40;
$L__BB5_13:
	bar.sync 	0;
	setp.gt.u32 	%p9, %r7, 131;
	@%p9 bra 	$L__BB5_7;
$L__BB5_14:
	setp.gt.u32 	%p10, %r3, 31;
	@%p10 bra 	$L__BB5_41;
	ld.volatile.shared.s8 	%rs7, [%r6];
	ld.volatile.shared.s8 	%rs8, [%r6+32];
	setp.gt.s16 	%p11, %rs7, %rs8;
	@%p11 bra 	$L__BB5_18;
	ld.volatile.shared.u8 	%rs9, [%r6];
	ld.volatile.shared.u8 	%rs10, [%r6+32];
	setp.ne.s16 	%p12, %rs9, %rs10;
	@%p12 bra 	$L__BB5_19;
	ld.volatile.shared.u64 	%rd15, [%r5];
	ld.volatile.shared.u64 	%rd16, [%r5+256];
	setp.le.s64 	%p13, %rd15, %rd16;
	@%p13 bra 	$L__BB5_19;
$L__BB5_18:
	ld.volatile.shared.u64 	%rd17, [%r5+256];
	st.volatile.shared.u64 	[%r5], %rd17;
	ld.volatile.shared.u8 	%rs11, [%r6+32];
	st.volatile.shared.u8 	[%r6], %rs11;
$L__BB5_19:
	ld.volatile.shared.s8 	%rs12, [%r6];
	ld.volatile.shared.s8 	%rs13, [%r6+16];
	setp.gt.s16 	%p14, %rs12, %rs13;
	@%p14 bra 	$L__BB5_22;
	ld.volatile.shared.u8 	%rs14, [%r6];
	ld.volatile.shared.u8 	%rs15, [%r6+16];
	setp.ne.s16 	%p15, %rs14, %rs15;
	@%p15 bra 	$L__BB5_23;
	ld.volatile.shared.u64 	%rd18, [%r5];
	ld.volatile.shared.u64 	%rd19, [%r5+128];
	setp.le.s64 	%p16, %rd18, %rd19;
	@%p16 bra 	$L__BB5_23;
$L__BB5_22:
	ld.volatile.shared.u64 	%rd20, [%r5+128];
	st.volatile.shared.u64 	[%r5], %rd20;
	ld.volatile.shared.u8 	%rs16, [%r6+16];
	st.volatile.shared.u8 	[%r6], %rs16;
$L__BB5_23:
	ld.volatile.shared.s8 	%rs17, [%r6];
	ld.volatile.shared.s8 	%rs18, [%r6+8];
	setp.gt.s16 	%p17, %rs17, %rs18;
	@%p17 bra 	$L__BB5_26;
	ld.volatile.shared.u8 	%rs19, [%r6];
	ld.volatile.shared.u8 	%rs20, [%r6+8];
	setp.ne.s16 	%p18, %rs19, %rs20;
	@%p18 bra 	$L__BB5_27;
	ld.volatile.shared.u64 	%rd21, [%r5];
	ld.volatile.shared.u64 	%rd22, [%r5+64];
	setp.le.s64 	%p19, %rd21, %rd22;
	@%p19 bra 	$L__BB5_27;
$L__BB5_26:
	ld.volatile.shared.u64 	%rd23, [%r5+64];
	st.volatile.shared.u64 	[%r5], %rd23;
	ld.volatile.shared.u8 	%rs21, [%r6+8];
	st.volatile.shared.u8 	[%r6], %rs21;
$L__BB5_27:
	ld.volatile.shared.s8 	%rs22, [%r6];
	ld.volatile.shared.s8 	%rs23, [%r6+4];
	setp.gt.s16 	%p20, %rs22, %rs23;
	@%p20 bra 	$L__BB5_30;
	ld.volatile.shared.u8 	%rs24, [%r6];
	ld.volatile.shared.u8 	%rs25, [%r6+4];
	setp.ne.s16 	%p21, %rs24, %rs25;
	@%p21 bra 	$L__BB5_31;
	ld.volatile.shared.u64 	%rd24, [%r5];
	ld.volatile.shared.u64 	%rd25, [%r5+32];
	setp.le.s64 	%p22, %rd24, %rd25;
	@%p22 bra 	$L__BB5_31;
$L__BB5_30:
	ld.volatile.shared.u64 	%rd26, [%r5+32];
	st.volatile.shared.u64 	[%r5], %rd26;
	ld.volatile.shared.u8 	%rs26, [%r6+4];
	st.volatile.shared.u8 	[%r6], %rs26;
$L__BB5_31:
	ld.volatile.shared.s8 	%rs27, [%r6];
	ld.volatile.shared.s8 	%rs28, [%r6+2];
	setp.gt.s16 	%p23, %rs27, %rs28;
	@%p23 bra 	$L__BB5_34;
	ld.volatile.shared.u8 	%rs29, [%r6];
	ld.volatile.shared.u8 	%rs30, [%r6+2];
	setp.ne.s16 	%p24, %rs29, %rs30;
	@%p24 bra 	$L__BB5_35;
	ld.volatile.shared.u64 	%rd27, [%r5];
	ld.volatile.shared.u64 	%rd28, [%r5+16];
	setp.le.s64 	%p25, %rd27, %rd28;
	@%p25 bra 	$L__BB5_35;
$L__BB5_34:
	ld.volatile.shared.u64 	%rd29, [%r5+16];
	st.volatile.shared.u64 	[%r5], %rd29;
	ld.volatile.shared.u8 	%rs31, [%r6+2];
	st.volatile.shared.u8 	[%r6], %rs31;
$L__BB5_35:
	ld.volatile.shared.s8 	%rs32, [%r6];
	ld.volatile.shared.s8 	%rs33, [%r6+1];
	setp.gt.s16 	%p26, %rs32, %rs33;
	@%p26 bra 	$L__BB5_38;
	ld.volatile.shared.u8 	%rs34, [%r6];
	ld.volatile.shared.u8 	%rs35, [%r6+1];
	setp.ne.s16 	%p27, %rs34, %rs35;
	@%p27 bra 	$L__BB5_39;
	ld.volatile.shared.u64 	%rd30, [%r5];
	ld.volatile.shared.u64 	%rd31, [%r5+8];
	setp.le.s64 	%p28, %rd30, %rd31;
	@%p28 bra 	$L__BB5_39;
$L__BB5_38:
	ld.volatile.shared.u64 	%rd32, [%r5+8];
	st.volatile.shared.u64 	[%r5], %rd32;
	ld.volatile.shared.u8 	%rs36, [%r6+1];
	st.volatile.shared.u8 	[%r6], %rs36;
$L__BB5_39:
	setp.ne.s32 	%p29, %r3, 0;
	@%p29 bra 	$L__BB5_41;
	ld.shared.u8 	%rs37, [sdata_i8];
	cvt.u64.u32 	%rd33, %r4;
	cvta.to.global.u64 	%rd34, %rd7;
	add.s64 	%rd35, %rd34, %rd33;
	st.global.u8 	[%rd35], %rs37;
	ld.shared.u64 	%rd36, [%r2];
	cvta.to.global.u64 	%rd37, %rd8;
	mul.wide.u32 	%rd38, %r4, 8;
	add.s64 	%rd39, %rd37, %rd38;
	st.global.u64 	[%rd39], %rd36;
$L__BB5_41:
	ret;

}
	// .globl	uncontiguous_reduce_i8
.visible .entry uncontiguous_reduce_i8(
	.param .u64 .ptr .align 1 uncontiguous_reduce_i8_param_0,
	.param .u64 .ptr .align 1 uncontiguous_reduce_i8_param_1,
	.param .u64 .ptr .align 1 uncontiguous_reduce_i8_param_2,
	.param .u64 .ptr .align 1 uncontiguous_reduce_i8_param_3,
	.param .u64 .ptr .align 1 uncontiguous_reduce_i8_param_4,
	.param .u64 uncontiguous_reduce_i8_param_5,
	.param .u64 uncontiguous_reduce_i8_param_6
)
{
	.reg .pred 	%p<75>;
	.reg .b16 	%rs<38>;
	.reg .b32 	%r<218>;
	.reg .b64 	%rd<586>;

	ld.param.u64 	%rd264, [uncontiguous_reduce_i8_param_2];
	ld.param.u64 	%rd267, [uncontiguous_reduce_i8_param_3];
	ld.param.u64 	%rd268, [uncontiguous_reduce_i8_param_4];
	ld.param.u64 	%rd265, [uncontiguous_reduce_i8_param_5];
	ld.param.u64 	%rd266, [uncontiguous_reduce_i8_param_6];
	cvta.to.global.u64 	%rd1, %rd268;
	cvta.to.global.u64 	%rd2, %rd267;
	cvta.to.global.u64 	%rd3, %rd264;
	mov.u32 	%r217, %ntid.x;
	mov.u32 	%r51, sdata_i8;
	add.s32 	%r2, %r51, %r217;
	mov.u32 	%r3, %tid.x;
	mov.u32 	%r52, %ctaid.x;
	mul.lo.s32 	%r53, %r52, %r217;
	shl.b32 	%r54, %r53, 1;
	add.s32 	%r55, %r54, %r3;
	cvt.u64.u32 	%rd4, %r55;
	shl.b32 	%r56, %r3, 3;
	add.s32 	%r4, %r2, %r56;
	st.shared.u64 	[%r4], %rd4;
	add.s32 	%r5, %r51, %r3;
	mov.b16 	%rs4, 127;
	st.shared.u8 	[%r5], %rs4;
	add.s32 	%r57, %r55, %r217;
	cvt.u64.u32 	%rd5, %r57;
	setp.le.u64 	%p1, %rd266, %rd5;
	@%p1 bra 	$L__BB6_56;
	cvt.u32.u64 	%r6, %rd265;
	add.s32 	%r211, %r6, -1;
	setp.lt.s32 	%p27, %r211, 0;
	mov.b64 	%rd542, 0;
	mov.u64 	%rd543, %rd542;
	@%p27 bra 	$L__BB6_53;
	setp.lt.u32 	%p28, %r211, 3;
	mov.b64 	%rd543, 0;
	mov.u64 	%rd536, %rd5;
	mov.u64 	%rd538, %rd4;
	mov.u64 	%rd542, %rd543;
	@%p28 bra 	$L__BB6_30;
	add.s32 	%r209, %r6, -2;
	and.b32  	%r133, %r6, -4;
	neg.s32 	%r208, %r133;
	mov.b64 	%rd543, 0;
	mov.u64 	%rd536, %rd5;
	mov.u64 	%rd538, %rd4;
$L__BB6_4:
	.pragma "nounroll";
	add.s32 	%r12, %r209, 1;
	mul.wide.u32 	%rd399, %r12, 8;
	add.s64 	%rd400, %rd2, %rd399;
	ld.global.u64 	%rd10, [%rd400];
	or.b64  	%rd401, %rd538, %rd10;
	and.b64  	%rd402, %rd401, -4294967296;
	setp.ne.s64 	%p29, %rd402, 0;
	@%p29 bra 	$L__BB6_6;
	cvt.u32.u64 	%r134, %rd10;
	cvt.u32.u64 	%r135, %rd538;
	div.u32 	%r136, %r135, %r134;
	mul.lo.s32 	%r137, %r136, %r134;
	sub.s32 	%r138, %r135, %r137;
	cvt.u64.u32 	%rd504, %r136;
	cvt.u64.u32 	%rd505, %r138;
	bra.uni 	$L__BB6_7;
$L__BB6_6:
	div.s64 	%rd504, %rd538, %rd10;
	mul.lo.s64 	%rd403, %rd504, %rd10;
	sub.s64 	%rd505, %rd538, %rd403;
$L__BB6_7:
	mul.wide.u32 	%rd404, %r12, 8;
	add.s64 	%rd405, %rd1, %rd404;
	ld.global.u64 	%rd17, [%rd405];
	mad.lo.s64 	%rd18, %rd17, %rd505, %rd542;
	or.b64  	%rd406, %rd536, %rd10;
	and.b64  	%rd407, %rd406, -4294967296;
	setp.ne.s64 	%p30, %rd407, 0;
	@%p30 bra 	$L__BB6_9;
	cvt.u32.u64 	%r139, %rd10;
	cvt.u32.u64 	%r140, %rd536;
	div.u32 	%r141, %r140, %r139;
	mul.lo.s32 	%r142, %r141, %r139;
	sub.s32 	%r143, %r140, %r142;
	cvt.u64.u32 	%rd506, %r141;
	cvt.u64.u32 	%rd507, %r143;
	bra.uni 	$L__BB6_10;
$L__BB6_9:
	div.s64 	%rd506, %rd536, %rd10;
	mul.lo.s64 	%rd408, %rd506, %rd10;
	sub.s64 	%rd507, %rd536, %rd408;
$L__BB6_10:
	mad.lo.s64 	%rd25, %rd507, %rd17, %rd543;
	mul.wide.u32 	%rd409, %r209, 8;
	add.s64 	%rd410, %rd2, %rd409;
	ld.global.u64 	%rd26, [%rd410];
	or.b64  	%rd411, %rd504, %rd26;
	and.b64  	%rd412, %rd411, -4294967296;
	setp.ne.s64 	%p31, %rd412, 0;
	@%p31 bra 	$L__BB6_12;
	cvt.u32.u64 	%r144, %rd26;
	cvt.u32.u64 	%r145, %rd504;
	div.u32 	%r146, %r145, %r144;
	mul.lo.s32 	%r147, %r146, %r144;
	sub.s32 	%r148, %r145, %r147;
	cvt.u64.u32 	%rd508, %r146;
	cvt.u64.u32 	%rd509, %r148;
	bra.uni 	$L__BB6_13;
$L__BB6_12:
	div.s64 	%rd508, %rd504, %rd26;
	mul.lo.s64 	%rd413, %rd508, %rd26;
	sub.s64 	%rd509, %rd504, %rd413;
$L__BB6_13:
	mul.wide.u32 	%rd414, %r209, 8;
	add.s64 	%rd415, %rd1, %rd414;
	ld.global.u64 	%rd33, [%rd415];
	mad.lo.s64 	%rd34, %rd33, %rd509, %rd18;
	or.b64  	%rd416, %rd506, %rd26;
	and.b64  	%rd417, %rd416, -4294967296;
	setp.ne.s64 	%p32, %rd417, 0;
	@%p32 bra 	$L__BB6_15;
	cvt.u32.u64 	%r149, %rd26;
	cvt.u32.u64 	%r150, %rd506;
	div.u32 	%r151, %r150, %r149;
	mul.lo.s32 	%r152, %r151, %r149;
	sub.s32 	%r153, %r150, %r152;
	cvt.u64.u32 	%rd510, %r151;
	cvt.u64.u32 	%rd511, %r153;
	bra.uni 	$L__BB6_16;
$L__BB6_15:
	div.s64 	%rd510, %rd506, %rd26;
	mul.lo.s64 	%rd418, %rd510, %rd26;
	sub.s64 	%rd511, %rd506, %rd418;
$L__BB6_16:
	mad.lo.s64 	%rd41, %rd511, %rd33, %rd25;
	add.s32 	%r13, %r209, -1;
	mul.wide.u32 	%rd419, %r13, 8;
	add.s64 	%rd420, %rd2, %rd419;
	ld.global.u64 	%rd42, [%rd420];
	or.b64  	%rd421, %rd508, %rd42;
	and.b64  	%rd422, %rd421, -4294967296;
	setp.ne.s64 	%p33, %rd422, 0;
	@%p33 bra 	$L__BB6_18;
	cvt.u32.u64 	%r154, %rd42;
	cvt.u32.u64 	%r155, %rd508;
	div.u32 	%r156, %r155, %r154;
	mul.lo.s32 	%r157, %r156, %r154;
	sub.s32 	%r158, %r155, %r157;
	cvt.u64.u32 	%rd512, %r156;
	cvt.u64.u32 	%rd513, %r158;
	bra.uni 	$L__BB6_19;
$L__BB6_18:
	div.s64 	%rd512, %rd508, %rd42;
	mul.lo.s64 	%rd423, %rd512, %rd42;
	sub.s64 	%rd513, %rd508, %rd423;
$L__BB6_19:
	mul.wide.u32 	%rd424, %r13, 8;
	add.s64 	%rd425, %rd1, %rd424;
	ld.global.u64 	%rd49, [%rd425];
	mad.lo.s64 	%rd50, %rd49, %rd513, %rd34;
	or.b64  	%rd426, %rd510, %rd42;
	and.b64  	%rd427, %rd426, -4294967296;
	setp.ne.s64 	%p34, %rd427, 0;
	@%p34 bra 	$L__BB6_21;
	cvt.u32.u64 	%r159, %rd42;
	cvt.u32.u64 	%r160, %rd510;
	div.u32 	%r161, %r160, %r159;
	mul.lo.s32 	%r162, %r161, %r159;
	sub.s32 	%r163, %r160, %r162;
	cvt.u64.u32 	%rd514, %r161;
	cvt.u64.u32 	%rd515, %r163;
	bra.uni 	$L__BB6_22;
$L__BB6_21:
	div.s64 	%rd514, %rd510, %rd42;
	mul.lo.s64 	%rd428, %rd514, %rd42;
	sub.s64 	%rd515, %rd510, %rd428;
$L__BB6_22:
	mad.lo.s64 	%rd57, %rd515, %rd49, %rd41;
	add.s32 	%r164, %r209, -2;
	mul.wide.u32 	%rd429, %r164, 8;
	add.s64 	%rd430, %rd2, %rd429;
	ld.global.u64 	%rd58, [%rd430];
	or.b64  	%rd431, %rd512, %rd58;
	and.b64  	%rd432, %rd431, -4294967296;
	setp.ne.s64 	%p35, %rd432, 0;
	@%p35 bra 	$L__BB6_24;
	cvt.u32.u64 	%r165, %rd58;
	cvt.u32.u64 	%r166, %rd512;
	div.u32 	%r167, %r166, %r165;
	mul.lo.s32 	%r168, %r167, %r165;
	sub.s32 	%r169, %r166, %r168;
	cvt.u64.u32 	%rd538, %r167;
	cvt.u64.u32 	%rd517, %r169;
	bra.uni 	$L__BB6_25;
$L__BB6_24:
	div.s64 	%rd538, %rd512, %rd58;
	mul.lo.s64 	%rd433, %rd538, %rd58;
	sub.s64 	%rd517, %rd512, %rd433;
$L__BB6_25:
	add.s32 	%r170, %r209, -2;
	mul.wide.u32 	%rd434, %r170, 8;
	add.s64 	%rd435, %rd1, %rd434;
	ld.global.u64 	%rd65, [%rd435];
	mad.lo.s64 	%rd542, %rd65, %rd517, %rd50;
	or.b64  	%rd436, %rd514, %rd58;
	and.b64  	%rd437, %rd436, -4294967296;
	setp.ne.s64 	%p36, %rd437, 0;
	@%p36 bra 	$L__BB6_27;
	cvt.u32.u64 	%r171, %rd58;
	cvt.u32.u64 	%r172, %rd514;
	div.u32 	%r173, %r172, %r171;
	mul.lo.s32 	%r174, %r173, %r171;
	sub.s32 	%r175, %r172, %r174;
	cvt.u64.u32 	%rd536, %r173;
	cvt.u64.u32 	%rd519, %r175;
	bra.uni 	$L__BB6_28;
$L__BB6_27:
	div.s64 	%rd536, %rd514, %rd58;
	mul.lo.s64 	%rd438, %rd536, %rd58;
	sub.s64 	%rd519, %rd514, %rd438;
$L__BB6_28:
	mad.lo.s64 	%rd543, %rd519, %rd65, %rd57;
	add.s32 	%r209, %r209, -4;
	add.s32 	%r208, %r208, 4;
	setp.ne.s32 	%p37, %r208, 0;
	@%p37 bra 	$L__BB6_4;
	add.s32 	%r211, %r209, 1;
$L__BB6_30:
	and.b32  	%r176, %r6, 3;
	setp.eq.s32 	%p38, %r176, 0;
	@%p38 bra 	$L__BB6_53;
	setp.eq.s32 	%p39, %r176, 1;
	@%p39 bra 	$L__BB6_45;
	mul.wide.u32 	%rd440, %r211, 8;
	add.s64 	%rd441, %rd2, %rd440;
	ld.global.u64 	%rd80, [%rd441];
	or.b64  	%rd442, %rd538, %rd80;
	and.b64  	%rd443, %rd442, -4294967296;
	setp.ne.s64 	%p40, %rd443, 0;
	@%p40 bra 	$L__BB6_34;
	cvt.u32.u64 	%r178, %rd80;
	cvt.u32.u64 	%r179, %rd538;
	div.u32 	%r180, %r179, %r178;
	mul.lo.s32 	%r181, %r180, %r178;
	sub.s32 	%r182, %r179, %r181;
	cvt.u64.u32 	%rd526, %r180;
	cvt.u64.u32 	%rd527, %r182;
	bra.uni 	$L__BB6_35;
$L__BB6_34:
	div.s64 	%rd526, %rd538, %rd80;
	mul.lo.s64 	%rd444, %rd526, %rd80;
	sub.s64 	%rd527, %rd538, %rd444;
$L__BB6_35:
	mul.wide.u32 	%rd445, %r211, 8;
	add.s64 	%rd446, %rd1, %rd445;
	ld.global.u64 	%rd87, [%rd446];
	mad.lo.s64 	%rd88, %rd87, %rd527, %rd542;
	or.b64  	%rd447, %rd536, %rd80;
	and.b64  	%rd448, %rd447, -4294967296;
	setp.ne.s64 	%p41, %rd448, 0;
	@%p41 bra 	$L__BB6_37;
	cvt.u32.u64 	%r183, %rd80;
	cvt.u32.u64 	%r184, %rd536;
	div.u32 	%r185, %r184, %r183;
	mul.lo.s32 	%r186, %r185, %r183;
	sub.s32 	%r187, %r184, %r186;
	cvt.u64.u32 	%rd528, %r185;
	cvt.u64.u32 	%rd529, %r187;
	bra.uni 	$L__BB6_38;
$L__BB6_37:
	div.s64 	%rd528, %rd536, %rd80;
	mul.lo.s64 	%rd449, %rd528, %rd80;
	sub.s64 	%rd529, %rd536, %rd449;
$L__BB6_38:
	mad.lo.s64 	%rd95, %rd529, %rd87, %rd543;
	add.s32 	%r18, %r211, -1;
	mul.wide.u32 	%rd450, %r18, 8;
	add.s64 	%rd451, %rd2, %rd450;
	ld.global.u64 	%rd96, [%rd451];
	or.b64  	%rd452, %rd526, %rd96;
	and.b64  	%rd453, %rd452, -4294967296;
	setp.ne.s64 	%p42, %rd453, 0;
	@%p42 bra 	$L__BB6_40;
	cvt.u32.u64 	%r188, %rd96;
	cvt.u32.u64 	%r189, %rd526;
	div.u32 	%r190, %r189, %r188;
	mul.lo.s32 	%r191, %r190, %r188;
	sub.s32 	%r192, %r189, %r191;
	cvt.u64.u32 	%rd538, %r190;
	cvt.u64.u32 	%rd531, %r192;
	bra.uni 	$L__BB6_41;
$L__BB6_40:
	div.s64 	%rd538, %rd526, %rd96;
	mul.lo.s64 	%rd454, %rd538, %rd96;
	sub.s64 	%rd531, %rd526, %rd454;
$L__BB6_41:
	mul.wide.u32 	%rd455, %r18, 8;
	add.s64 	%rd456, %rd1, %rd455;
	ld.global.u64 	%rd103, [%rd456];
	mad.lo.s64 	%rd542, %rd103, %rd531, %rd88;
	or.b64  	%rd457, %rd528, %rd96;
	and.b64  	%rd458, %rd457, -4294967296;
	setp.ne.s64 	%p43, %rd458, 0;
	@%p43 bra 	$L__BB6_43;
	cvt.u32.u64 	%r193, %rd96;
	cvt.u32.u64 	%r194, %rd528;
	div.u32 	%r195, %r194, %r193;
	mul.lo.s32 	%r196, %r195, %r193;
	sub.s32 	%r197, %r194, %r196;
	cvt.u64.u32 	%rd536, %r195;
	cvt.u64.u32 	%rd533, %r197;
	bra.uni 	$L__BB6_44;
$L__BB6_43:
	div.s64 	%rd536, %rd528, %rd96;
	mul.lo.s64 	%rd459, %rd536, %rd96;
	sub.s64 	%rd533, %rd528, %rd459;
$L__BB6_44:
	mad.lo.s64 	%rd543, %rd533, %rd103, %rd95;
	add.s32 	%r211, %r211, -2;
$L__BB6_45:
	and.b32  	%r198, %r6, 1;
	setp.eq.b32 	%p44, %r198, 1;
	not.pred 	%p45, %p44;
	@%p45 bra 	$L__BB6_53;
	mul.wide.u32 	%rd460, %r211, 8;
	add.s64 	%rd461, %rd2, %rd460;
	ld.global.u64 	%rd118, [%rd461];
	or.b64  	%rd462, %rd538, %rd118;
	and.b64  	%rd463, %rd462, -4294967296;
	setp.ne.s64 	%p46, %rd463, 0;
	@%p46 bra 	$L__BB6_48;
	cvt.u32.u64 	%r199, %rd118;
	cvt.u32.u64 	%r200, %rd538;
	rem.u32 	%r201, %r200, %r199;
	cvt.u64.u32 	%rd540, %r201;
	bra.uni 	$L__BB6_49;
$L__BB6_48:
	rem.s64 	%rd540, %rd538, %rd118;
$L__BB6_49:
	add.s64 	%rd465, %rd1, %rd460;
	ld.global.u64 	%rd122, [%rd465];
	mad.lo.s64 	%rd542, %rd122, %rd540, %rd542;
	or.b64  	%rd466, %rd536, %rd118;
	and.b64  	%rd467, %rd466, -4294967296;
	setp.ne.s64 	%p47, %rd467, 0;
	@%p47 bra 	$L__BB6_51;
	cvt.u32.u64 	%r202, %rd118;
	cvt.u32.u64 	%r203, %rd536;
	rem.u32 	%r204, %r203, %r202;
	cvt.u64.u32 	%rd541, %r204;
	bra.uni 	$L__BB6_52;
$L__BB6_51:
	rem.s64 	%rd541, %rd536, %rd118;
$L__BB6_52:
	mad.lo.s64 	%rd543, %rd541, %rd122, %rd543;
$L__BB6_53:
	ld.param.u64 	%rd499, [uncontiguous_reduce_i8_param_2];
	cvta.to.global.u64 	%rd468, %rd499;
	add.s64 	%rd469, %rd468, %rd542;
	ld.global.s8 	%rs1, [%rd469];
	add.s64 	%rd470, %rd468, %rd543;
	ld.global.s8 	%rs6, [%rd470];
	setp.le.s16 	%p48, %rs1, %rs6;
	@%p48 bra 	$L__BB6_55;
	st.shared.u8 	[%r5], %rs1;
	st.shared.u64 	[%r4], %rd5;
	bra.uni 	$L__BB6_116;
$L__BB6_55:
	st.shared.u8 	[%r5], %rs1;
	st.shared.u64 	[%r4], %rd4;
	bra.uni 	$L__BB6_116;
$L__BB6_56:
	setp.le.u64 	%p2, %rd266, %rd4;
	@%p2 bra 	$L__BB6_116;
	cvt.u32.u64 	%r21, %rd265;
	add.s32 	%r215, %r21, -1;
	setp.lt.s32 	%p3, %r215, 0;
	mov.b64 	%rd584, 0;
	@%p3 bra 	$L__BB6_115;
	setp.lt.u32 	%p4, %r215, 7;
	mov.b64 	%rd584, 0;
	mov.u64 	%rd574, %rd4;
	@%p4 bra 	$L__BB6_86;
	add.s32 	%r213, %r21, -4;
	and.b32  	%r58, %r21, -8;
	neg.s32 	%r212, %r58;
	mov.b64 	%rd584, 0;
	mov.u64 	%rd574, %rd4;
$L__BB6_60:
	.pragma "nounroll";
	add.s32 	%r27, %r213, 3;
	mul.wide.u32 	%rd273, %r27, 8;
	add.s64 	%rd274, %rd2, %rd273;
	ld.global.u64 	%rd132, [%rd274];
	or.b64  	%rd275, %rd574, %rd132;
	and.b64  	%rd276, %rd275, -4294967296;
	setp.ne.s64 	%p5, %rd276, 0;
	@%p5 bra 	$L__BB6_62;
	cvt.u32.u64 	%r59, %rd132;
	cvt.u32.u64 	%r60, %rd574;
	div.u32 	%r61, %r60, %r59;
	mul.lo.s32 	%r62, %r61, %r59;
	sub.s32 	%r63, %r60, %r62;
	cvt.u64.u32 	%rd546, %r61;
	cvt.u64.u32 	%rd547, %r63;
	bra.uni 	$L__BB6_63;
$L__BB6_62:
	div.s64 	%rd546, %rd574, %rd132;
	mul.lo.s64 	%rd277, %rd546, %rd132;
	sub.s64 	%rd547, %rd574, %rd277;
$L__BB6_63:
	add.s64 	%rd279, %rd1, %rd273;
	ld.global.u64 	%rd280, [%rd279];
	mad.lo.s64 	%rd139, %rd280, %rd547, %rd584;
	add.s32 	%r28, %r213, 2;
	mul.wide.u32 	%rd281, %r28, 8;
	add.s64 	%rd282, %rd2, %rd281;
	ld.global.u64 	%rd140, [%rd282];
	or.b64  	%rd283, %rd546, %rd140;
	and.b64  	%rd284, %rd283, -4294967296;
	setp.ne.s64 	%p6, %rd284, 0;
	@%p6 bra 	$L__BB6_65;
	cvt.u32.u64 	%r64, %rd140;
	cvt.u32.u64 	%r65, %rd546;
	div.u32 	%r66, %r65, %r64;
	mul.lo.s32 	%r67, %r66, %r64;
	sub.s32 	%r68, %r65, %r67;
	cvt.u64.u32 	%rd548, %r66;
	cvt.u64.u32 	%rd549, %r68;
	bra.uni 	$L__BB6_66;
$L__BB6_65:
	div.s64 	%rd548, %rd546, %rd140;
	mul.lo.s64 	%rd285, %rd548, %rd140;
	sub.s64 	%rd549, %rd546, %rd285;
$L__BB6_66:
	add.s64 	%rd287, %rd1, %rd281;
	ld.global.u64 	%rd288, [%rd287];
	mad.lo.s64 	%rd147, %rd288, %rd549, %rd139;
	add.s32 	%r29, %r213, 1;
	mul.wide.u32 	%rd289, %r29, 8;
	add.s64 	%rd290, %rd2, %rd289;
	ld.global.u64 	%rd148, [%rd290];
	or.b64  	%rd291, %rd548, %rd148;
	and.b64  	%rd292, %rd291, -4294967296;
	setp.ne.s64 	%p7, %rd292, 0;
	@%p7 bra 	$L__BB6_68;
	cvt.u32.u64 	%r69, %rd148;
	cvt.u32.u64 	%r70, %rd548;
	div.u32 	%r71, %r70, %r69;
	mul.lo.s32 	%r72, %r71, %r69;
	sub.s32 	%r73, %r70, %r72;
	cvt.u64.u32 	%rd550, %r71;
	cvt.u64.u32 	%rd551, %r73;
	bra.uni 	$L__BB6_69;
$L__BB6_68:
	div.s64 	%rd550, %rd548, %rd148;
	mul.lo.s64 	%rd293, %rd550, %rd148;
	sub.s64 	%rd551, %rd548, %rd293;
$L__BB6_69:
	add.s64 	%rd295, %rd1, %rd289;
	ld.global.u64 	%rd296, [%rd295];
	mad.lo.s64 	%rd155, %rd296, %rd551, %rd147;
	mul.wide.u32 	%rd297, %r213, 8;
	add.s64 	%rd298, %rd2, %rd297;
	ld.global.u64 	%rd156, [%rd298];
	or.b64  	%rd299, %rd550, %rd156;
	and.b64  	%rd300, %rd299, -4294967296;
	setp.ne.s64 	%p8, %rd300, 0;
	@%p8 bra 	$L__BB6_71;
	cvt.u32.u64 	%r74, %rd156;
	cvt.u32.u64 	%r75, %rd550;
	div.u32 	%r76, %r75, %r74;
	mul.lo.s32 	%r77, %r76, %r74;
	sub.s32 	%r78, %r75, %r77;
	cvt.u64.u32 	%rd552, %r76;
	cvt.u64.u32 	%rd553, %r78;
	bra.uni 	$L__BB6_72;
$L__BB6_71:
	div.s64 	%rd552, %rd550, %rd156;
	mul.lo.s64 	%rd301, %rd552, %rd156;
	sub.s64 	%rd553, %rd550, %rd301;
$L__BB6_72:
	add.s64 	%rd303, %rd1, %rd297;
	ld.global.u64 	%rd304, [%rd303];
	mad.lo.s64 	%rd163, %rd304, %rd553, %rd155;
	add.s32 	%r30, %r213, -1;
	mul.wide.u32 	%rd305, %r30, 8;
	add.s64 	%rd306, %rd2, %rd305;
	ld.global.u64 	%rd164, [%rd306];
	or.b64  	%rd307, %rd552, %rd164;
	and.b64  	%rd308, %rd307, -4294967296;
	setp.ne.s64 	%p9, %rd308, 0;
	@%p9 bra 	$L__BB6_74;
	cvt.u32.u64 	%r79, %rd164;
	cvt.u32.u64 	%r80, %rd552;
	div.u32 	%r81, %r80, %r79;
	mul.lo.s32 	%r82, %r81, %r79;
	sub.s32 	%r83, %r80, %r82;
	cvt.u64.u32 	%rd554, %r81;
	cvt.u64.u32 	%rd555, %r83;
	bra.uni 	$L__BB6_75;
$L__BB6_74:
	div.s64 	%rd554, %rd552, %rd164;
	mul.lo.s64 	%rd309, %rd554, %rd164;
	sub.s64 	%rd555, %rd552, %rd309;
$L__BB6_75:
	add.s64 	%rd311, %rd1, %rd305;
	ld.global.u64 	%rd312, [%rd311];
	mad.lo.s64 	%rd171, %rd312, %rd555, %rd163;
	add.s32 	%r31, %r213, -2;
	mul.wide.u32 	%rd313, %r31, 8;
	add.s64 	%rd314, %rd2, %rd313;
	ld.global.u64 	%rd172, [%rd314];
	or.b64  	%rd315, %rd554, %rd172;
	and.b64  	%rd316, %rd315, -4294967296;
	setp.ne.s64 	%p10, %rd316, 0;
	@%p10 bra 	$L__BB6_77;
	cvt.u32.u64 	%r84, %rd172;
	cvt.u32.u64 	%r85, %rd554;
	div.u32 	%r86, %r85, %r84;
	mul.lo.s32 	%r87, %r86, %r84;
	sub.s32 	%r88, %r85, %r87;
	cvt.u64.u32 	%rd556, %r86;
	cvt.u64.u32 	%rd557, %r88;
	bra.uni 	$L__BB6_78;
$L__BB6_77:
	div.s64 	%rd556, %rd554, %rd172;
	mul.lo.s64 	%rd317, %rd556, %rd172;
	sub.s64 	%rd557, %rd554, %rd317;
$L__BB6_78:
	add.s64 	%rd319, %rd1, %rd313;
	ld.global.u64 	%rd320, [%rd319];
	mad.lo.s64 	%rd179, %rd320, %rd557, %rd171;
	add.s32 	%r32, %r213, -3;
	mul.wide.u32 	%rd321, %r32, 8;
	add.s64 	%rd322, %rd2, %rd321;
	ld.global.u64 	%rd180, [%rd322];
	or.b64  	%rd323, %rd556, %rd180;
	and.b64  	%rd324, %rd323, -4294967296;
	setp.ne.s64 	%p11, %rd324, 0;
	@%p11 bra 	$L__BB6_80;
	cvt.u32.u64 	%r89, %rd180;
	cvt.u32.u64 	%r90, %rd556;
	div.u32 	%r91, %r90, %r89;
	mul.lo.s32 	%r92, %r91, %r89;
	sub.s32 	%r93, %r90, %r92;
	cvt.u64.u32 	%rd558, %r91;
	cvt.u64.u32 	%rd559, %r93;
	bra.uni 	$L__BB6_81;
$L__BB6_80:
	div.s64 	%rd558, %rd556, %rd180;
	mul.lo.s64 	%rd325, %rd558, %rd180;
	sub.s64 	%rd559, %rd556, %rd325;
$L__BB6_81:
	add.s64 	%rd327, %rd1, %rd321;
	ld.global.u64 	%rd328, [%rd327];
	mad.lo.s64 	%rd187, %rd328, %rd559, %rd179;
	add.s32 	%r33, %r213, -4;
	mul.wide.u32 	%rd329, %r33, 8;
	add.s64 	%rd330, %rd2, %rd329;
	ld.global.u64 	%rd188, [%rd330];
	or.b64  	%rd331, %rd558, %rd188;
	and.b64  	%rd332, %rd331, -4294967296;
	setp.ne.s64 	%p12, %rd332, 0;
	@%p12 bra 	$L__BB6_83;
	cvt.u32.u64 	%r94, %rd188;
	cvt.u32.u64 	%r95, %rd558;
	div.u32 	%r96, %r95, %r94;
	mul.lo.s32 	%r97, %r96, %r94;
	sub.s32 	%r98, %r95, %r97;
	cvt.u64.u32 	%rd574, %r96;
	cvt.u64.u32 	%rd561, %r98;
	bra.uni 	$L__BB6_84;
$L__BB6_83:
	div.s64 	%rd574, %rd558, %rd188;
	mul.lo.s64 	%rd333, %rd574, %rd188;
	sub.s64 	%rd561, %rd558, %rd333;
$L__BB6_84:
	add.s64 	%rd335, %rd1, %rd329;
	ld.global.u64 	%rd336, [%rd335];
	mad.lo.s64 	%rd584, %rd336, %rd561, %rd187;
	add.s32 	%r213, %r213, -8;
	add.s32 	%r212, %r212, 8;
	setp.ne.s32 	%p13, %r212, 0;
	@%p13 bra 	$L__BB6_60;
	add.s32 	%r215, %r213, 3;
$L__BB6_86:
	and.b32  	%r38, %r21, 7;
	setp.eq.s32 	%p14, %r38, 0;
	@%p14 bra 	$L__BB6_115;
	and.b32  	%r39, %r21, 3;
	setp.lt.u32 	%p15, %r38, 4;
	@%p15 bra 	$L__BB6_101;
	mul.wide.u32 	%rd338, %r215, 8;
	add.s64 	%rd339, %rd2, %rd338;
	ld.global.u64 	%rd199, [%rd339];
	or.b64  	%rd340, %rd574, %rd199;
	and.b64  	%rd341, %rd340, -4294967296;
	setp.ne.s64 	%p16, %rd341, 0;
	@%p16 bra 	$L__BB6_90;
	cvt.u32.u64 	%r99, %rd199;
	cvt.u32.u64 	%r100, %rd574;
	div.u32 	%r101, %r100, %r99;
	mul.lo.s32 	%r102, %r101, %r99;
	sub.s32 	%r103, %r100, %r102;
	cvt.u64.u32 	%rd565, %r101;
	cvt.u64.u32 	%rd566, %r103;
	bra.uni 	$L__BB6_91;
$L__BB6_90:
	div.s64 	%rd565, %rd574, %rd199;
	mul.lo.s64 	%rd342, %rd565, %rd199;
	sub.s64 	%rd566, %rd574, %rd342;
$L__BB6_91:
	add.s64 	%rd344, %rd1, %rd338;
	ld.global.u64 	%rd345, [%rd344];
	mad.lo.s64 	%rd206, %rd345, %rd566, %rd584;
	add.s32 	%r40, %r215, -1;
	mul.wide.u32 	%rd346, %r40, 8;
	add.s64 	%rd347, %rd2, %rd346;
	ld.global.u64 	%rd207, [%rd347];
	or.b64  	%rd348, %rd565, %rd207;
	and.b64  	%rd349, %rd348, -4294967296;
	setp.ne.s64 	%p17, %rd349, 0;
	@%p17 bra 	$L__BB6_93;
	cvt.u32.u64 	%r104, %rd207;
	cvt.u32.u64 	%r105, %rd565;
	div.u32 	%r106, %r105, %r104;
	mul.lo.s32 	%r107, %r106, %r104;
	sub.s32 	%r108, %r105, %r107;
	cvt.u64.u32 	%rd567, %r106;
	cvt.u64.u32 	%rd568, %r108;
	bra.uni 	$L__BB6_94;
$L__BB6_93:
	div.s64 	%rd567, %rd565, %rd207;
	mul.lo.s64 	%rd350, %rd567, %rd207;
	sub.s64 	%rd568, %rd565, %rd350;
$L__BB6_94:
	add.s64 	%rd352, %rd1, %rd346;
	ld.global.u64 	%rd353, [%rd352];
	mad.lo.s64 	%rd214, %rd353, %rd568, %rd206;
	add.s32 	%r41, %r215, -2;
	mul.wide.u32 	%rd354, %r41, 8;
	add.s64 	%rd355, %rd2, %rd354;
	ld.global.u64 	%rd215, [%rd355];
	or.b64  	%rd356, %rd567, %rd215;
	and.b64  	%rd357, %rd356, -4294967296;
	setp.ne.s64 	%p18, %rd357, 0;
	@%p18 bra 	$L__BB6_96;
	cvt.u32.u64 	%r109, %rd215;
	cvt.u32.u64 	%r110, %rd567;
	div.u32 	%r111, %r110, %r109;
	mul.lo.s32 	%r112, %r111, %r109;
	sub.s32 	%r113, %r110, %r112;
	cvt.u64.u32 	%rd569, %r111;
	cvt.u64.u32 	%rd570, %r113;
	bra.uni 	$L__BB6_97;
$L__BB6_96:
	div.s64 	%rd569, %rd567, %rd215;
	mul.lo.s64 	%rd358, %rd569, %rd215;
	sub.s64 	%rd570, %rd567, %rd358;
$L__BB6_97:
	add.s64 	%rd360, %rd1, %rd354;
	ld.global.u64 	%rd361, [%rd360];
	mad.lo.s64 	%rd222, %rd361, %rd570, %rd214;
	add.s32 	%r42, %r215, -3;
	mul.wide.u32 	%rd362, %r42, 8;
	add.s64 	%rd363, %rd2, %rd362;
	ld.global.u64 	%rd223, [%rd363];
	or.b64  	%rd364, %rd569, %rd223;
	and.b64  	%rd365, %rd364, -4294967296;
	setp.ne.s64 	%p19, %rd365, 0;
	@%p19 bra 	$L__BB6_99;
	cvt.u32.u64 	%r114, %rd223;
	cvt.u32.u64 	%r115, %rd569;
	div.u32 	%r116, %r115, %r114;
	mul.lo.s32 	%r117, %r116, %r114;
	sub.s32 	%r118, %r115, %r117;
	cvt.u64.u32 	%rd574, %r116;
	cvt.u64.u32 	%rd572, %r118;
	bra.uni 	$L__BB6_100;
$L__BB6_99:
	div.s64 	%rd574, %rd569, %rd223;
	mul.lo.s64 	%rd366, %rd574, %rd223;
	sub.s64 	%rd572, %rd569, %rd366;
$L__BB6_100:
	add.s64 	%rd368, %rd1, %rd362;
	ld.global.u64 	%rd369, [%rd368];
	mad.lo.s64 	%rd584, %rd369, %rd572, %rd222;
	add.s32 	%r215, %r215, -4;
$L__BB6_101:
	setp.eq.s32 	%p20, %r39, 0;
	@%p20 bra 	$L__BB6_115;
	setp.eq.s32 	%p21, %r39, 1;
	@%p21 bra 	$L__BB6_110;
	mul.wide.u32 	%rd371, %r215, 8;
	add.s64 	%rd372, %rd2, %rd371;
	ld.global.u64 	%rd234, [%rd372];
	or.b64  	%rd373, %rd574, %rd234;
	and.b64  	%rd374, %rd373, -4294967296;
	setp.ne.s64 	%p22, %rd374, 0;
	@%p22 bra 	$L__BB6_105;
	cvt.u32.u64 	%r119, %rd234;
	cvt.u32.u64 	%r120, %rd574;
	div.u32 	%r121, %r120, %r119;
	mul.lo.s32 	%r122, %r121, %r119;
	sub.s32 	%r123, %r120, %r122;
	cvt.u64.u32 	%rd576, %r121;
	cvt.u64.u32 	%rd577, %r123;
	bra.uni 	$L__BB6_106;
$L__BB6_105:
	div.s64 	%rd576, %rd574, %rd234;
	mul.lo.s64 	%rd375, %rd576, %rd234;
	sub.s64 	%rd577, %rd574, %rd375;
$L__BB6_106:
	add.s64 	%rd377, %rd1, %rd371;
	ld.global.u64 	%rd378, [%rd377];
	mad.lo.s64 	%rd241, %rd378, %rd577, %rd584;
	add.s32 	%r45, %r215, -1;
	mul.wide.u32 	%rd379, %r45, 8;
	add.s64 	%rd380, %rd2, %rd379;
	ld.global.u64 	%rd242, [%rd380];
	or.b64  	%rd381, %rd576, %rd242;
	and.b64  	%rd382, %rd381, -4294967296;
	setp.ne.s64 	%p23, %rd382, 0;
	@%p23 bra 	$L__BB6_108;
	cvt.u32.u64 	%r124, %rd242;
	cvt.u32.u64 	%r125, %rd576;
	div.u32 	%r126, %r125, %r124;
	mul.lo.s32 	%r127, %r126, %r124;
	sub.s32 	%r128, %r125, %r127;
	cvt.u64.u32 	%rd574, %r126;
	cvt.u64.u32 	%rd579, %r128;
	bra.uni 	$L__BB6_109;
$L__BB6_108:
	div.s64 	%rd574, %rd576, %rd242;
	mul.lo.s64 	%rd383, %rd574, %rd242;
	sub.s64 	%rd579, %rd576, %rd383;
$L__BB6_109:
	add.s64 	%rd385, %rd1, %rd379;
	ld.global.u64 	%rd386, [%rd385];
	mad.lo.s64 	%rd584, %rd386, %rd579, %rd241;
	add.s32 	%r215, %r215, -2;
$L__BB6_110:
	and.b32  	%r129, %r21, 1;
	setp.eq.b32 	%p24, %r129, 1;
	not.pred 	%p25, %p24;
	@%p25 bra 	$L__BB6_115;
	mul.wide.u32 	%rd387, %r215, 8;
	add.s64 	%rd388, %rd2, %rd387;
	ld.global.u64 	%rd253, [%rd388];
	or.b64  	%rd389, %rd574, %rd253;
	and.b64  	%rd390, %rd389, -4294967296;
	setp.ne.s64 	%p26, %rd390, 0;
	@%p26 bra 	$L__BB6_113;
	cvt.u32.u64 	%r130, %rd253;
	cvt.u32.u64 	%r131, %rd574;
	rem.u32 	%r132, %r131, %r130;
	cvt.u64.u32 	%rd583, %r132;
	bra.uni 	$L__BB6_114;
$L__BB6_113:
	rem.s64 	%rd583, %rd574, %rd253;
$L__BB6_114:
	add.s64 	%rd392, %rd1, %rd387;
	ld.global.u64 	%rd393, [%rd392];
	mad.lo.s64 	%rd584, %rd393, %rd583, %rd584;
$L__BB6_115:
	add.s64 	%rd394, %rd3, %rd584;
	ld.global.u8 	%rs5, [%rd394];
	st.shared.u8 	[%r5], %rs5;
	st.shared.u64 	[%r4], %rd4;
$L__BB6_116:
	bar.sync 	0;
	setp.lt.u32 	%p49, %r217, 66;
	@%p49 bra 	$L__BB6_124;
$L__BB6_117:
	mov.u32 	%r48, %r217;
	shr.u32 	%r217, %r48, 1;
	setp.ge.u32 	%p50, %r3, %r217;
	@%p50 bra 	$L__BB6_123;
	ld.shared.s8 	%rs2, [%r5];
	add.s32 	%r205, %r5, %r217;
	ld.shared.s8 	%rs3, [%r205];
	setp.le.s16 	%p51, %rs2, %rs3;
	shl.b32 	%r206, %r217, 3;
	add.s32 	%r50, %r4, %r206;
	@%p51 bra 	$L__BB6_120;
	ld.shared.u64 	%rd585, [%r50];
	bra.uni 	$L__BB6_122;
$L__BB6_120:
	setp.ne.s16 	%p52, %rs2, %rs3;
	@%p52 bra 	$L__BB6_123;
	ld.shared.u64 	%rd471, [%r4];
	ld.shared.u64 	%rd585, [%r50];
	setp.le.s64 	%p53, %rd471, %rd585;
	@%p53 bra 	$L__BB6_123;
$L__BB6_122:
	st.shared.u8 	[%r5], %rs3;
	st.shared.u64 	[%r4], %rd585;
$L__BB6_123:
	bar.sync 	0;
	setp.gt.u32 	%p54, %r48, 131;
	@%p54 bra 	$L__BB6_117;
$L__BB6_124:
	setp.gt.u32 	%p55, %r3, 31;
	@%p55 bra 	$L__BB6_151;
	ld.volatile.shared.s8 	%rs7, [%r5];
	ld.volatile.shared.s8 	%rs8, [%r5+32];
	setp.gt.s16 	%p56, %rs7, %rs8;
	@%p56 bra 	$L__BB6_128;
	ld.volatile.shared.u8 	%rs9, [%r5];
	ld.volatile.shared.u8 	%rs10, [%r5+32];
	setp.ne.s16 	%p57, %rs9, %rs10;
	@%p57 bra 	$L__BB6_129;
	ld.volatile.shared.u64 	%rd472, [%r4];
	ld.volatile.shared.u64 	%rd473, [%r4+256];
	setp.le.s64 	%p58, %rd472, %rd473;
	@%p58 bra 	$L__BB6_129;
$L__BB6_128:
	ld.volatile.shared.u64 	%rd474, [%r4+256];
	st.volatile.shared.u64 	[%r4], %rd474;
	ld.volatile.shared.u8 	%rs11, [%r5+32];
	st.volatile.shared.u8 	[%r5], %rs11;
$L__BB6_129:
	ld.volatile.shared.s8 	%rs12, [%r5];
	ld.volatile.shared.s8 	%rs13, [%r5+16];
	setp.gt.s16 	%p59, %rs12, %rs13;
	@%p59 bra 	$L__BB6_132;
	ld.volatile.shared.u8 	%rs14, [%r5];
	ld.volatile.shared.u8 	%rs15, [%r5+16];
	setp.ne.s16 	%p60, %rs14, %rs15;
	@%p60 bra 	$L__BB6_133;
	ld.volatile.shared.u64 	%rd475, [%r4];
	ld.volatile.shared.u64 	%rd476, [%r4+128];
	setp.le.s64 	%p61, %rd475, %rd476;
	@%p61 bra 	$L__BB6_133;
$L__BB6_132:
	ld.volatile.shared.u64 	%rd477, [%r4+128];
	st.volatile.shared.u64 	[%r4], %rd477;
	ld.volatile.shared.u8 	%rs16, [%r5+16];
	st.volatile.shared.u8 	[%r5], %rs16;
$L__BB6_133:
	ld.volatile.shared.s8 	%rs17, [%r5];
	ld.volatile.shared.s8 	%rs18, [%r5+8];
	setp.gt.s16 	%p62, %rs17, %rs18;
	@%p62 bra 	$L__BB6_136;
	ld.volatile.shared.u8 	%rs19, [%r5];
	ld.volatile.shared.u8 	%rs20, [%r5+8];
	setp.ne.s16 	%p63, %rs19, %rs20;
	@%p63 bra 	$L__BB6_137;
	ld.volatile.shared.u64 	%rd478, [%r4];
	ld.volatile.shared.u64 	%rd479, [%r4+64];
	setp.le.s64 	%p64, %rd478, %rd479;
	@%p64 bra 	$L__BB6_137;
$L__BB6_136:
	ld.volatile.shared.u64 	%rd480, [%r4+64];
	st.volatile.shared.u64 	[%r4], %rd480;
	ld.volatile.shared.u8 	%rs21, [%r5+8];
	st.volatile.shared.u8 	[%r5], %rs21;
$L__BB6_137:
	ld.volatile.shared.s8 	%rs22, [%r5];
	ld.volatile.shared.s8 	%rs23, [%r5+4];
	setp.gt.s16 	%p65, %rs22, %rs23;
	@%p65 bra 	$L__BB6_140;
	ld.volatile.shared.u8 	%rs24, [%r5];
	ld.volatile.shared.u8 	%rs25, [%r5+4];
	setp.ne.s16 	%p66, %rs24, %rs25;
	@%p66 bra 	$L__BB6_141;
	ld.volatile.shared.u64 	%rd481, [%r4];
	ld.volatile.shared.u64 	%rd482, [%r4+32];
	setp.le.s64 	%p67, %rd481, %rd482;
	@%p67 bra 	$L__BB6_141;
$L__BB6_140:
	ld.volatile.shared.u64 	%rd483, [%r4+32];
	st.volatile.shared.u64 	[%r4], %rd483;
	ld.volatile.shared.u8 	%rs26, [%r5+4];
	st.volatile.shared.u8 	[%r5], %rs26;
$L__BB6_141:
	ld.volatile.shared.s8 	%rs27, [%r5];
	ld.volatile.shared.s8 	%rs28, [%r5+2];
	setp.gt.s16 	%p68, %rs27, %rs28;
	@%p68 bra 	$L__BB6_144;
	ld.volatile.shared.u8 	%rs29, [%r5];
	ld.volatile.shared.u8 	%rs30, [%r5+2];
	setp.ne.s16 	%p69, %rs29, %rs30;
	@%p69 bra 	$L__BB6_145;
	ld.volatile.shared.u64 	%rd484, [%r4];
	ld.volatile.shared.u64 	%rd485, [%r4+16];
	setp.le.s64 	%p70, %rd484, %rd485;
	@%p70 bra 	$L__BB6_145;
$L__BB6_144:
	ld.volatile.shared.u64 	%rd486, [%r4+16];
	st.volatile.shared.u64 	[%r4], %rd486;
	ld.volatile.shared.u8 	%rs31, [%r5+2];
	st.volatile.shared.u8 	[%r5], %rs31;
$L__BB6_145:
	ld.volatile.shared.s8 	%rs32, [%r5];
	ld.volatile.shared.s8 	%rs33, [%r5+1];
	setp.gt.s16 	%p71, %rs32, %rs33;
	@%p71 bra 	$L__BB6_148;
	ld.volatile.shared.u8 	%rs34, [%r5];
	ld.volatile.shared.u8 	%rs35, [%r5+1];
	setp.ne.s16 	%p72, %rs34, %rs35;
	@%p72 bra 	$L__BB6_149;
	ld.volatile.shared.u64 	%rd487, [%r4];
	ld.volatile.shared.u64 	%rd488, [%r4+8];
	setp.le.s64 	%p73, %rd487, %rd488;
	@%p73 bra 	$L__BB6_149;
$L__BB6_148:
	ld.volatile.shared.u64 	%rd489, [%r4+8];
	st.volatile.shared.u64 	[%r4], %rd489;
	ld.volatile.shared.u8 	%rs36, [%r5+1];
	st.volatile.shared.u8 	[%r5], %rs36;
$L__BB6_149:
	setp.ne.s32 	%p74, %r3, 0;
	@%p74 bra 	$L__BB6_151;
	ld.param.u64 	%rd498, [uncontiguous_reduce_i8_param_1];
	ld.param.u64 	%rd497, [uncontiguous_reduce_i8_param_0];
	ld.shared.u8 	%rs37, [sdata_i8];
	mov.u32 	%r207, %ctaid.x;
	cvt.u64.u32 	%rd490, %r207;
	cvta.to.global.u64 	%rd491, %rd497;
	add.s64 	%rd492, %rd491, %rd490;
	st.global.u8 	[%rd492], %rs37;
	ld.shared.u64 	%rd493, [%r2];
	cvta.to.global.u64 	%rd494, %rd498;
	mul.wide.u32 	%rd495, %r207, 8;
	add.s64 	%rd496, %rd494, %rd495;
	st.global.u64 	[%rd496], %rd493;
$L__BB6_151:
	ret;

}
	// .globl	contiguous_reduce2_i8
.visible .entry contiguous_reduce2_i8(
	.param .u64 .ptr .align 1 contiguous_reduce2_i8_param_0,
	.param .u64 .ptr .align 1 contiguous_reduce2_i8_param_1,
	.param .u64 .ptr .align 1 contiguous_reduce2_i8_param_2,
	.param .u64 contiguous_reduce2_i8_param_3
)
{
	.reg .pred 	%p<32>;
	.reg .b16 	%rs<38>;
	.reg .b32 	%r<19>;
	.reg .b64 	%rd<60>;

	ld.param.u64 	%rd14, [contiguous_reduce2_i8_param_0];
	ld.param.u64 	%rd16, [contiguous_reduce2_i8_param_1];
	ld.param.u64 	%rd17, [contiguous_reduce2_i8_param_2];
	ld.param.u64 	%rd15, [contiguous_reduce2_i8_param_3];
	cvta.to.global.u64 	%rd1, %rd16;
	cvta.to.global.u64 	%rd2, %rd17;
	mov.u32 	%r18, %ntid.x;
	mov.u32 	%r10, sdata_i8;
	add.s32 	%r2, %r10, %r18;
	mov.u32 	%r3, %tid.x;
	mov.u32 	%r4, %ctaid.x;
	mul.lo.s32 	%r11, %r4, %r18;
	shl.b32 	%r12, %r11, 1;
	add.s32 	%r13, %r12, %r3;
	cvt.u64.u32 	%rd3, %r13;
	shl.b32 	%r14, %r3, 3;
	add.s32 	%r5, %r2, %r14;
	st.shared.u64 	[%r5], %rd3;
	add.s32 	%r6, %r10, %r3;
	mov.b16 	%rs5, 127;
	st.shared.u8 	[%r6], %rs5;
	add.s32 	%r15, %r13, %r18;
	cvt.u64.u32 	%rd4, %r15;
	setp.le.u64 	%p1, %rd15, %rd4;
	@%p1 bra 	$L__BB7_8;
	add.s64 	%rd22, %rd2, %rd3;
	ld.global.s8 	%rs1, [%rd22];
	add.s64 	%rd23, %rd2, %rd4;
	ld.global.s8 	%rs2, [%rd23];
	setp.le.s16 	%p3, %rs1, %rs2;
	@%p3 bra 	$L__BB7_3;
	shl.b64 	%rd30, %rd4, 3;
	add.s64 	%rd31, %rd1, %rd30;
	ld.global.u64 	%rd57, [%rd31];
	bra.uni 	$L__BB7_7;
$L__BB7_3:
	setp.eq.s16 	%p4, %rs1, %rs2;
	@%p4 bra 	$L__BB7_6;
	shl.b64 	%rd24, %rd3, 3;
	add.s64 	%rd25, %rd1, %rd24;
	ld.global.u64 	%rd58, [%rd25];
$L__BB7_5:
	st.shared.u8 	[%r6], %rs1;
	st.shared.u64 	[%r5], %rd58;
	bra.uni 	$L__BB7_10;
$L__BB7_6:
	shl.b64 	%rd26, %rd3, 3;
	add.s64 	%rd27, %rd1, %rd26;
	ld.global.u64 	%rd58, [%rd27];
	shl.b64 	%rd28, %rd4, 3;
	add.s64 	%rd29, %rd1, %rd28;
	ld.global.u64 	%rd57, [%rd29];
	setp.le.s64 	%p5, %rd58, %rd57;
	@%p5 bra 	$L__BB7_5;
$L__BB7_7:
	st.shared.u8 	[%r6], %rs2;
	st.shared.u64 	[%r5], %rd57;
	bra.uni 	$L__BB7_10;
$L__BB7_8:
	setp.le.u64 	%p2, %rd15, %rd3;
	@%p2 bra 	$L__BB7_10;
	add.s64 	%rd18, %rd2, %rd3;
	ld.global.u8 	%rs6, [%rd18];
	st.shared.u8 	[%r6], %rs6;
	shl.b64 	%rd19, %rd3, 3;
	add.s64 	%rd20, %rd1, %rd19;
	ld.global.u64 	%rd21, [%rd20];
	st.shared.u64 	[%r5], %rd21;
$L__BB7_10:
	bar.sync 	0;
	setp.lt.u32 	%p6, %r18, 66;
	@%p6 bra 	$L__BB7_18;
$L__BB7_11:
	mov.u32 	%r7, %r18;
	shr.u32 	%r18, %r7, 1;
	setp.ge.u32 	%p7, %r3, %r18;
	@%p7 bra 	$L__BB7_17;
	ld.shared.s8 	%rs3, [%r6];
	add.s32 	%r16, %r6, %r18;
	ld.shared.s8 	%rs4, [%r16];
	setp.le.s16 	%p8, %rs3, %rs4;
	shl.b32 	%r17, %r18, 3;
	add.s32 	%r9, %r5, %r17;
	@%p8 bra 	$L__BB7_14;
	ld.shared.u64 	%rd59, [%r9];
	bra.uni 	$L__BB7_16;
$L__BB7_14:
	setp.ne.s16 	%p9, %rs3, %rs4;
	@%p9 bra 	$L__BB7_17;
	ld.shared.u64 	%rd32, [%r5];
	ld.shared.u64 	%rd59, [%r9];
	setp.le.s64 	%p10, %rd32, %rd59;
	@%p10 bra 	$L__BB7_17;
$L__BB7_16:
	st.shared.u8 	[%r6], %rs4;
	st.shared.u64 	[%r5], %rd59;
$L__BB7_17:
	bar.sync 	0;
	setp.gt.u32 	%p11, %r7, 131;
	@%p11 bra 	$L__BB7_11;
$L__BB7_18:
	setp.gt.u32 	%p12, %r3, 31;
	@%p12 bra 	$L__BB7_45;
	ld.volatile.shared.s8 	%rs7, [%r6];
	ld.volatile.shared.s8 	%rs8, [%r6+32];
	setp.gt.s16 	%p13, %rs7, %rs8;
	@%p13 bra 	$L__BB7_22;
	ld.volatile.shared.u8 	%rs9, [%r6];
	ld.volatile.shared.u8 	%rs10, [%r6+32];
	setp.ne.s16 	%p14, %rs9, %rs10;
	@%p14 bra 	$L__BB7_23;
	ld.volatile.shared.u64 	%rd33, [%r5];
	ld.volatile.shared.u64 	%rd34, [%r5+256];
	setp.le.s64 	%p15, %rd33, %rd34;
	@%p15 bra 	$L__BB7_23;
$L__BB7_22:
	ld.volatile.shared.u64 	%rd35, [%r5+256];
	st.volatile.shared.u64 	[%r5], %rd35;
	ld.volatile.shared.u8 	%rs11, [%r6+32];
	st.volatile.shared.u8 	[%r6], %rs11;
$L__BB7_23:
	ld.volatile.shared.s8 	%rs12, [%r6];
	ld.volatile.shared.s8 	%rs13, [%r6+16];
	setp.gt.s16 	%p16, %rs12, %rs13;
	@%p16 bra 	$L__BB7_26;
	ld.volatile.shared.u8 	%rs14, [%r6];
	ld.volatile.shared.u8 	%rs15, [%r6+16];
	setp.ne.s16 	%p17, %rs14, %rs15;
	@%p17 bra 	$L__BB7_27;
	ld.volatile.shared.u64 	%rd36, [%r5];
	ld.volatile.shared.u64 	%rd37, [%r5+128];
	setp.le.s64 	%p18, %rd36, %rd37;
	@%p18 bra 	$L__BB7_27;
$L__BB7_26:
	ld.volatile.shared.u64 	%rd38, [%r5+128];
	st.volatile.shared.u64 	[%r5], %rd38;
	ld.volatile.shared.u8 	%rs16, [%r6+16];
	st.volatile.shared.u8 	[%r6], %rs16;
$L__BB7_27:
	ld.volatile.shared.s8 	%rs17, [%r6];
	ld.volatile.shared.s8 	%rs18, [%r6+8];
	setp.gt.s16 	%p19, %rs17, %rs18;
	@%p19 bra 	$L__BB7_30;
	ld.volatile.shared.u8 	%rs19, [%r6];
	ld.volatile.shared.u8 	%rs20, [%r6+8];
	setp.ne.s16 	%p20, %rs19, %rs20;
	@%p20 bra 	$L__BB7_31;
	ld.volatile.shared.u64 	%rd39, [%r5];
	ld.volatile.shared.u64 	%rd40, [%r5+64];
	setp.le.s64 	%p21, %rd39, %rd40;
	@%p21 bra 	$L__BB7_31;
$L__BB7_30:
	ld.volatile.shared.u64 	%rd41, [%r5+64];
	st.volatile.shared.u64 	[%r5], %rd41;
	ld.volatile.shared.u8 	%rs21, [%r6+8];
	st.volatile.shared.u8 	[%r6], %rs21;
$L__BB7_31:
	ld.volatile.shared.s8 	%rs22, [%r6];
	ld.volatile.shared.s8 	%rs23, [%r6+4];
	setp.gt.s16 	%p22, %rs22, %rs23;
	@%p22 bra 	$L__BB7_34;
	ld.volatile.shared.u8 	%rs24, [%r6];
	ld.volatile.shared.u8 	%rs25, [%r6+4];
	setp.ne.s16 	%p23, %rs24, %rs25;
	@%p23 bra 	$L__BB7_35;
	ld.volatile.shared.u64 	%rd42, [%r5];
	ld.volatile.shared.u64 	%rd43, [%r5+32];
	setp.le.s64 	%p24, %rd42, %rd43;
	@%p24 bra 	$L__BB7_35;
$L__BB7_34:
	ld.volatile.shared.u64 	%rd44, [%r5+32];
	st.volatile.shared.u64 	[%r5], %rd44;
	ld.volatile.shared.u8 	%rs26, [%r6+4];
	st.volatile.shared.u8 	[%r6], %rs26;
$L__BB7_35:
	ld.volatile.shared.s8 	%rs27, [%r6];
	ld.volatile.shared.s8 	%rs28, [%r6+2];
	setp.gt.s16 	%p25, %rs27, %rs28;
	@%p25 bra 	$L__BB7_38;
	ld.volatile.shared.u8 	%rs29, [%r6];
	ld.volatile.shared.u8 	%rs30, [%r6+2];
	setp.ne.s16 	%p26, %rs29, %rs30;
	@%p26 bra 	$L__BB7_39;
	ld.volatile.shared.u64 	%rd45, [%r5];
	ld.volatile.shared.u64 	%rd46, [%r5+16];
	setp.le.s64 	%p27, %rd45, %rd46;
	@%p27 bra 	$L__BB7_39;
$L__BB7_38:
	ld.volatile.shared.u64 	%rd47, [%r5+16];
	st.volatile.shared.u64 	[%r5], %rd47;
	ld.volatile.shared.u8 	%rs31, [%r6+2];
	st.volatile.shared.u8 	[%r6], %rs31;
$L__BB7_39:
	ld.volatile.shared.s8 	%rs32, [%r6];
	ld.volatile.shared.s8 	%rs33, [%r6+1];
	setp.gt.s16 	%p28, %rs32, %rs33;
	@%p28 bra 	$L__BB7_42;
	ld.volatile.shared.u8 	%rs34, [%r6];
	ld.volatile.shared.u8 	%rs35, [%r6+1];
	setp.ne.s16 	%p29, %rs34, %rs35;
	@%p29 bra 	$L__BB7_43;
	ld.volatile.shared.u64 	%rd48, [%r5];
	ld.volatile.shared.u64 	%rd49, [%r5+8];
	setp.le.s64 	%p30, %rd48, %rd49;
	@%p30 bra 	$L__BB7_43;
$L__BB7_42:
	ld.volatile.shared.u64 	%rd50, [%r5+8];
	st.volatile.shared.u64 	[%r5], %rd50;
	ld.volatile.shared.u8 	%rs36, [%r6+1];
	st.volatile.shared.u8 	[%r6], %rs36;
$L__BB7_43:
	setp.ne.s32 	%p31, %r3, 0;
	@%p31 bra 	$L__BB7_45;
	ld.shared.u8 	%rs37, [sdata_i8];
	cvt.u64.u32 	%rd51, %r4;
	cvta.to.global.u64 	%rd52, %rd14;
	add.s64 	%rd53, %rd52, %rd51;
	st.global.u8 	[%rd53], %rs37;
	ld.shared.u64 	%rd54, [%r2];
	mul.wide.u32 	%rd55, %r4, 8;
	add.s64 	%rd56, %rd1, %rd55;
	st.global.u64 	[%rd56], %rd54;
$L__BB7_45:
	ret;

}
	// .globl	nkd_i8
.visible .entry nkd_i8(
	.param .u64 .ptr .align 1 nkd_i8_param_0,
	.param .u64 .ptr .align 1 nkd_i8_param_1,
	.param .u64 .ptr .align 1 nkd_i8_param_2,
	.param .u64 .ptr .align 1 nkd_i8_param_3,
	.param .u64 .ptr .align 1 nkd_i8_param_4,
	.param .u64 nkd_i8_param_5,
	.param .u64 nkd_i8_param_6,
	.param .u64 nkd_i8_param_7,
	.param .u64 nkd_i8_param_8,
	.param .u64 nkd_i8_param_9
)
{
	.reg .pred 	%p<76>;
	.reg .b16 	%rs<38>;
	.reg .b32 	%r<217>;
	.reg .b64 	%rd<593>;

	ld.param.u64 	%rd271, [nkd_i8_param_1];
	ld.param.u64 	%rd267, [nkd_i8_param_2];
	ld.param.u64 	%rd272, [nkd_i8_param_3];
	ld.param.u64 	%rd273, [nkd_i8_param_4];
	ld.param.u64 	%rd268, [nkd_i8_param_5];
	ld.param.u64 	%rd274, [nkd_i8_param_6];
	ld.param.u64 	%rd269, [nkd_i8_param_7];
	ld.param.u64 	%rd275, [nkd_i8_param_8];
	cvta.to.global.u64 	%rd1, %rd273;
	cvta.to.global.u64 	%rd2, %rd272;
	cvta.to.global.u64 	%rd591, %rd271;
	mov.u32 	%r216, %ntid.x;
	mov.u32 	%r54, sdata_i8;
	add.s32 	%r2, %r54, %r216;
	mov.u32 	%r3, %tid.x;
	mov.u32 	%r4, %ctaid.x;
	mul.lo.s32 	%r55, %r4, %r216;
	shl.b32 	%r56, %r55, 1;
	add.s32 	%r57, %r56, %r3;
	add.s32 	%r5, %r54, %r3;
	mov.b16 	%rs5, 127;
	st.shared.u8 	[%r5], %rs5;
	cvt.u64.u32 	%rd4, %r57;
	shl.b32 	%r58, %r3, 3;
	add.s32 	%r6, %r2, %r58;
	st.shared.u64 	[%r6], %rd4;
	mov.u32 	%r59, %ctaid.y;
	cvt.u64.u32 	%rd276, %r59;
	add.s64 	%rd5, %rd274, %rd276;
	setp.ge.u64 	%p1, %rd5, %rd275;
	@%p1 bra 	$L__BB8_152;
	cvt.u32.u64 	%r60, %rd4;
	add.s32 	%r61, %r60, %r216;
	cvt.u64.u32 	%rd6, %r61;
	setp.le.u64 	%p2, %rd269, %rd6;
	@%p2 bra 	$L__BB8_57;
	mul.lo.s64 	%rd403, %rd5, %rd269;
	add.s64 	%rd545, %rd403, %rd4;
	add.s64 	%rd543, %rd403, %rd6;
	cvt.u32.u64 	%r7, %rd268;
	add.s32 	%r210, %r7, -1;
	setp.lt.s32 	%p28, %r210, 0;
	mov.b64 	%rd549, 0;
	mov.u64 	%rd550, %rd549;
	@%p28 bra 	$L__BB8_54;
	setp.lt.u32 	%p29, %r210, 3;
	mov.b64 	%rd550, 0;
	mov.u64 	%rd549, %rd550;
	@%p29 bra 	$L__BB8_31;
	add.s32 	%r208, %r7, -2;
	and.b32  	%r137, %r7, -4;
	neg.s32 	%r207, %r137;
	mov.b64 	%rd550, 0;
$L__BB8_5:
	.pragma "nounroll";
	add.s32 	%r13, %r208, 1;
	mul.wide.u32 	%rd407, %r13, 8;
	add.s64 	%rd408, %rd2, %rd407;
	ld.global.u64 	%rd13, [%rd408];
	or.b64  	%rd409, %rd545, %rd13;
	and.b64  	%rd410, %rd409, -4294967296;
	setp.ne.s64 	%p30, %rd410, 0;
	@%p30 bra 	$L__BB8_7;
	cvt.u32.u64 	%r138, %rd13;
	cvt.u32.u64 	%r139, %rd545;
	div.u32 	%r140, %r139, %r138;
	mul.lo.s32 	%r141, %r140, %r138;
	sub.s32 	%r142, %r139, %r141;
	cvt.u64.u32 	%rd511, %r140;
	cvt.u64.u32 	%rd512, %r142;
	bra.uni 	$L__BB8_8;
$L__BB8_7:
	div.s64 	%rd511, %rd545, %rd13;
	mul.lo.s64 	%rd411, %rd511, %rd13;
	sub.s64 	%rd512, %rd545, %rd411;
$L__BB8_8:
	mul.wide.u32 	%rd412, %r13, 8;
	add.s64 	%rd413, %rd1, %rd412;
	ld.global.u64 	%rd20, [%rd413];
	mad.lo.s64 	%rd21, %rd20, %rd512, %rd549;
	or.b64  	%rd414, %rd543, %rd13;
	and.b64  	%rd415, %rd414, -4294967296;
	setp.ne.s64 	%p31, %rd415, 0;
	@%p31 bra 	$L__BB8_10;
	cvt.u32.u64 	%r143, %rd13;
	cvt.u32.u64 	%r144, %rd543;
	div.u32 	%r145, %r144, %r143;
	mul.lo.s32 	%r146, %r145, %r143;
	sub.s32 	%r147, %r144, %r146;
	cvt.u64.u32 	%rd513, %r145;
	cvt.u64.u32 	%rd514, %r147;
	bra.uni 	$L__BB8_11;
$L__BB8_10:
	div.s64 	%rd513, %rd543, %rd13;
	mul.lo.s64 	%rd416, %rd513, %rd13;
	sub.s64 	%rd514, %rd543, %rd416;
$L__BB8_11:
	mad.lo.s64 	%rd28, %rd514, %rd20, %rd550;
	add.s32 	%r14, %r208, -2;
	mul.wide.u32 	%rd417, %r208, 8;
	add.s64 	%rd418, %rd2, %rd417;
	ld.global.u64 	%rd29, [%rd418];
	or.b64  	%rd419, %rd511, %rd29;
	and.b64  	%rd420, %rd419, -4294967296;
	setp.ne.s64 	%p32, %rd420, 0;
	@%p32 bra 	$L__BB8_13;
	cvt.u32.u64 	%r148, %rd29;
	cvt.u32.u64 	%r149, %rd511;
	div.u32 	%r150, %r149, %r148;
	mul.lo.s32 	%r151, %r150, %r148;
	sub.s32 	%r152, %r149, %r151;
	cvt.u64.u32 	%rd515, %r150;
	cvt.u64.u32 	%rd516, %r152;
	bra.uni 	$L__BB8_14;
$L__BB8_13:
	div.s64 	%rd515, %rd511, %rd29;
	mul.lo.s64 	%rd421, %rd515, %rd29;
	sub.s64 	%rd516, %rd511, %rd421;
$L__BB8_14:
	mul.wide.u32 	%rd422, %r208, 8;
	add.s64 	%rd423, %rd1, %rd422;
	ld.global.u64 	%rd36, [%rd423];
	mad.lo.s64 	%rd37, %rd36, %rd516, %rd21;
	or.b64  	%rd424, %rd513, %rd29;
	and.b64  	%rd425, %rd424, -4294967296;
	setp.ne.s64 	%p33, %rd425, 0;
	@%p33 bra 	$L__BB8_16;
	cvt.u32.u64 	%r153, %rd29;
	cvt.u32.u64 	%r154, %rd513;
	div.u32 	%r155, %r154, %r153;
	mul.lo.s32 	%r156, %r155, %r153;
	sub.s32 	%r157, %r154, %r156;
	cvt.u64.u32 	%rd517, %r155;
	cvt.u64.u32 	%rd518, %r157;
	bra.uni 	$L__BB8_17;
$L__BB8_16:
	div.s64 	%rd517, %rd513, %rd29;
	mul.lo.s64 	%rd426, %rd517, %rd29;
	sub.s64 	%rd518, %rd513, %rd426;
$L__BB8_17:
	mad.lo.s64 	%rd44, %rd518, %rd36, %rd28;
	add.s32 	%r15, %r208, -1;
	mul.wide.u32 	%rd427, %r15, 8;
	add.s64 	%rd428, %rd2, %rd427;
	ld.global.u64 	%rd45, [%rd428];
	or.b64  	%rd429, %rd515, %rd45;
	and.b64  	%rd430, %rd429, -4294967296;
	setp.ne.s64 	%p34, %rd430, 0;
	@%p34 bra 	$L__BB8_19;
	cvt.u32.u64 	%r158, %rd45;
	cvt.u32.u64 	%r159, %rd515;
	div.u32 	%r160, %r159, %r158;
	mul.lo.s32 	%r161, %r160, %r158;
	sub.s32 	%r162, %r159, %r161;
	cvt.u64.u32 	%rd519, %r160;
	cvt.u64.u32 	%rd520, %r162;
	bra.uni 	$L__BB8_20;
$L__BB8_19:
	div.s64 	%rd519, %rd515, %rd45;
	mul.lo.s64 	%rd431, %rd519, %rd45;
	sub.s64 	%rd520, %rd515, %rd431;
$L__BB8_20:
	mul.wide.u32 	%rd432, %r15, 8;
	add.s64 	%rd433, %rd1, %rd432;
	ld.global.u64 	%rd52, [%rd433];
	mad.lo.s64 	%rd53, %rd52, %rd520, %rd37;
	or.b64  	%rd434, %rd517, %rd45;
	and.b64  	%rd435, %rd434, -4294967296;
	setp.ne.s64 	%p35, %rd435, 0;
	@%p35 bra 	$L__BB8_22;
	cvt.u32.u64 	%r163, %rd45;
	cvt.u32.u64 	%r164, %rd517;
	div.u32 	%r165, %r164, %r163;
	mul.lo.s32 	%r166, %r165, %r163;
	sub.s32 	%r167, %r164, %r166;
	cvt.u64.u32 	%rd521, %r165;
	cvt.u64.u32 	%rd522, %r167;
	bra.uni 	$L__BB8_23;
$L__BB8_22:
	div.s64 	%rd521, %rd517, %rd45;
	mul.lo.s64 	%rd436, %rd521, %rd45;
	sub.s64 	%rd522, %rd517, %rd436;
$L__BB8_23:
	mad.lo.s64 	%rd60, %rd522, %rd52, %rd44;
	mul.wide.u32 	%rd437, %r14, 8;
	add.s64 	%rd438, %rd2, %rd437;
	ld.global.u64 	%rd61, [%rd438];
	or.b64  	%rd439, %rd519, %rd61;
	and.b64  	%rd440, %rd439, -4294967296;
	setp.ne.s64 	%p36, %rd440, 0;
	@%p36 bra 	$L__BB8_25;
	cvt.u32.u64 	%r168, %rd61;
	cvt.u32.u64 	%r169, %rd519;
	div.u32 	%r170, %r169, %r168;
	mul.lo.s32 	%r171, %r170, %r168;
	sub.s32 	%r172, %r169, %r171;
	cvt.u64.u32 	%rd545, %r170;
	cvt.u64.u32 	%rd524, %r172;
	bra.uni 	$L__BB8_26;
$L__BB8_25:
	div.s64 	%rd545, %rd519, %rd61;
	mul.lo.s64 	%rd441, %rd545, %rd61;
	sub.s64 	%rd524, %rd519, %rd441;
$L__BB8_26:
	mul.wide.u32 	%rd442, %r14, 8;
	add.s64 	%rd443, %rd1, %rd442;
	ld.global.u64 	%rd68, [%rd443];
	mad.lo.s64 	%rd549, %rd68, %rd524, %rd53;
	or.b64  	%rd444, %rd521, %rd61;
	and.b64  	%rd445, %rd444, -4294967296;
	setp.ne.s64 	%p37, %rd445, 0;
	@%p37 bra 	$L__BB8_28;
	cvt.u32.u64 	%r173, %rd61;
	cvt.u32.u64 	%r174, %rd521;
	div.u32 	%r175, %r174, %r173;
	mul.lo.s32 	%r176, %r175, %r173;
	sub.s32 	%r177, %r174, %r176;
	cvt.u64.u32 	%rd543, %r175;
	cvt.u64.u32 	%rd526, %r177;
	bra.uni 	$L__BB8_29;
$L__BB8_28:
	div.s64 	%rd543, %rd521, %rd61;
	mul.lo.s64 	%rd446, %rd543, %rd61;
	sub.s64 	%rd526, %rd521, %rd446;
$L__BB8_29:
	mad.lo.s64 	%rd550, %rd526, %rd68, %rd60;
	add.s32 	%r208, %r208, -4;
	add.s32 	%r207, %r207, 4;
	setp.ne.s32 	%p38, %r207, 0;
	@%p38 bra 	$L__BB8_5;
	add.s32 	%r210, %r208, 1;
$L__BB8_31:
	and.b32  	%r20, %r7, 3;
	setp.eq.s32 	%p39, %r20, 0;
	@%p39 bra 	$L__BB8_54;
	setp.eq.s32 	%p40, %r20, 1;
	@%p40 bra 	$L__BB8_46;
	mul.wide.u32 	%rd448, %r210, 8;
	add.s64 	%rd449, %rd2, %rd448;
	ld.global.u64 	%rd83, [%rd449];
	or.b64  	%rd450, %rd545, %rd83;
	and.b64  	%rd451, %rd450, -4294967296;
	setp.ne.s64 	%p41, %rd451, 0;
	@%p41 bra 	$L__BB8_35;
	cvt.u32.u64 	%r178, %rd83;
	cvt.u32.u64 	%r179, %rd545;
	div.u32 	%r180, %r179, %r178;
	mul.lo.s32 	%r181, %r180, %r178;
	sub.s32 	%r182, %r179, %r181;
	cvt.u64.u32 	%rd533, %r180;
	cvt.u64.u32 	%rd534, %r182;
	bra.uni 	$L__BB8_36;
$L__BB8_35:
	div.s64 	%rd533, %rd545, %rd83;
	mul.lo.s64 	%rd452, %rd533, %rd83;
	sub.s64 	%rd534, %rd545, %rd452;
$L__BB8_36:
	mul.wide.u32 	%rd453, %r210, 8;
	add.s64 	%rd454, %rd1, %rd453;
	ld.global.u64 	%rd90, [%rd454];
	mad.lo.s64 	%rd91, %rd90, %rd534, %rd549;
	or.b64  	%rd455, %rd543, %rd83;
	and.b64  	%rd456, %rd455, -4294967296;
	setp.ne.s64 	%p42, %rd456, 0;
	@%p42 bra 	$L__BB8_38;
	cvt.u32.u64 	%r183, %rd83;
	cvt.u32.u64 	%r184, %rd543;
	div.u32 	%r185, %r184, %r183;
	mul.lo.s32 	%r186, %r185, %r183;
	sub.s32 	%r187, %r184, %r186;
	cvt.u64.u32 	%rd535, %r185;
	cvt.u64.u32 	%rd536, %r187;
	bra.uni 	$L__BB8_39;
$L__BB8_38:
	div.s64 	%rd535, %rd543, %rd83;
	mul.lo.s64 	%rd457, %rd535, %rd83;
	sub.s64 	%rd536, %rd543, %rd457;
$L__BB8_39:
	mad.lo.s64 	%rd98, %rd536, %rd90, %rd550;
	add.s32 	%r21, %r210, -1;
	mul.wide.u32 	%rd458, %r21, 8;
	add.s64 	%rd459, %rd2, %rd458;
	ld.global.u64 	%rd99, [%rd459];
	or.b64  	%rd460, %rd533, %rd99;
	and.b64  	%rd461, %rd460, -4294967296;
	setp.ne.s64 	%p43, %rd461, 0;
	@%p43 bra 	$L__BB8_41;
	cvt.u32.u64 	%r188, %rd99;
	cvt.u32.u64 	%r189, %rd533;
	div.u32 	%r190, %r189, %r188;
	mul.lo.s32 	%r191, %r190, %r188;
	sub.s32 	%r192, %r189, %r191;
	cvt.u64.u32 	%rd545, %r190;
	cvt.u64.u32 	%rd538, %r192;
	bra.uni 	$L__BB8_42;
$L__BB8_41:
	div.s64 	%rd545, %rd533, %rd99;
	mul.lo.s64 	%rd462, %rd545, %rd99;
	sub.s64 	%rd538, %rd533, %rd462;
$L__BB8_42:
	mul.wide.u32 	%rd463, %r21, 8;
	add.s64 	%rd464, %rd1, %rd463;
	ld.global.u64 	%rd106, [%rd464];
	mad.lo.s64 	%rd549, %rd106, %rd538, %rd91;
	or.b64  	%rd465, %rd535, %rd99;
	and.b64  	%rd466, %rd465, -4294967296;
	setp.ne.s64 	%p44, %rd466, 0;
	@%p44 bra 	$L__BB8_44;
	cvt.u32.u64 	%r193, %rd99;
	cvt.u32.u64 	%r194, %rd535;
	div.u32 	%r195, %r194, %r193;
	mul.lo.s32 	%r196, %r195, %r193;
	sub.s32 	%r197, %r194, %r196;
	cvt.u64.u32 	%rd543, %r195;
	cvt.u64.u32 	%rd540, %r197;
	bra.uni 	$L__BB8_45;
$L__BB8_44:
	div.s64 	%rd543, %rd535, %rd99;
	mul.lo.s64 	%rd467, %rd543, %rd99;
	sub.s64 	%rd540, %rd535, %rd467;
$L__BB8_45:
	mad.lo.s64 	%rd550, %rd540, %rd106, %rd98;
	add.s32 	%r210, %r210, -2;
$L__BB8_46:
	and.b32  	%r198, %r7, 1;
	setp.eq.b32 	%p45, %r198, 1;
	not.pred 	%p46, %p45;
	@%p46 bra 	$L__BB8_54;
	mul.wide.u32 	%rd468, %r210, 8;
	add.s64 	%rd469, %rd2, %rd468;
	ld.global.u64 	%rd121, [%rd469];
	or.b64  	%rd470, %rd545, %rd121;
	and.b64  	%rd471, %rd470, -4294967296;
	setp.ne.s64 	%p47, %rd471, 0;
	@%p47 bra 	$L__BB8_49;
	cvt.u32.u64 	%r199, %rd121;
	cvt.u32.u64 	%r200, %rd545;
	rem.u32 	%r201, %r200, %r199;
	cvt.u64.u32 	%rd547, %r201;
	bra.uni 	$L__BB8_50;
$L__BB8_49:
	rem.s64 	%rd547, %rd545, %rd121;
$L__BB8_50:
	mul.wide.u32 	%rd472, %r210, 8;
	add.s64 	%rd473, %rd1, %rd472;
	ld.global.u64 	%rd125, [%rd473];
	mad.lo.s64 	%rd549, %rd125, %rd547, %rd549;
	or.b64  	%rd474, %rd543, %rd121;
	and.b64  	%rd475, %rd474, -4294967296;
	setp.ne.s64 	%p48, %rd475, 0;
	@%p48 bra 	$L__BB8_52;
	cvt.u32.u64 	%r202, %rd121;
	cvt.u32.u64 	%r203, %rd543;
	rem.u32 	%r204, %r203, %r202;
	cvt.u64.u32 	%rd548, %r204;
	bra.uni 	$L__BB8_53;
$L__BB8_52:
	rem.s64 	%rd548, %rd543, %rd121;
$L__BB8_53:
	mad.lo.s64 	%rd550, %rd548, %rd125, %rd550;
$L__BB8_54:
	add.s64 	%rd476, %rd591, %rd549;
	ld.global.s8 	%rs1, [%rd476];
	add.s64 	%rd477, %rd591, %rd550;
	ld.global.s8 	%rs2, [%rd477];
	setp.le.s16 	%p49, %rs1, %rs2;
	@%p49 bra 	$L__BB8_56;
	st.shared.u8 	[%r5], %rs2;
	st.shared.u64 	[%r6], %rd6;
	bra.uni 	$L__BB8_117;
$L__BB8_56:
	st.shared.u8 	[%r5], %rs1;
	st.shared.u64 	[%r6], %rd4;
	bra.uni 	$L__BB8_117;
$L__BB8_57:
	setp.le.u64 	%p3, %rd269, %rd4;
	@%p3 bra 	$L__BB8_117;
	mad.lo.s64 	%rd582, %rd5, %rd269, %rd4;
	cvt.u32.u64 	%r24, %rd268;
	add.s32 	%r214, %r24, -1;
	setp.lt.s32 	%p4, %r214, 0;
	@%p4 bra 	$L__BB8_116;
	and.b32  	%r26, %r24, 7;
	setp.lt.u32 	%p5, %r214, 7;
	@%p5 bra 	$L__BB8_87;
	add.s32 	%r212, %r24, -4;
	and.b32  	%r62, %r24, -8;
	neg.s32 	%r211, %r62;
$L__BB8_61:
	.pragma "nounroll";
	add.s32 	%r31, %r212, 3;
	mul.wide.u32 	%rd278, %r31, 8;
	add.s64 	%rd279, %rd2, %rd278;
	ld.global.u64 	%rd136, [%rd279];
	or.b64  	%rd280, %rd582, %rd136;
	and.b64  	%rd281, %rd280, -4294967296;
	setp.ne.s64 	%p6, %rd281, 0;
	@%p6 bra 	$L__BB8_63;
	cvt.u32.u64 	%r63, %rd136;
	cvt.u32.u64 	%r64, %rd582;
	div.u32 	%r65, %r64, %r63;
	mul.lo.s32 	%r66, %r65, %r63;
	sub.s32 	%r67, %r64, %r66;
	cvt.u64.u32 	%rd553, %r65;
	cvt.u64.u32 	%rd554, %r67;
	bra.uni 	$L__BB8_64;
$L__BB8_63:
	div.s64 	%rd553, %rd582, %rd136;
	mul.lo.s64 	%rd282, %rd553, %rd136;
	sub.s64 	%rd554, %rd582, %rd282;
$L__BB8_64:
	mul.wide.u32 	%rd283, %r31, 8;
	add.s64 	%rd284, %rd1, %rd283;
	ld.global.u64 	%rd285, [%rd284];
	mul.lo.s64 	%rd143, %rd285, %rd554;
	add.s32 	%r32, %r212, 2;
	mul.wide.u32 	%rd286, %r32, 8;
	add.s64 	%rd287, %rd2, %rd286;
	ld.global.u64 	%rd144, [%rd287];
	or.b64  	%rd288, %rd553, %rd144;
	and.b64  	%rd289, %rd288, -4294967296;
	setp.ne.s64 	%p7, %rd289, 0;
	@%p7 bra 	$L__BB8_66;
	cvt.u32.u64 	%r68, %rd144;
	cvt.u32.u64 	%r69, %rd553;
	div.u32 	%r70, %r69, %r68;
	mul.lo.s32 	%r71, %r70, %r68;
	sub.s32 	%r72, %r69, %r71;
	cvt.u64.u32 	%rd555, %r70;
	cvt.u64.u32 	%rd556, %r72;
	bra.uni 	$L__BB8_67;
$L__BB8_66:
	div.s64 	%rd555, %rd553, %rd144;
	mul.lo.s64 	%rd290, %rd555, %rd144;
	sub.s64 	%rd556, %rd553, %rd290;
$L__BB8_67:
	mul.wide.u32 	%rd291, %r32, 8;
	add.s64 	%rd292, %rd1, %rd291;
	ld.global.u64 	%rd293, [%rd292];
	mad.lo.s64 	%rd151, %rd293, %rd556, %rd143;
	add.s32 	%r33, %r212, 1;
	mul.wide.u32 	%rd294, %r33, 8;
	add.s64 	%rd295, %rd2, %rd294;
	ld.global.u64 	%rd152, [%rd295];
	or.b64  	%rd296, %rd555, %rd152;
	and.b64  	%rd297, %rd296, -4294967296;
	setp.ne.s64 	%p8, %rd297, 0;
	@%p8 bra 	$L__BB8_69;
	cvt.u32.u64 	%r73, %rd152;
	cvt.u32.u64 	%r74, %rd555;
	div.u32 	%r75, %r74, %r73;
	mul.lo.s32 	%r76, %r75, %r73;
	sub.s32 	%r77, %r74, %r76;
	cvt.u64.u32 	%rd557, %r75;
	cvt.u64.u32 	%rd558, %r77;
	bra.uni 	$L__BB8_70;
$L__BB8_69:
	div.s64 	%rd557, %rd555, %rd152;
	mul.lo.s64 	%rd298, %rd557, %rd152;
	sub.s64 	%rd558, %rd555, %rd298;
$L__BB8_70:
	mul.wide.u32 	%rd299, %r33, 8;
	add.s64 	%rd300, %rd1, %rd299;
	ld.global.u64 	%rd301, [%rd300];
	mad.lo.s64 	%rd159, %rd301, %rd558, %rd151;
	add.s32 	%r34, %r212, -4;
	mul.wide.u32 	%rd302, %r212, 8;
	add.s64 	%rd303, %rd2, %rd302;
	ld.global.u64 	%rd160, [%rd303];
	or.b64  	%rd304, %rd557, %rd160;
	and.b64  	%rd305, %rd304, -4294967296;
	setp.ne.s64 	%p9, %rd305, 0;
	@%p9 bra 	$L__BB8_72;
	cvt.u32.u64 	%r78, %rd160;
	cvt.u32.u64 	%r79, %rd557;
	div.u32 	%r80, %r79, %r78;
	mul.lo.s32 	%r81, %r80, %r78;
	sub.s32 	%r82, %r79, %r81;
	cvt.u64.u32 	%rd559, %r80;
	cvt.u64.u32 	%rd560, %r82;
	bra.uni 	$L__BB8_73;
$L__BB8_72:
	div.s64 	%rd559, %rd557, %rd160;
	mul.lo.s64 	%rd306, %rd559, %rd160;
	sub.s64 	%rd560, %rd557, %rd306;
$L__BB8_73:
	mul.wide.u32 	%rd307, %r212, 8;
	add.s64 	%rd308, %rd1, %rd307;
	ld.global.u64 	%rd309, [%rd308];
	mad.lo.s64 	%rd167, %rd309, %rd560, %rd159;
	add.s32 	%r35, %r212, -1;
	mul.wide.u32 	%rd310, %r35, 8;
	add.s64 	%rd311, %rd2, %rd310;
	ld.global.u64 	%rd168, [%rd311];
	or.b64  	%rd312, %rd559, %rd168;
	and.b64  	%rd313, %rd312, -4294967296;
	setp.ne.s64 	%p10, %rd313, 0;
	@%p10 bra 	$L__BB8_75;
	cvt.u32.u64 	%r83, %rd168;
	cvt.u32.u64 	%r84, %rd559;
	div.u32 	%r85, %r84, %r83;
	mul.lo.s32 	%r86, %r85, %r83;
	sub.s32 	%r87, %r84, %r86;
	cvt.u64.u32 	%rd561, %r85;
	cvt.u64.u32 	%rd562, %r87;
	bra.uni 	$L__BB8_76;
$L__BB8_75:
	div.s64 	%rd561, %rd559, %rd168;
	mul.lo.s64 	%rd314, %rd561, %rd168;
	sub.s64 	%rd562, %rd559, %rd314;
$L__BB8_76:
	mul.wide.u32 	%rd315, %r35, 8;
	add.s64 	%rd316, %rd1, %rd315;
	ld.global.u64 	%rd317, [%rd316];
	mad.lo.s64 	%rd175, %rd317, %rd562, %rd167;
	add.s32 	%r36, %r212, -2;
	mul.wide.u32 	%rd318, %r36, 8;
	add.s64 	%rd319, %rd2, %rd318;
	ld.global.u64 	%rd176, [%rd319];
	or.b64  	%rd320, %rd561, %rd176;
	and.b64  	%rd321, %rd320, -4294967296;
	setp.ne.s64 	%p11, %rd321, 0;
	@%p11 bra 	$L__BB8_78;
	cvt.u32.u64 	%r88, %rd176;
	cvt.u32.u64 	%r89, %rd561;
	div.u32 	%r90, %r89, %r88;
	mul.lo.s32 	%r91, %r90, %r88;
	sub.s32 	%r92, %r89, %r91;
	cvt.u64.u32 	%rd563, %r90;
	cvt.u64.u32 	%rd564, %r92;
	bra.uni 	$L__BB8_79;
$L__BB8_78:
	div.s64 	%rd563, %rd561, %rd176;
	mul.lo.s64 	%rd322, %rd563, %rd176;
	sub.s64 	%rd564, %rd561, %rd322;
$L__BB8_79:
	mul.wide.u32 	%rd323, %r36, 8;
	add.s64 	%rd324, %rd1, %rd323;
	ld.global.u64 	%rd325, [%rd324];
	mad.lo.s64 	%rd183, %rd325, %rd564, %rd175;
	add.s32 	%r37, %r212, -3;
	mul.wide.u32 	%rd326, %r37, 8;
	add.s64 	%rd327, %rd2, %rd326;
	ld.global.u64 	%rd184, [%rd327];
	or.b64  	%rd328, %rd563, %rd184;
	and.b64  	%rd329, %rd328, -4294967296;
	setp.ne.s64 	%p12, %rd329, 0;
	@%p12 bra 	$L__BB8_81;
	cvt.u32.u64 	%r93, %rd184;
	cvt.u32.u64 	%r94, %rd563;
	div.u32 	%r95, %r94, %r93;
	mul.lo.s32 	%r96, %r95, %r93;
	sub.s32 	%r97, %r94, %r96;
	cvt.u64.u32 	%rd565, %r95;
	cvt.u64.u32 	%rd566, %r97;
	bra.uni 	$L__BB8_82;
$L__BB8_81:
	div.s64 	%rd565, %rd563, %rd184;
	mul.lo.s64 	%rd330, %rd565, %rd184;
	sub.s64 	%rd566, %rd563, %rd330;
$L__BB8_82:
	mul.wide.u32 	%rd331, %r37, 8;
	add.s64 	%rd332, %rd1, %rd331;
	ld.global.u64 	%rd333, [%rd332];
	mad.lo.s64 	%rd191, %rd333, %rd566, %rd183;
	mul.wide.u32 	%rd334, %r34, 8;
	add.s64 	%rd335, %rd2, %rd334;
	ld.global.u64 	%rd192, [%rd335];
	or.b64  	%rd336, %rd565, %rd192;
	and.b64  	%rd337, %rd336, -4294967296;
	setp.ne.s64 	%p13, %rd337, 0;
	@%p13 bra 	$L__BB8_84;
	cvt.u32.u64 	%r98, %rd192;
	cvt.u32.u64 	%r99, %rd565;
	div.u32 	%r100, %r99, %r98;
	mul.lo.s32 	%r101, %r100, %r98;
	sub.s32 	%r102, %r99, %r101;
	cvt.u64.u32 	%rd582, %r100;
	cvt.u64.u32 	%rd568, %r102;
	bra.uni 	$L__BB8_85;
$L__BB8_84:
	div.s64 	%rd582, %rd565, %rd192;
	mul.lo.s64 	%rd338, %rd582, %rd192;
	sub.s64 	%rd568, %rd565, %rd338;
$L__BB8_85:
	mul.wide.u32 	%rd339, %r34, 8;
	add.s64 	%rd340, %rd1, %rd339;
	ld.global.u64 	%rd341, [%rd340];
	mad.lo.s64 	%rd342, %rd341, %rd568, %rd191;
	add.s64 	%rd591, %rd591, %rd342;
	add.s32 	%r212, %r212, -8;
	add.s32 	%r211, %r211, 8;
	setp.ne.s32 	%p14, %r211, 0;
	@%p14 bra 	$L__BB8_61;
	add.s32 	%r214, %r212, 3;
$L__BB8_87:
	setp.eq.s32 	%p15, %r26, 0;
	@%p15 bra 	$L__BB8_116;
	and.b32  	%r42, %r24, 3;
	setp.lt.u32 	%p16, %r26, 4;
	@%p16 bra 	$L__BB8_102;
	mul.wide.u32 	%rd344, %r214, 8;
	add.s64 	%rd345, %rd2, %rd344;
	ld.global.u64 	%rd203, [%rd345];
	or.b64  	%rd346, %rd582, %rd203;
	and.b64  	%rd347, %rd346, -4294967296;
	setp.ne.s64 	%p17, %rd347, 0;
	@%p17 bra 	$L__BB8_91;
	cvt.u32.u64 	%r103, %rd203;
	cvt.u32.u64 	%r104, %rd582;
	div.u32 	%r105, %r104, %r103;
	mul.lo.s32 	%r106, %r105, %r103;
	sub.s32 	%r107, %r104, %r106;
	cvt.u64.u32 	%rd572, %r105;
	cvt.u64.u32 	%rd573, %r107;
	bra.uni 	$L__BB8_92;
$L__BB8_91:
	div.s64 	%rd572, %rd582, %rd203;
	mul.lo.s64 	%rd348, %rd572, %rd203;
	sub.s64 	%rd573, %rd582, %rd348;
$L__BB8_92:
	mul.wide.u32 	%rd349, %r214, 8;
	add.s64 	%rd350, %rd1, %rd349;
	ld.global.u64 	%rd351, [%rd350];
	mul.lo.s64 	%rd210, %rd351, %rd573;
	add.s32 	%r43, %r214, -1;
	mul.wide.u32 	%rd352, %r43, 8;
	add.s64 	%rd353, %rd2, %rd352;
	ld.global.u64 	%rd211, [%rd353];
	or.b64  	%rd354, %rd572, %rd211;
	and.b64  	%rd355, %rd354, -4294967296;
	setp.ne.s64 	%p18, %rd355, 0;
	@%p18 bra 	$L__BB8_94;
	cvt.u32.u64 	%r108, %rd211;
	cvt.u32.u64 	%r109, %rd572;
	div.u32 	%r110, %r109, %r108;
	mul.lo.s32 	%r111, %r110, %r108;
	sub.s32 	%r112, %r109, %r111;
	cvt.u64.u32 	%rd574, %r110;
	cvt.u64.u32 	%rd575, %r112;
	bra.uni 	$L__BB8_95;
$L__BB8_94:
	div.s64 	%rd574, %rd572, %rd211;
	mul.lo.s64 	%rd356, %rd574, %rd211;
	sub.s64 	%rd575, %rd572, %rd356;
$L__BB8_95:
	mul.wide.u32 	%rd357, %r43, 8;
	add.s64 	%rd358, %rd1, %rd357;
	ld.global.u64 	%rd359, [%rd358];
	mad.lo.s64 	%rd218, %rd359, %rd575, %rd210;
	add.s32 	%r44, %r214, -2;
	mul.wide.u32 	%rd360, %r44, 8;
	add.s64 	%rd361, %rd2, %rd360;
	ld.global.u64 	%rd219, [%rd361];
	or.b64  	%rd362, %rd574, %rd219;
	and.b64  	%rd363, %rd362, -4294967296;
	setp.ne.s64 	%p19, %rd363, 0;
	@%p19 bra 	$L__BB8_97;
	cvt.u32.u64 	%r113, %rd219;
	cvt.u32.u64 	%r114, %rd574;
	div.u32 	%r115, %r114, %r113;
	mul.lo.s32 	%r116, %r115, %r113;
	sub.s32 	%r117, %r114, %r116;
	cvt.u64.u32 	%rd576, %r115;
	cvt.u64.u32 	%rd577, %r117;
	bra.uni 	$L__BB8_98;
$L__BB8_97:
	div.s64 	%rd576, %rd574, %rd219;
	mul.lo.s64 	%rd364, %rd576, %rd219;
	sub.s64 	%rd577, %rd574, %rd364;
$L__BB8_98:
	mul.wide.u32 	%rd365, %r44, 8;
	add.s64 	%rd366, %rd1, %rd365;
	ld.global.u64 	%rd367, [%rd366];
	mad.lo.s64 	%rd226, %rd367, %rd577, %rd218;
	add.s32 	%r45, %r214, -3;
	mul.wide.u32 	%rd368, %r45, 8;
	add.s64 	%rd369, %rd2, %rd368;
	ld.global.u64 	%rd227, [%rd369];
	or.b64  	%rd370, %rd576, %rd227;
	and.b64  	%rd371, %rd370, -4294967296;
	setp.ne.s64 	%p20, %rd371, 0;
	@%p20 bra 	$L__BB8_100;
	cvt.u32.u64 	%r118, %rd227;
	cvt.u32.u64 	%r119, %rd576;
	div.u32 	%r120, %r119, %r118;
	mul.lo.s32 	%r121, %r120, %r118;
	sub.s32 	%r122, %r119, %r121;
	cvt.u64.u32 	%rd582, %r120;
	cvt.u64.u32 	%rd579, %r122;
	bra.uni 	$L__BB8_101;
$L__BB8_100:
	div.s64 	%rd582, %rd576, %rd227;
	mul.lo.s64 	%rd372, %rd582, %rd227;
	sub.s64 	%rd579, %rd576, %rd372;
$L__BB8_101:
	mul.wide.u32 	%rd373, %r45, 8;
	add.s64 	%rd374, %rd1, %rd373;
	ld.global.u64 	%rd375, [%rd374];
	mad.lo.s64 	%rd376, %rd375, %rd579, %rd226;
	add.s64 	%rd591, %rd591, %rd376;
	add.s32 	%r214, %r214, -4;
$L__BB8_102:
	setp.eq.s32 	%p21, %r42, 0;
	@%p21 bra 	$L__BB8_116;
	setp.eq.s32 	%p22, %r42, 1;
	@%p22 bra 	$L__BB8_111;
	mul.wide.u32 	%rd378, %r214, 8;
	add.s64 	%rd379, %rd2, %rd378;
	ld.global.u64 	%rd238, [%rd379];
	or.b64  	%rd380, %rd582, %rd238;
	and.b64  	%rd381, %rd380, -4294967296;
	setp.ne.s64 	%p23, %rd381, 0;
	@%p23 bra 	$L__BB8_106;
	cvt.u32.u64 	%r123, %rd238;
	cvt.u32.u64 	%r124, %rd582;
	div.u32 	%r125, %r124, %r123;
	mul.lo.s32 	%r126, %r125, %r123;
	sub.s32 	%r127, %r124, %r126;
	cvt.u64.u32 	%rd583, %r125;
	cvt.u64.u32 	%rd584, %r127;
	bra.uni 	$L__BB8_107;
$L__BB8_106:
	div.s64 	%rd583, %rd582, %rd238;
	mul.lo.s64 	%rd382, %rd583, %rd238;
	sub.s64 	%rd584, %rd582, %rd382;
$L__BB8_107:
	mul.wide.u32 	%rd383, %r214, 8;
	add.s64 	%rd384, %rd1, %rd383;
	ld.global.u64 	%rd385, [%rd384];
	mul.lo.s64 	%rd245, %rd385, %rd584;
	add.s32 	%r48, %r214, -1;
	mul.wide.u32 	%rd386, %r48, 8;
	add.s64 	%rd387, %rd2, %rd386;
	ld.global.u64 	%rd246, [%rd387];
	or.b64  	%rd388, %rd583, %rd246;
	and.b64  	%rd389, %rd388, -4294967296;
	setp.ne.s64 	%p24, %rd389, 0;
	@%p24 bra 	$L__BB8_109;
	cvt.u32.u64 	%r128, %rd246;
	cvt.u32.u64 	%r129, %rd583;
	div.u32 	%r130, %r129, %r128;
	mul.lo.s32 	%r131, %r130, %r128;
	sub.s32 	%r132, %r129, %r131;
	cvt.u64.u32 	%rd582, %r130;
	cvt.u64.u32 	%rd586, %r132;
	bra.uni 	$L__BB8_110;
$L__BB8_109:
	div.s64 	%rd582, %rd583, %rd246;
	mul.lo.s64 	%rd390, %rd582, %rd246;
	sub.s64 	%rd586, %rd583, %rd390;
$L__BB8_110:
	add.s64 	%rd392, %rd1, %rd386;
	ld.global.u64 	%rd393, [%rd392];
	mad.lo.s64 	%rd394, %rd393, %rd586, %rd245;
	add.s64 	%rd591, %rd591, %rd394;
	add.s32 	%r214, %r214, -2;
$L__BB8_111:
	and.b32  	%r133, %r24, 1;
	setp.eq.b32 	%p25, %r133, 1;
	not.pred 	%p26, %p25;
	@%p26 bra 	$L__BB8_116;
	mul.wide.u32 	%rd395, %r214, 8;
	add.s64 	%rd396, %rd2, %rd395;
	ld.global.u64 	%rd257, [%rd396];
	or.b64  	%rd397, %rd582, %rd257;
	and.b64  	%rd398, %rd397, -4294967296;
	setp.ne.s64 	%p27, %rd398, 0;
	@%p27 bra 	$L__BB8_114;
	cvt.u32.u64 	%r134, %rd257;
	cvt.u32.u64 	%r135, %rd582;
	rem.u32 	%r136, %r135, %r134;
	cvt.u64.u32 	%rd590, %r136;
	bra.uni 	$L__BB8_115;
$L__BB8_114:
	rem.s64 	%rd590, %rd582, %rd257;
$L__BB8_115:
	add.s64 	%rd400, %rd1, %rd395;
	ld.global.u64 	%rd401, [%rd400];
	mad.lo.s64 	%rd591, %rd401, %rd590, %rd591;
$L__BB8_116:
	ld.global.u8 	%rs6, [%rd591];
	st.shared.u8 	[%r5], %rs6;
	st.shared.u64 	[%r6], %rd4;
$L__BB8_117:
	bar.sync 	0;
	setp.lt.u32 	%p50, %r216, 66;
	@%p50 bra 	$L__BB8_125;
$L__BB8_118:
	mov.u32 	%r51, %r216;
	shr.u32 	%r216, %r51, 1;
	setp.ge.u32 	%p51, %r3, %r216;
	@%p51 bra 	$L__BB8_124;
	ld.shared.s8 	%rs3, [%r5];
	add.s32 	%r205, %r5, %r216;
	ld.shared.s8 	%rs4, [%r205];
	setp.le.s16 	%p52, %rs3, %rs4;
	shl.b32 	%r206, %r216, 3;
	add.s32 	%r53, %r6, %r206;
	@%p52 bra 	$L__BB8_121;
	ld.shared.u64 	%rd592, [%r53];
	bra.uni 	$L__BB8_123;
$L__BB8_121:
	setp.ne.s16 	%p53, %rs3, %rs4;
	@%p53 bra 	$L__BB8_124;
	ld.shared.u64 	%rd478, [%r6];
	ld.shared.u64 	%rd592, [%r53];
	setp.le.s64 	%p54, %rd478, %rd592;
	@%p54 bra 	$L__BB8_124;
$L__BB8_123:
	st.shared.u8 	[%r5], %rs4;
	st.shared.u64 	[%r6], %rd592;
$L__BB8_124:
	bar.sync 	0;
	setp.gt.u32 	%p55, %r51, 131;
	@%p55 bra 	$L__BB8_118;
$L__BB8_125:
	setp.gt.u32 	%p56, %r3, 31;
	@%p56 bra 	$L__BB8_152;
	ld.volatile.shared.s8 	%rs7, [%r5];
	ld.volatile.shared.s8 	%rs8, [%r5+32];
	setp.gt.s16 	%p57, %rs7, %rs8;
	@%p57 bra 	$L__BB8_129;
	ld.volatile.shared.u8 	%rs9, [%r5];
	ld.volatile.shared.u8 	%rs10, [%r5+32];
	setp.ne.s16 	%p58, %rs9, %rs10;
	@%p58 bra 	$L__BB8_130;
	ld.volatile.shared.u64 	%rd479, [%r6];
	ld.volatile.shared.u64 	%rd480, [%r6+256];
	setp.le.s64 	%p59, %rd479, %rd480;
	@%p59 bra 	$L__BB8_130;
$L__BB8_129:
	ld.volatile.shared.u64 	%rd481, [%r6+256];
	st.volatile.shared.u64 	[%r6], %rd481;
	ld.volatile.shared.u8 	%rs11, [%r5+32];
	st.volatile.shared.u8 	[%r5], %rs11;
$L__BB8_130:
	ld.volatile.shared.s8 	%rs12, [%r5];
	ld.volatile.shared.s8 	%rs13, [%r5+16];
	setp.gt.s16 	%p60, %rs12, %rs13;
	@%p60 bra 	$L__BB8_133;
	ld.volatile.shared.u8 	%rs14, [%r5];
	ld.volatile.shared.u8 	%rs15, [%r5+16];
	setp.ne.s16 	%p61, %rs14, %rs15;
	@%p61 bra 	$L__BB8_134;
	ld.volatile.shared.u64 	%rd482, [%r6];
	ld.volatile.shared.u64 	%rd483, [%r6+128];
	setp.le.s64 	%p62, %rd482, %rd483;
	@%p62 bra 	$L__BB8_134;
$L__BB8_133:
	ld.volatile.shared.u64 	%rd484, [%r6+128];
	st.volatile.shared.u64 	[%r6], %rd484;
	ld.volatile.shared.u8 	%rs16, [%r5+16];
	st.volatile.shared.u8 	[%r5], %rs16;
$L__BB8_134:
	ld.volatile.shared.s8 	%rs17, [%r5];
	ld.volatile.shared.s8 	%rs18, [%r5+8];
	setp.gt.s16 	%p63, %rs17, %rs18;
	@%p63 bra 	$L__BB8_137;
	ld.volatile.shared.u8 	%rs19, [%r5];
	ld.volatile.shared.u8 	%rs20, [%r5+8];
	setp.ne.s16 	%p64, %rs19, %rs20;
	@%p64 bra 	$L__BB8_138;
	ld.volatile.shared.u64 	%rd485, [%r6];
	ld.volatile.shared.u64 	%rd486, [%r6+64];
	setp.le.s64 	%p65, %rd485, %rd486;
	@%p65 bra 	$L__BB8_138;
$L__BB8_137:
	ld.volatile.shared.u64 	%rd487, [%r6+64];
	st.volatile.shared.u64 	[%r6], %rd487;
	ld.volatile.shared.u8 	%rs21, [%r5+8];
	st.volatile.shared.u8 	[%r5], %rs21;
$L__BB8_138:
	ld.volatile.shared.s8 	%rs22, [%r5];
	ld.volatile.shared.s8 	%rs23, [%r5+4];
	setp.gt.s16 	%p66, %rs22, %rs23;
	@%p66 bra 	$L__BB8_141;
	ld.volatile.shared.u8 	%rs24, [%r5];
	ld.volatile.shared.u8 	%rs25, [%r5+4];
	setp.ne.s16 	%p67, %rs24, %rs25;
	@%p67 bra 	$L__BB8_142;
	ld.volatile.shared.u64 	%rd488, [%r6];
	ld.volatile.shared.u64 	%rd489, [%r6+32];
	setp.le.s64 	%p68, %rd488, %rd489;
	@%p68 bra 	$L__BB8_142;
$L__BB8_141:
	ld.volatile.shared.u64 	%rd490, [%r6+32];
	st.volatile.shared.u64 	[%r6], %rd490;
	ld.volatile.shared.u8 	%rs26, [%r5+4];
	st.volatile.shared.u8 	[%r5], %rs26;
$L__BB8_142:
	ld.volatile.shared.s8 	%rs27, [%r5];
	ld.volatile.shared.s8 	%rs28, [%r5+2];
	setp.gt.s16 	%p69, %rs27, %rs28;
	@%p69 bra 	$L__BB8_145;
	ld.volatile.shared.u8 	%rs29, [%r5];
	ld.volatile.shared.u8 	%rs30, [%r5+2];
	setp.ne.s16 	%p70, %rs29, %rs30;
	@%p70 bra 	$L__BB8_146;
	ld.volatile.shared.u64 	%rd491, [%r6];
	ld.volatile.shared.u64 	%rd492, [%r6+16];
	setp.le.s64 	%p71, %rd491, %rd492;
	@%p71 bra 	$L__BB8_146;
$L__BB8_145:
	ld.volatile.shared.u64 	%rd493, [%r6+16];
	st.volatile.shared.u64 	[%r6], %rd493;
	ld.volatile.shared.u8 	%rs31, [%r5+2];
	st.volatile.shared.u8 	[%r5], %rs31;
$L__BB8_146:
	ld.volatile.shared.s8 	%rs32, [%r5];
	ld.volatile.shared.s8 	%rs33, [%r5+1];
	setp.gt.s16 	%p72, %rs32, %rs33;
	@%p72 bra 	$L__BB8_149;
	ld.volatile.shared.u8 	%rs34, [%r5];
	ld.volatile.shared.u8 	%rs35, [%r5+1];
	setp.ne.s16 	%p73, %rs34, %rs35;
	@%p73 bra 	$L__BB8_150;
	ld.volatile.shared.u64 	%rd494, [%r6];
	ld.volatile.shared.u64 	%rd495, [%r6+8];
	setp.le.s64 	%p74, %rd494, %rd495;
	@%p74 bra 	$L__BB8_150;
$L__BB8_149:
	ld.volatile.shared.u64 	%rd496, [%r6+8];
	st.volatile.shared.u64 	[%r6], %rd496;
	ld.volatile.shared.u8 	%rs36, [%r5+1];
	st.volatile.shared.u8 	[%r5], %rs36;
$L__BB8_150:
	setp.ne.s32 	%p75, %r3, 0;
	@%p75 bra 	$L__BB8_152;
	ld.param.u64 	%rd506, [nkd_i8_param_9];
	ld.param.u64 	%rd505, [nkd_i8_param_0];
	ld.shared.u8 	%rs37, [sdata_i8];
	cvt.u64.u32 	%rd497, %r4;
	mad.lo.s64 	%rd498, %rd506, %rd5, %rd497;
	cvta.to.global.u64 	%rd499, %rd505;
	add.s64 	%rd500, %rd499, %rd498;
	st.global.u8 	[%rd500], %rs37;
	ld.shared.u64 	%rd501, [%r2];
	cvta.to.global.u64 	%rd502, %rd267;
	shl.b64 	%rd503, %rd498, 3;
	add.s64 	%rd504, %rd502, %rd503;
	st.global.u64 	[%rd504], %rd501;
$L__BB8_152:
	ret;

}
	// .globl	nkd2_i8
.visible .entry nkd2_i8(
	.param .u64 .ptr .align 1 nkd2_i8_param_0,
	.param .u64 .ptr .align 1 nkd2_i8_param_1,
	.param .u64 .ptr .align 1 nkd2_i8_param_2,
	.param .u64 nkd2_i8_param_3,
	.param .u64 nkd2_i8_param_4,
	.param .u64 nkd2_i8_param_5,
	.param .u64 nkd2_i8_param_6,
	.param .u64 nkd2_i8_param_7
)
{
	.reg .pred 	%p<33>;
	.reg .b16 	%rs<38>;
	.reg .b32 	%r<24>;
	.reg .b64 	%rd<70>;

	ld.param.u64 	%rd15, [nkd2_i8_param_0];
	ld.param.u64 	%rd18, [nkd2_i8_param_1];
	ld.param.u64 	%rd19, [nkd2_i8_param_2];
	ld.param.u64 	%rd20, [nkd2_i8_param_3];
	ld.param.u64 	%rd16, [nkd2_i8_param_4];
	ld.param.u64 	%rd21, [nkd2_i8_param_5];
	ld.param.u64 	%rd17, [nkd2_i8_param_7];
	cvta.to.global.u64 	%rd1, %rd19;
	cvta.to.global.u64 	%rd2, %rd18;
	mov.u32 	%r23, %ntid.x;
	mov.u32 	%r12, sdata_i8;
	add.s32 	%r2, %r12, %r23;
	mov.u32 	%r3, %tid.x;
	mov.u32 	%r4, %ctaid.x;
	mul.lo.s32 	%r13, %r4, %r23;
	shl.b32 	%r14, %r13, 1;
	add.s32 	%r15, %r14, %r3;
	add.s32 	%r5, %r12, %r3;
	mov.b16 	%rs5, 127;
	st.shared.u8 	[%r5], %rs5;
	cvt.u64.u32 	%rd3, %r15;
	shl.b32 	%r16, %r3, 3;
	add.s32 	%r6, %r2, %r16;
	st.shared.u64 	[%r6], %rd3;
	mov.u32 	%r17, %ctaid.y;
	cvt.u64.u32 	%rd22, %r17;
	add.s64 	%rd4, %rd20, %rd22;
	setp.ge.u64 	%p1, %rd4, %rd21;
	@%p1 bra 	$L__BB9_46;
	cvt.u32.u64 	%r18, %rd3;
	mul.lo.s64 	%rd5, %rd17, %rd4;
	cvt.u32.u64 	%r19, %rd5;
	add.s32 	%r7, %r18, %r19;
	add.s32 	%r20, %r18, %r23;
	add.s32 	%r8, %r7, %r23;
	cvt.u64.u32 	%rd23, %r20;
	setp.le.u64 	%p2, %rd16, %rd23;
	@%p2 bra 	$L__BB9_9;
	cvt.u64.u32 	%rd29, %r7;
	add.s64 	%rd30, %rd2, %rd29;
	ld.global.s8 	%rs1, [%rd30];
	cvt.u64.u32 	%rd31, %r8;
	add.s64 	%rd32, %rd2, %rd31;
	ld.global.s8 	%rs2, [%rd32];
	setp.le.s16 	%p4, %rs1, %rs2;
	@%p4 bra 	$L__BB9_4;
	mul.wide.u32 	%rd39, %r8, 8;
	add.s64 	%rd40, %rd1, %rd39;
	ld.global.u64 	%rd67, [%rd40];
	bra.uni 	$L__BB9_8;
$L__BB9_4:
	setp.eq.s16 	%p5, %rs1, %rs2;
	@%p5 bra 	$L__BB9_7;
	mul.wide.u32 	%rd33, %r7, 8;
	add.s64 	%rd34, %rd1, %rd33;
	ld.global.u64 	%rd68, [%rd34];
$L__BB9_6:
	st.shared.u8 	[%r5], %rs1;
	st.shared.u64 	[%r6], %rd68;
	bra.uni 	$L__BB9_11;
$L__BB9_7:
	mul.wide.u32 	%rd35, %r7, 8;
	add.s64 	%rd36, %rd1, %rd35;
	ld.global.u64 	%rd68, [%rd36];
	mul.wide.u32 	%rd37, %r8, 8;
	add.s64 	%rd38, %rd1, %rd37;
	ld.global.u64 	%rd67, [%rd38];
	setp.le.s64 	%p6, %rd68, %rd67;
	@%p6 bra 	$L__BB9_6;
$L__BB9_8:
	st.shared.u8 	[%r5], %rs2;
	st.shared.u64 	[%r6], %rd67;
	bra.uni 	$L__BB9_11;
$L__BB9_9:
	setp.le.u64 	%p3, %rd16, %rd3;
	@%p3 bra 	$L__BB9_11;
	cvt.u64.u32 	%rd24, %r7;
	add.s64 	%rd25, %rd2, %rd24;
	ld.global.u8 	%rs6, [%rd25];
	st.shared.u8 	[%r5], %rs6;
	mul.wide.u32 	%rd26, %r7, 8;
	add.s64 	%rd27, %rd1, %rd26;
	ld.global.u64 	%rd28, [%rd27];
	st.shared.u64 	[%r6], %rd28;
$L__BB9_11:
	bar.sync 	0;
	setp.lt.u32 	%p7, %r23, 66;
	@%p7 bra 	$L__BB9_19;
$L__BB9_12:
	mov.u32 	%r9, %r23;
	shr.u32 	%r23, %r9, 1;
	setp.ge.u32 	%p8, %r3, %r23;
	@%p8 bra 	$L__BB9_18;
	ld.shared.s8 	%rs3, [%r5];
	add.s32 	%r21, %r5, %r23;
	ld.shared.s8 	%rs4, [%r21];
	setp.le.s16 	%p9, %rs3, %rs4;
	shl.b32 	%r22, %r23, 3;
	add.s32 	%r11, %r6, %r22;
	@%p9 bra 	$L__BB9_15;
	ld.shared.u64 	%rd69, [%r11];
	bra.uni 	$L__BB9_17;
$L__BB9_15:
	setp.ne.s16 	%p10, %rs3, %rs4;
	@%p10 bra 	$L__BB9_18;
	ld.shared.u64 	%rd41, [%r6];
	ld.shared.u64 	%rd69, [%r11];
	setp.le.s64 	%p11, %rd41, %rd69;
	@%p11 bra 	$L__BB9_18;
$L__BB9_17:
	st.shared.u8 	[%r5], %rs4;
	st.shared.u64 	[%r6], %rd69;
$L__BB9_18:
	bar.sync 	0;
	setp.gt.u32 	%p12, %r9, 131;
	@%p12 bra 	$L__BB9_12;
$L__BB9_19:
	setp.gt.u32 	%p13, %r3, 31;
	@%p13 bra 	$L__BB9_46;
	ld.volatile.shared.s8 	%rs7, [%r5];
	ld.volatile.shared.s8 	%rs8, [%r5+32];
	setp.gt.s16 	%p14, %rs7, %rs8;
	@%p14 bra 	$L__BB9_23;
	ld.volatile.shared.u8 	%rs9, [%r5];
	ld.volatile.shared.u8 	%rs10, [%r5+32];
	setp.ne.s16 	%p15, %rs9, %rs10;
	@%p15 bra 	$L__BB9_24;
	ld.volatile.shared.u64 	%rd42, [%r6];
	ld.volatile.shared.u64 	%rd43, [%r6+256];
	setp.le.s64 	%p16, %rd42, %rd43;
	@%p16 bra 	$L__BB9_24;
$L__BB9_23:
	ld.volatile.shared.u64 	%rd44, [%r6+256];
	st.volatile.shared.u64 	[%r6], %rd44;
	ld.volatile.shared.u8 	%rs11, [%r5+32];
	st.volatile.shared.u8 	[%r5], %rs11;
$L__BB9_24:
	ld.volatile.shared.s8 	%rs12, [%r5];
	ld.volatile.shared.s8 	%rs13, [%r5+16];
	setp.gt.s16 	%p17, %rs12, %rs13;
	@%p17 bra 	$L__BB9_27;
	ld.volatile.shared.u8 	%rs14, [%r5];
	ld.volatile.shared.u8 	%rs15, [%r5+16];
	setp.ne.s16 	%p18, %rs14, %rs15;
	@%p18 bra 	$L__BB9_28;
	ld.volatile.shared.u64 	%rd45, [%r6];
	ld.volatile.shared.u64 	%rd46, [%r6+128];
	setp.le.s64 	%p19, %rd45, %rd46;
	@%p19 bra 	$L__BB9_28;
$L__BB9_27:
	ld.volatile.shared.u64 	%rd47, [%r6+128];
	st.volatile.shared.u64 	[%r6], %rd47;
	ld.volatile.shared.u8 	%rs16, [%r5+16];
	st.volatile.shared.u8 	[%r5], %rs16;
$L__BB9_28:
	ld.volatile.shared.s8 	%rs17, [%r5];
	ld.volatile.shared.s8 	%rs18, [%r5+8];
	setp.gt.s16 	%p20, %rs17, %rs18;
	@%p20 bra 	$L__BB9_31;
	ld.volatile.shared.u8 	%rs19, [%r5];
	ld.volatile.shared.u8 	%rs20, [%r5+8];
	setp.ne.s16 	%p21, %rs19, %rs20;
	@%p21 bra 	$L__BB9_32;
	ld.volatile.shared.u64 	%rd48, [%r6];
	ld.volatile.shared.u64 	%rd49, [%r6+64];
	setp.le.s64 	%p22, %rd48, %rd49;
	@%p22 bra 	$L__BB9_32;
$L__BB9_31:
	ld.volatile.shared.u64 	%rd50, [%r6+64];
	st.volatile.shared.u64 	[%r6], %rd50;
	ld.volatile.shared.u8 	%rs21, [%r5+8];
	st.volatile.shared.u8 	[%r5], %rs21;
$L__BB9_32:
	ld.volatile.shared.s8 	%rs22, [%r5];
	ld.volatile.shared.s8 	%rs23, [%r5+4];
	setp.gt.s16 	%p23, %rs22, %rs23;
	@%p23 bra 	$L__BB9_35;
	ld.volatile.shared.u8 	%rs24, [%r5];
	ld.volatile.shared.u8 	%rs25, [%r5+4];
	setp.ne.s16 	%p24, %rs24, %rs25;
	@%p24 bra 	$L__BB9_36;
	ld.volatile.shared.u64 	%rd51, [%r6];
	ld.volatile.shared.u64 	%rd52, [%r6+32];
	setp.le.s64 	%p25, %rd51, %rd52;
	@%p25 bra 	$L__BB9_36;
$L__BB9_35:
	ld.volatile.shared.u64 	%rd53, [%r6+32];
	st.volatile.shared.u64 	[%r6], %rd53;
	ld.volatile.shared.u8 	%rs26, [%r5+4];
	st.volatile.shared.u8 	[%r5], %rs26;
$L__BB9_36:
	ld.volatile.shared.s8 	%rs27, [%r5];
	ld.volatile.shared.s8 	%rs28, [%r5+2];
	setp.gt.s16 	%p26, %rs27, %rs28;
	@%p26 bra 	$L__BB9_39;
	ld.volatile.shared.u8 	%rs29, [%r5];
	ld.volatile.shared.u8 	%rs30, [%r5+2];
	setp.ne.s16 	%p27, %rs29, %rs30;
	@%p27 bra 	$L__BB9_40;
	ld.volatile.shared.u64 	%rd54, [%r6];
	ld.volatile.shared.u64 	%rd55, [%r6+16];
	setp.le.s64 	%p28, %rd54, %rd55;
	@%p28 bra 	$L__BB9_40;
$L__BB9_39:
	ld.volatile.shared.u64 	%rd56, [%r6+16];
	st.volatile.shared.u64 	[%r6], %rd56;
	ld.volatile.shared.u8 	%rs31, [%r5+2];
	st.volatile.shared.u8 	[%r5], %rs31;
$L__BB9_40:
	ld.volatile.shared.s8 	%rs32, [%r5];
	ld.volatile.shared.s8 	%rs33, [%r5+1];
	setp.gt.s16 	%p29, %rs32, %rs33;
	@%p29 bra 	$L__BB9_43;
	ld.volatile.shared.u8 	%rs34, [%r5];
	ld.volatile.shared.u8 	%rs35, [%r5+1];
	setp.ne.s16 	%p30, %rs34, %rs35;
	@%p30 bra 	$L__BB9_44;
	ld.volatile.shared.u64 	%rd57, [%r6];
	ld.volatile.shared.u64 	%rd58, [%r6+8];
	setp.le.s64 	%p31, %rd57, %rd58;
	@%p31 bra 	$L__BB9_44;
$L__BB9_43:
	ld.volatile.shared.u64 	%rd59, [%r6+8];
	st.volatile.shared.u64 	[%r6], %rd59;
	ld.volatile.shared.u8 	%rs36, [%r5+1];
	st.volatile.shared.u8 	[%r5], %rs36;
$L__BB9_44:
	setp.ne.s32 	%p32, %r3, 0;
	@%p32 bra 	$L__BB9_46;
	ld.shared.u8 	%rs37, [sdata_i8];
	cvt.u64.u32 	%rd60, %r4;
	add.s64 	%rd61, %rd5, %rd60;
	cvta.to.global.u64 	%rd62, %rd15;
	add.s64 	%rd63, %rd62, %rd61;
	st.global.u8 	[%rd63], %rs37;
	ld.shared.u64 	%rd64, [%r2];
	shl.b64 	%rd65, %rd61, 3;
	add.s64 	%rd66, %rd1, %rd65;
	st.global.u64 	[%rd66], %rd64;
$L__BB9_46:
	ret;

}
	// .globl	contiguous_reduce_i16
.visible .entry contiguous_reduce_i16(
	.param .u64 .ptr .align 1 contiguous_reduce_i16_param_0,
	.param .u64 .ptr .align 1 contiguous_reduce_i16_param_1,
	.param .u64 .ptr .align 1 contiguous_reduce_i16_param_2,
	.param .u64 contiguous_reduce_i16_param_3
)
{
	.reg .pred 	%p<30>;
	.reg .b16 	%rs<38>;
	.reg .b32 	%r<22>;
	.reg .b64 	%rd<44>;

	ld.param.u64 	%rd7, [contiguous_reduce_i16_param_0];
	ld.param.u64 	%rd8, [contiguous_reduce_i16_param_1];
	ld.param.u64 	%rd10, [contiguous_reduce_i16_param_2];
	ld.param.u64 	%rd9, [contiguous_reduce_i16_param_3];
	cvta.to.global.u64 	%rd1, %rd10;
	mov.u32 	%r21, %ntid.x;
	shl.b32 	%r10, %r21, 1;
	mov.u32 	%r11, sdata_i16;
	add.s32 	%r2, %r11, %r10;
	mov.u32 	%r3, %tid.x;
	mov.u32 	%r4, %ctaid.x;
	mul.lo.s32 	%r12, %r4, %r21;
	shl.b32 	%r13, %r12, 1;
	add.s32 	%r14, %r13, %r3;
	cvt.u64.u32 	%rd2, %r14;
	shl.b32 	%r15, %r3, 3;
	add.s32 	%r5, %r2, %r15;
	st.shared.u64 	[%r5], %rd2;
	shl.b32 	%r16, %r3, 1;
	add.s32 	%r6, %r11, %r16;
	mov.b16 	%rs5, 32767;
	st.shared.u16 	[%r6], %rs5;
	add.s32 	%r17, %r14, %r21;
	cvt.u64.u32 	%rd3, %r17;
	setp.le.u64 	%p1, %rd9, %rd3;
	@%p1 bra 	$L__BB10_4;
	shl.b64 	%rd13, %rd2, 1;
	add.s64 	%rd14, %rd1, %rd13;
	ld.global.u16 	%rs1, [%rd14];
	shl.b64 	%rd15, %rd3, 1;
	add.s64 	%rd16, %rd1, %rd15;
	ld.global.u16 	%rs2, [%rd16];
	setp.le.s16 	%p3, %rs1, %rs2;
	@%p3 bra 	$L__BB10_3;
	st.shared.u16 	[%r6], %rs2;
	st.shared.u64 	[%r5], %rd3;
	bra.uni 	$L__BB10_6;
$L__BB10_3:
	st.shared.u16 	[%r6], %rs1;
	st.shared.u64 	[%r5], %rd2;
	bra.uni 	$L__BB10_6;
$L__BB10_4:
	setp.le.u64 	%p2, %rd9, %rd2;
	@%p2 bra 	$L__BB10_6;
	shl.b64 	%rd11, %rd2, 1;
	add.s64 	%rd12, %rd1, %rd11;
	ld.global.u16 	%rs6, [%rd12];
	st.shared.u16 	[%r6], %rs6;
	st.shared.u64 	[%r5], %rd2;
$L__BB10_6:
	bar.sync 	0;
	setp.lt.u32 	%p4, %r21, 66;
	@%p4 bra 	$L__BB10_14;
$L__BB10_7:
	mov.u32 	%r7, %r21;
	shr.u32 	%r21, %r7, 1;
	setp.ge.u32 	%p5, %r3, %r21;
	@%p5 bra 	$L__BB10_13;
	ld.shared.u16 	%rs3, [%r6];
	and.b32  	%r18, %r7, 2046;
	add.s32 	%r19, %r6, %r18;
	ld.shared.u16 	%rs4, [%r19];
	setp.le.s16 	%p6, %rs3, %rs4;
	shl.b32 	%r20, %r21, 3;
	add.s32 	%r9, %r5, %r20;
	@%p6 bra 	$L__BB10_10;
	ld.shared.u64 	%rd43, [%r9];
	bra.uni 	$L__BB10_12;
$L__BB10_10:
	setp.ne.s16 	%p7, %rs3, %rs4;
	@%p7 bra 	$L__BB10_13;
	ld.shared.u64 	%rd17, [%r5];
	ld.shared.u64 	%rd43, [%r9];
	setp.le.s64 	%p8, %rd17, %rd43;
	@%p8 bra 	$L__BB10_13;
$L__BB10_12:
	st.shared.u16 	[%r6], %rs4;
	st.shared.u64 	[%r5], %rd43;
$L__BB10_13:
	bar.sync 	0;
	setp.gt.u32 	%p9, %r7, 131;
	@%p9 bra 	$L__BB10_7;
$L__BB10_14:
	setp.gt.u32 	%p10, %r3, 31;
	@%p10 bra 	$L__BB10_41;
	ld.volatile.shared.u16 	%rs7, [%r6];
	ld.volatile.shared.u16 	%rs8, [%r6+64];
	setp.gt.s16 	%p11, %rs7, %rs8;
	@%p11 bra 	$L__BB10_18;
	ld.volatile.shared.u16 	%rs9, [%r6];
	ld.volatile.shared.u16 	%rs10, [%r6+64];
	setp.ne.s16 	%p12, %rs9, %rs10;
	@%p12 bra 	$L__BB10_19;
	ld.volatile.shared.u64 	%rd18, [%r5];
	ld.volatile.shared.u64 	%rd19, [%r5+256];
	setp.le.s64 	%p13, %rd18, %rd19;
	@%p13 bra 	$L__BB10_19;
$L__BB10_18:
	ld.volatile.shared.u64 	%rd20, [%r5+256];
	st.volatile.shared.u64 	[%r5], %rd20;
	ld.volatile.shared.u16 	%rs11, [%r6+64];
	st.volatile.shared.u16 	[%r6], %rs11;
$L__BB10_19:
	ld.volatile.shared.u16 	%rs12, [%r6];
	ld.volatile.shared.u16 	%rs13, [%r6+32];
	setp.gt.s16 	%p14, %rs12, %rs13;
	@%p14 bra 	$L__BB10_22;
	ld.volatile.shared.u16 	%rs14, [%r6];
	ld.volatile.shared.u16 	%rs15, [%r6+32];
	setp.ne.s16 	%p15, %rs14, %rs15;
	@%p15 bra 	$L__BB10_23;
	ld.volatile.shared.u64 	%rd21, [%r5];
	ld.volatile.shared.u64 	%rd22, [%r5+128];
	setp.le.s64 	%p16, %rd21, %rd22;
	@%p16 bra 	$L__BB10_23;
$L__BB10_22:
	ld.volatile.shared.u64 	%rd23, [%r5+128];
	st.volatile.shared.u64 	[%r5], %rd23;
	ld.volatile.shared.u16 	%rs16, [%r6+32];
	st.volatile.shared.u16 	[%r6], %rs16;
$L__BB10_23:
	ld.volatile.shared.u16 	%rs17, [%r6];
	ld.volatile.shared.u16 	%rs18, [%r6+16];
	setp.gt.s16 	%p17, %rs17, %rs18;
	@%p17 bra 	$L__BB10_26;
	ld.volatile.shared.u16 	%rs19, [%r6];
	ld.volatile.shared.u16 	%rs20, [%r6+16];
	setp.ne.s16 	%p18, %rs19, %rs20;
	@%p18 bra 	$L__BB10_27;
	ld.volatile.shared.u64 	%rd24, [%r5];
	ld.volatile.shared.u64 	%rd25, [%r5+64];
	setp.le.s64 	%p19, %rd24, %rd25;
	@%p19 bra 	$L__BB10_27;
$L__BB10_26:
	ld.volatile.shared.u64 	%rd26, [%r5+64];
	st.volatile.shared.u64 	[%r5], %rd26;
	ld.volatile.shared.u16 	%rs21, [%r6+16];
	st.volatile.shared.u16 	[%r6], %rs21;
$L__BB10_27:
	ld.volatile.shared.u16 	%rs22, [%r6];
	ld.volatile.shared.u16 	%rs23, [%r6+8];
	setp.gt.s16 	%p20, %rs22, %rs23;
	@%p20 bra 	$L__BB10_30;
	ld.volatile.shared.u16 	%rs24, [%r6];
	ld.volatile.shared.u16 	%rs25, [%r6+8];
	setp.ne.s16 	%p21, %rs24, %rs25;
	@%p21 bra 	$L__BB10_31;
	ld.volatile.shared.u64 	%rd27, [%r5];
	ld.volatile.shared.u64 	%rd28, [%r5+32];
	setp.le.s64 	%p22, %rd27, %rd28;
	@%p22 bra 	$L__BB10_31;
$L__BB10_30:
	ld.volatile.shared.u64 	%rd29, [%r5+32];
	st.volatile.shared.u64 	[%r5], %rd29;
	ld.volatile.shared.u16 	%rs26, [%r6+8];
	st.volatile.shared.u16 	[%r6], %rs26;
$L__BB10_31:
	ld.volatile.shared.u16 	%rs27, [%r6];
	ld.volatile.shared.u16 	%rs28, [%r6+4];
	setp.gt.s16 	%p23, %rs27, %rs28;
	@%p23 bra 	$L__BB10_34;
	ld.volatile.shared.u16 	%rs29, [%r6];
	ld.volatile.shared.u16 	%rs30, [%r6+4];
	setp.ne.s16 	%p24, %rs29, %rs30;
	@%p24 bra 	$L__BB10_35;
	ld.volatile.shared.u64 	%rd30, [%r5];
	ld.volatile.shared.u64 	%rd31, [%r5+16];
	setp.le.s64 	%p25, %rd30, %rd31;
	@%p25 bra 	$L__BB10_35;
$L__BB10_34:
	ld.volatile.shared.u64 	%rd32, [%r5+16];
	st.volatile.shared.u64 	[%r5], %rd32;
	ld.volatile.shared.u16 	%rs31, [%r6+4];
	st.volatile.shared.u16 	[%r6], %rs31;
$L__BB10_35:
	ld.volatile.shared.u16 	%rs32, [%r6];
	ld.volatile.shared.u16 	%rs33, [%r6+2];
	setp.gt.s16 	%p26, %rs32, %rs33;
	@%p26 bra 	$L__BB10_38;
	ld.volatile.shared.u16 	%rs34, [%r6];
	ld.volatile.shared.u16 	%rs35, [%r6+2];
	setp.ne.s16 	%p27, %rs34, %rs35;
	@%p27 bra 	$L__BB10_39;
	ld.volatile.shared.u64 	%rd33, [%r5];
	ld.volatile.shared.u64 	%rd34, [%r5+8];
	setp.le.s64 	%p28, %rd33, %rd34;
	@%p28 bra 	$L__BB10_39;
$L__BB10_38:
	ld.volatile.shared.u64 	%rd35, [%r5+8];
	st.volatile.shared.u64 	[%r5], %rd35;
	ld.volatile.shared.u16 	%rs36, [%r6+2];
	st.volatile.shared.u16 	[%r6], %rs36;
$L__BB10_39:
	setp.ne.s32 	%p29, %r3, 0;
	@%p29 bra 	$L__BB10_41;
	ld.shared.u16 	%rs37, [sdata_i16];
	cvta.to.global.u64 	%rd36, %rd7;
	mul.wide.u32 	%rd37, %r4, 2;
	add.s64 	%rd38, %rd36, %rd37;
	st.global.u16 	[%rd38], %rs37;
	ld.shared.u64 	%rd39, [%r2];
	cvta.to.global.u64 	%rd40, %rd8;
	mul.wide.u32 	%rd41, %r4, 8;
	add.s64 	%rd42, %rd40, %rd41;
	st.global.u64 	[%rd42], %rd39;
$L__BB10_41:
	ret;

}
	// .globl	uncontiguous_reduce_i16
.visible .entry uncontiguous_reduce_i16(
	.param .u64 .ptr .align 1 uncontiguous_reduce_i16_param_0,
	.param .u64 .ptr .align 1 uncontiguous_reduce_i16_param_1,
	.param .u64 .ptr .align 1 uncontiguous_reduce_i16_param_2,
	.param .u64 .ptr .align 1 uncontiguous_reduce_i16_param_3,
	.param .u64 .ptr .align 1 uncontiguous_reduce_i16_param_4,
	.param .u64 uncontiguous_reduce_i16_param_5,
	.param .u64 uncontiguous_reduce_i16_param_6
)
{
	.reg .pred 	%p<75>;
	.reg .b16 	%rs<38>;
	.reg .b32 	%r<221>;
	.reg .b64 	%rd<589>;

	ld.param.u64 	%rd264, [uncontiguous_reduce_i16_param_2];
	ld.param.u64 	%rd267, [uncontiguous_reduce_i16_param_3];
	ld.param.u64 	%rd268, [uncontiguous_reduce_i16_param_4];
	ld.param.u64 	%rd265, [uncontiguous_reduce_i16_param_5];
	ld.param.u64 	%rd266, [uncontiguous_reduce_i16_param_6];
	cvta.to.global.u64 	%rd1, %rd268;
	cvta.to.global.u64 	%rd2, %rd267;
	cvta.to.global.u64 	%rd3, %rd264;
	mov.u32 	%r220, %ntid.x;
	shl.b32 	%r51, %r220, 1;
	mov.u32 	%r52, sdata_i16;
	add.s32 	%r2, %r52, %r51;
	mov.u32 	%r3, %tid.x;
	mov.u32 	%r53, %ctaid.x;
	mul.lo.s32 	%r54, %r53, %r220;
	shl.b32 	%r55, %r54, 1;
	add.s32 	%r56, %r55, %r3;
	cvt.u64.u32 	%rd4, %r56;
	shl.b32 	%r57, %r3, 3;
	add.s32 	%r4, %r2, %r57;
	st.shared.u64 	[%r4], %rd4;
	shl.b32 	%r58, %r3, 1;
	add.s32 	%r5, %r52, %r58;
	mov.b16 	%rs4, 32767;
	st.shared.u16 	[%r5], %rs4;
	add.s32 	%r59, %r56, %r220;
	cvt.u64.u32 	%rd5, %r59;
	setp.le.u64 	%p1, %rd266, %rd5;
	@%p1 bra 	$L__BB11_56;
	cvt.u32.u64 	%r6, %rd265;
	add.s32 	%r214, %r6, -1;
	setp.lt.s32 	%p27, %r214, 0;
	mov.b64 	%rd545, 0;
	mov.u64 	%rd546, %rd545;
	@%p27 bra 	$L__BB11_53;
	setp.lt.u32 	%p28, %r214, 3;
	mov.b64 	%rd546, 0;
	mov.u64 	%rd539, %rd5;
	mov.u64 	%rd541, %rd4;
	mov.u64 	%rd545, %rd546;
	@%p28 bra 	$L__BB11_30;
	add.s32 	%r212, %r6, -2;
	and.b32  	%r135, %r6, -4;
	neg.s32 	%r211, %r135;
	mov.b64 	%rd546, 0;
	mov.u64 	%rd539, %rd5;
	mov.u64 	%rd541, %rd4;
$L__BB11_4:
	.pragma "nounroll";
	add.s32 	%r12, %r212, 1;
	mul.wide.u32 	%rd400, %r12, 8;
	add.s64 	%rd401, %rd2, %rd400;
	ld.global.u64 	%rd10, [%rd401];
	or.b64  	%rd402, %rd541, %rd10;
	and.b64  	%rd403, %rd402, -4294967296;
	setp.ne.s64 	%p29, %rd403, 0;
	@%p29 bra 	$L__BB11_6;
	cvt.u32.u64 	%r136, %rd10;
	cvt.u32.u64 	%r137, %rd541;
	div.u32 	%r138, %r137, %r136;
	mul.lo.s32 	%r139, %r138, %r136;
	sub.s32 	%r140, %r137, %r139;
	cvt.u64.u32 	%rd507, %r138;
	cvt.u64.u32 	%rd508, %r140;
	bra.uni 	$L__BB11_7;
$L__BB11_6:
	div.s64 	%rd507, %rd541, %rd10;
	mul.lo.s64 	%rd404, %rd507, %rd10;
	sub.s64 	%rd508, %rd541, %rd404;
$L__BB11_7:
	mul.wide.u32 	%rd405, %r12, 8;
	add.s64 	%rd406, %rd1, %rd405;
	ld.global.u64 	%rd17, [%rd406];
	mad.lo.s64 	%rd18, %rd17, %rd508, %rd545;
	or.b64  	%rd407, %rd539, %rd10;
	and.b64  	%rd408, %rd407, -4294967296;
	setp.ne.s64 	%p30, %rd408, 0;
	@%p30 bra 	$L__BB11_9;
	cvt.u32.u64 	%r141, %rd10;
	cvt.u32.u64 	%r142, %rd539;
	div.u32 	%r143, %r142, %r141;
	mul.lo.s32 	%r144, %r143, %r141;
	sub.s32 	%r145, %r142, %r144;
	cvt.u64.u32 	%rd509, %r143;
	cvt.u64.u32 	%rd510, %r145;
	bra.uni 	$L__BB11_10;
$L__BB11_9:
	div.s64 	%rd509, %rd539, %rd10;
	mul.lo.s64 	%rd409, %rd509, %rd10;
	sub.s64 	%rd510, %rd539, %rd409;
$L__BB11_10:
	mad.lo.s64 	%rd25, %rd510, %rd17, %rd546;
	mul.wide.u32 	%rd410, %r212, 8;
	add.s64 	%rd411, %rd2, %rd410;
	ld.global.u64 	%rd26, [%rd411];
	or.b64  	%rd412, %rd507, %rd26;
	and.b64  	%rd413, %rd412, -4294967296;
	setp.ne.s64 	%p31, %rd413, 0;
	@%p31 bra 	$L__BB11_12;
	cvt.u32.u64 	%r146, %rd26;
	cvt.u32.u64 	%r147, %rd507;
	div.u32 	%r148, %r147, %r146;
	mul.lo.s32 	%r149, %r148, %r146;
	sub.s32 	%r150, %r147, %r149;
	cvt.u64.u32 	%rd511, %r148;
	cvt.u64.u32 	%rd512, %r150;
	bra.uni 	$L__BB11_13;
$L__BB11_12:
	div.s64 	%rd511, %rd507, %rd26;
	mul.lo.s64 	%rd414, %rd511, %rd26;
	sub.s64 	%rd512, %rd507, %rd414;
$L__BB11_13:
	mul.wide.u32 	%rd415, %r212, 8;
	add.s64 	%rd416, %rd1, %rd415;
	ld.global.u64 	%rd33, [%rd416];
	mad.lo.s64 	%rd34, %rd33, %rd512, %rd18;
	or.b64  	%rd417, %rd509, %rd26;
	and.b64  	%rd418, %rd417, -4294967296;
	setp.ne.s64 	%p32, %rd418, 0;
	@%p32 bra 	$L__BB11_15;
	cvt.u32.u64 	%r151, %rd26;
	cvt.u32.u64 	%r152, %rd509;
	div.u32 	%r153, %r152, %r151;
	mul.lo.s32 	%r154, %r153, %r151;
	sub.s32 	%r155, %r152, %r154;
	cvt.u64.u32 	%rd513, %r153;
	cvt.u64.u32 	%rd514, %r155;
	bra.uni 	$L__BB11_16;
$L__BB11_15:
	div.s64 	%rd513, %rd509, %rd26;
	mul.lo.s64 	%rd419, %rd513, %rd26;
	sub.s64 	%rd514, %rd509, %rd419;
$L__BB11_16:
	mad.lo.s64 	%rd41, %rd514, %rd33, %rd25;
	add.s32 	%r13, %r212, -1;
	mul.wide.u32 	%rd420, %r13, 8;
	add.s64 	%rd421, %rd2, %rd420;
	ld.global.u64 	%rd42, [%rd421];
	or.b64  	%rd422, %rd511, %rd42;
	and.b64  	%rd423, %rd422, -4294967296;
	setp.ne.s64 	%p33, %rd423, 0;
	@%p33 bra 	$L__BB11_18;
	cvt.u32.u64 	%r156, %rd42;
	cvt.u32.u64 	%r157, %rd511;
	div.u32 	%r158, %r157, %r156;
	mul.lo.s32 	%r159, %r158, %r156;
	sub.s32 	%r160, %r157, %r159;
	cvt.u64.u32 	%rd515, %r158;
	cvt.u64.u32 	%rd516, %r160;
	bra.uni 	$L__BB11_19;
$L__BB11_18:
	div.s64 	%rd515, %rd511, %rd42;
	mul.lo.s64 	%rd424, %rd515, %rd42;
	sub.s64 	%rd516, %rd511, %rd424;
$L__BB11_19:
	mul.wide.u32 	%rd425, %r13, 8;
	add.s64 	%rd426, %rd1, %rd425;
	ld.global.u64 	%rd49, [%rd426];
	mad.lo.s64 	%rd50, %rd49, %rd516, %rd34;
	or.b64  	%rd427, %rd513, %rd42;
	and.b64  	%rd428, %rd427, -4294967296;
	setp.ne.s64 	%p34, %rd428, 0;
	@%p34 bra 	$L__BB11_21;
	cvt.u32.u64 	%r161, %rd42;
	cvt.u32.u64 	%r162, %rd513;
	div.u32 	%r163, %r162, %r161;
	mul.lo.s32 	%r164, %r163, %r161;
	sub.s32 	%r165, %r162, %r164;
	cvt.u64.u32 	%rd517, %r163;
	cvt.u64.u32 	%rd518, %r165;
	bra.uni 	$L__BB11_22;
$L__BB11_21:
	div.s64 	%rd517, %rd513, %rd42;
	mul.lo.s64 	%rd429, %rd517, %rd42;
	sub.s64 	%rd518, %rd513, %rd429;
$L__BB11_22:
	mad.lo.s64 	%rd57, %rd518, %rd49, %rd41;
	add.s32 	%r166, %r212, -2;
	mul.wide.u32 	%rd430, %r166, 8;
	add.s64 	%rd431, %rd2, %rd430;
	ld.global.u64 	%rd58, [%rd431];
	or.b64  	%rd432, %rd515, %rd58;
	and.b64  	%rd433, %rd432, -4294967296;
	setp.ne.s64 	%p35, %rd433, 0;
	@%p35 bra 	$L__BB11_24;
	cvt.u32.u64 	%r167, %rd58;
	cvt.u32.u64 	%r168, %rd515;
	div.u32 	%r169, %r168, %r167;
	mul.lo.s32 	%r170, %r169, %r167;
	sub.s32 	%r171, %r168, %r170;
	cvt.u64.u32 	%rd541, %r169;
	cvt.u64.u32 	%rd520, %r171;
	bra.uni 	$L__BB11_25;
$L__BB11_24:
	div.s64 	%rd541, %rd515, %rd58;
	mul.lo.s64 	%rd434, %rd541, %rd58;
	sub.s64 	%rd520, %rd515, %rd434;
$L__BB11_25:
	add.s32 	%r172, %r212, -2;
	mul.wide.u32 	%rd435, %r172, 8;
	add.s64 	%rd436, %rd1, %rd435;
	ld.global.u64 	%rd65, [%rd436];
	mad.lo.s64 	%rd545, %rd65, %rd520, %rd50;
	or.b64  	%rd437, %rd517, %rd58;
	and.b64  	%rd438, %rd437, -4294967296;
	setp.ne.s64 	%p36, %rd438, 0;
	@%p36 bra 	$L__BB11_27;
	cvt.u32.u64 	%r173, %rd58;
	cvt.u32.u64 	%r174, %rd517;
	div.u32 	%r175, %r174, %r173;
	mul.lo.s32 	%r176, %r175, %r173;
	sub.s32 	%r177, %r174, %r176;
	cvt.u64.u32 	%rd539, %r175;
	cvt.u64.u32 	%rd522, %r177;
	bra.uni 	$L__BB11_28;
$L__BB11_27:
	div.s64 	%rd539, %rd517, %rd58;
	mul.lo.s64 	%rd439, %rd539, %rd58;
	sub.s64 	%rd522, %rd517, %rd439;
$L__BB11_28:
	mad.lo.s64 	%rd546, %rd522, %rd65, %rd57;
	add.s32 	%r212, %r212, -4;
	add.s32 	%r211, %r211, 4;
	setp.ne.s32 	%p37, %r211, 0;
	@%p37 bra 	$L__BB11_4;
	add.s32 	%r214, %r212, 1;
$L__BB11_30:
	and.b32  	%r178, %r6, 3;
	setp.eq.s32 	%p38, %r178, 0;
	@%p38 bra 	$L__BB11_53;
	setp.eq.s32 	%p39, %r178, 1;
	@%p39 bra 	$L__BB11_45;
	mul.wide.u32 	%rd441, %r214, 8;
	add.s64 	%rd442, %rd2, %rd441;
	ld.global.u64 	%rd80, [%rd442];
	or.b64  	%rd443, %rd541, %rd80;
	and.b64  	%rd444, %rd443, -4294967296;
	setp.ne.s64 	%p40, %rd444, 0;
	@%p40 bra 	$L__BB11_34;
	cvt.u32.u64 	%r180, %rd80;
	cvt.u32.u64 	%r181, %rd541;
	div.u32 	%r182, %r181, %r180;
	mul.lo.s32 	%r183, %r182, %r180;
	sub.s32 	%r184, %r181, %r183;
	cvt.u64.u32 	%rd529, %r182;
	cvt.u64.u32 	%rd530, %r184;
	bra.uni 	$L__BB11_35;
$L__BB11_34:
	div.s64 	%rd529, %rd541, %rd80;
	mul.lo.s64 	%rd445, %rd529, %rd80;
	sub.s64 	%rd530, %rd541, %rd445;
$L__BB11_35:
	mul.wide.u32 	%rd446, %r214, 8;
	add.s64 	%rd447, %rd1, %rd446;
	ld.global.u64 	%rd87, [%rd447];
	mad.lo.s64 	%rd88, %rd87, %rd530, %rd545;
	or.b64  	%rd448, %rd539, %rd80;
	and.b64  	%rd449, %rd448, -4294967296;
	setp.ne.s64 	%p41, %rd449, 0;
	@%p41 bra 	$L__BB11_37;
	cvt.u32.u64 	%r185, %rd80;
	cvt.u32.u64 	%r186, %rd539;
	div.u32 	%r187, %r186, %r185;
	mul.lo.s32 	%r188, %r187, %r185;
	sub.s32 	%r189, %r186, %r188;
	cvt.u64.u32 	%rd531, %r187;
	cvt.u64.u32 	%rd532, %r189;
	bra.uni 	$L__BB11_38;
$L__BB11_37:
	div.s64 	%rd531, %rd539, %rd80;
	mul.lo.s64 	%rd450, %rd531, %rd80;
	sub.s64 	%rd532, %rd539, %rd450;
$L__BB11_38:
	mad.lo.s64 	%rd95, %rd532, %rd87, %rd546;
	add.s32 	%r18, %r214, -1;
	mul.wide.u32 	%rd451, %r18, 8;
	add.s64 	%rd452, %rd2, %rd451;
	ld.global.u64 	%rd96, [%rd452];
	or.b64  	%rd453, %rd529, %rd96;
	and.b64  	%rd454, %rd453, -4294967296;
	setp.ne.s64 	%p42, %rd454, 0;
	@%p42 bra 	$L__BB11_40;
	cvt.u32.u64 	%r190, %rd96;
	cvt.u32.u64 	%r191, %rd529;
	div.u32 	%r192, %r191, %r190;
	mul.lo.s32 	%r193, %r192, %r190;
	sub.s32 	%r194, %r191, %r193;
	cvt.u64.u32 	%rd541, %r192;
	cvt.u64.u32 	%rd534, %r194;
	bra.uni 	$L__BB11_41;
$L__BB11_40:
	div.s64 	%rd541, %rd529, %rd96;
	mul.lo.s64 	%rd455, %rd541, %rd96;
	sub.s64 	%rd534, %rd529, %rd455;
$L__BB11_41:
	mul.wide.u32 	%rd456, %r18, 8;
	add.s64 	%rd457, %rd1, %rd456;
	ld.global.u64 	%rd103, [%rd457];
	mad.lo.s64 	%rd545, %rd103, %rd534, %rd88;
	or.b64  	%rd458, %rd531, %rd96;
	and.b64  	%rd459, %rd458, -4294967296;
	setp.ne.s64 	%p43, %rd459, 0;
	@%p43 bra 	$L__BB11_43;
	cvt.u32.u64 	%r195, %rd96;
	cvt.u32.u64 	%r196, %rd531;
	div.u32 	%r197, %r196, %r195;
	mul.lo.s32 	%r198, %r197, %r195;
	sub.s32 	%r199, %r196, %r198;
	cvt.u64.u32 	%rd539, %r197;
	cvt.u64.u32 	%rd536, %r199;
	bra.uni 	$L__BB11_44;
$L__BB11_43:
	div.s64 	%rd539, %rd531, %rd96;
	mul.lo.s64 	%rd460, %rd539, %rd96;
	sub.s64 	%rd536, %rd531, %rd460;
$L__BB11_44:
	mad.lo.s64 	%rd546, %rd536, %rd103, %rd95;
	add.s32 	%r214, %r214, -2;
$L__BB11_45:
	and.b32  	%r200, %r6, 1;
	setp.eq.b32 	%p44, %r200, 1;
	not.pred 	%p45, %p44;
	@%p45 bra 	$L__BB11_53;
	mul.wide.u32 	%rd461, %r214, 8;
	add.s64 	%rd462, %rd2, %rd461;
	ld.global.u64 	%rd118, [%rd462];
	or.b64  	%rd463, %rd541, %rd118;
	and.b64  	%rd464, %rd463, -4294967296;
	setp.ne.s64 	%p46, %rd464, 0;
	@%p46 bra 	$L__BB11_48;
	cvt.u32.u64 	%r201, %rd118;
	cvt.u32.u64 	%r202, %rd541;
	rem.u32 	%r203, %r202, %r201;
	cvt.u64.u32 	%rd543, %r203;
	bra.uni 	$L__BB11_49;
$L__BB11_48:
	rem.s64 	%rd543, %rd541, %rd118;
$L__BB11_49:
	add.s64 	%rd466, %rd1, %rd461;
	ld.global.u64 	%rd122, [%rd466];
	mad.lo.s64 	%rd545, %rd122, %rd543, %rd545;
	or.b64  	%rd467, %rd539, %rd118;
	and.b64  	%rd468, %rd467, -4294967296;
	setp.ne.s64 	%p47, %rd468, 0;
	@%p47 bra 	$L__BB11_51;
	cvt.u32.u64 	%r204, %rd118;
	cvt.u32.u64 	%r205, %rd539;
	rem.u32 	%r206, %r205, %r204;
	cvt.u64.u32 	%rd544, %r206;
	bra.uni 	$L__BB11_52;
$L__BB11_51:
	rem.s64 	%rd544, %rd539, %rd118;
$L__BB11_52:
	mad.lo.s64 	%rd546, %rd544, %rd122, %rd546;
$L__BB11_53:
	ld.param.u64 	%rd502, [uncontiguous_reduce_i16_param_2];
	cvta.to.global.u64 	%rd469, %rd502;
	shl.b64 	%rd470, %rd545, 1;
	add.s64 	%rd471, %rd469, %rd470;
	ld.global.u16 	%rs1, [%rd471];
	shl.b64 	%rd472, %rd546, 1;
	add.s64 	%rd473, %rd469, %rd472;
	ld.global.u16 	%rs6, [%rd473];
	setp.le.s16 	%p48, %rs1, %rs6;
	@%p48 bra 	$L__BB11_55;
	st.shared.u16 	[%r5], %rs1;
	st.shared.u64 	[%r4], %rd5;
	bra.uni 	$L__BB11_116;
$L__BB11_55:
	st.shared.u16 	[%r5], %rs1;
	st.shared.u64 	[%r4], %rd4;
	bra.uni 	$L__BB11_116;
$L__BB11_56:
	setp.le.u64 	%p2, %rd266, %rd4;
	@%p2 bra 	$L__BB11_116;
	cvt.u32.u64 	%r21, %rd265;
	add.s32 	%r218, %r21, -1;
	setp.lt.s32 	%p3, %r218, 0;
	mov.b64 	%rd587, 0;
	@%p3 bra 	$L__BB11_115;
	setp.lt.u32 	%p4, %r218, 7;
	mov.b64 	%rd587, 0;
	mov.u64 	%rd577, %rd4;
	@%p4 bra 	$L__BB11_86;
	add.s32 	%r216, %r21, -4;
	and.b32  	%r60, %r21, -8;
	neg.s32 	%r215, %r60;
	mov.b64 	%rd587, 0;
	mov.u64 	%rd577, %rd4;
$L__BB11_60:
	.pragma "nounroll";
	add.s32 	%r27, %r216, 3;
	mul.wide.u32 	%rd273, %r27, 8;
	add.s64 	%rd274, %rd2, %rd273;
	ld.global.u64 	%rd132, [%rd274];
	or.b64  	%rd275, %rd577, %rd132;
	and.b64  	%rd276, %rd275, -4294967296;
	setp.ne.s64 	%p5, %rd276, 0;
	@%p5 bra 	$L__BB11_62;
	cvt.u32.u64 	%r61, %rd132;
	cvt.u32.u64 	%r62, %rd577;
	div.u32 	%r63, %r62, %r61;
	mul.lo.s32 	%r64, %r63, %r61;
	sub.s32 	%r65, %r62, %r64;
	cvt.u64.u32 	%rd549, %r63;
	cvt.u64.u32 	%rd550, %r65;
	bra.uni 	$L__BB11_63;
$L__BB11_62:
	div.s64 	%rd549, %rd577, %rd132;
	mul.lo.s64 	%rd277, %rd549, %rd132;
	sub.s64 	%rd550, %rd577, %rd277;
$L__BB11_63:
	add.s64 	%rd279, %rd1, %rd273;
	ld.global.u64 	%rd280, [%rd279];
	mad.lo.s64 	%rd139, %rd280, %rd550, %rd587;
	add.s32 	%r28, %r216, 2;
	mul.wide.u32 	%rd281, %r28, 8;
	add.s64 	%rd282, %rd2, %rd281;
	ld.global.u64 	%rd140, [%rd282];
	or.b64  	%rd283, %rd549, %rd140;
	and.b64  	%rd284, %rd283, -4294967296;
	setp.ne.s64 	%p6, %rd284, 0;
	@%p6 bra 	$L__BB11_65;
	cvt.u32.u64 	%r66, %rd140;
	cvt.u32.u64 	%r67, %rd549;
	div.u32 	%r68, %r67, %r66;
	mul.lo.s32 	%r69, %r68, %r66;
	sub.s32 	%r70, %r67, %r69;
	cvt.u64.u32 	%rd551, %r68;
	cvt.u64.u32 	%rd552, %r70;
	bra.uni 	$L__BB11_66;
$L__BB11_65:
	div.s64 	%rd551, %rd549, %rd140;
	mul.lo.s64 	%rd285, %rd551, %rd140;
	sub.s64 	%rd552, %rd549, %rd285;
$L__BB11_66:
	add.s64 	%rd287, %rd1, %rd281;
	ld.global.u64 	%rd288, [%rd287];
	mad.lo.s64 	%rd147, %rd288, %rd552, %rd139;
	add.s32 	%r29, %r216, 1;
	mul.wide.u32 	%rd289, %r29, 8;
	add.s64 	%rd290, %rd2, %rd289;
	ld.global.u64 	%rd148, [%rd290];
	or.b64  	%rd291, %rd551, %rd148;
	and.b64  	%rd292, %rd291, -4294967296;
	setp.ne.s64 	%p7, %rd292, 0;
	@%p7 bra 	$L__BB11_68;
	cvt.u32.u64 	%r71, %rd148;
	cvt.u32.u64 	%r72, %rd551;
	div.u32 	%r73, %r72, %r71;
	mul.lo.s32 	%r74, %r73, %r71;
	sub.s32 	%r75, %r72, %r74;
	cvt.u64.u32 	%rd553, %r73;
	cvt.u64.u32 	%rd554, %r75;
	bra.uni 	$L__BB11_69;
$L__BB11_68:
	div.s64 	%rd553, %rd551, %rd148;
	mul.lo.s64 	%rd293, %rd553, %rd148;
	sub.s64 	%rd554, %rd551, %rd293;
$L__BB11_69:
	add.s64 	%rd295, %rd1, %rd289;
	ld.global.u64 	%rd296, [%rd295];
	mad.lo.s64 	%rd155, %rd296, %rd554, %rd147;
	mul.wide.u32 	%rd297, %r216, 8;
	add.s64 	%rd298, %rd2, %rd297;
	ld.global.u64 	%rd156, [%rd298];
	or.b64  	%rd299, %rd553, %rd156;
	and.b64  	%rd300, %rd299, -4294967296;
	setp.ne.s64 	%p8, %rd300, 0;
	@%p8 bra 	$L__BB11_71;
	cvt.u32.u64 	%r76, %rd156;
	cvt.u32.u64 	%r77, %rd553;
	div.u32 	%r78, %r77, %r76;
	mul.lo.s32 	%r79, %r78, %r76;
	sub.s32 	%r80, %r77, %r79;
	cvt.u64.u32 	%rd555, %r78;
	cvt.u64.u32 	%rd556, %r80;
	bra.uni 	$L__BB11_72;
$L__BB11_71:
	div.s64 	%rd555, %rd553, %rd156;
	mul.lo.s64 	%rd301, %rd555, %rd156;
	sub.s64 	%rd556, %rd553, %rd301;
$L__BB11_72:
	add.s64 	%rd303, %rd1, %rd297;
	ld.global.u64 	%rd304, [%rd303];
	mad.lo.s64 	%rd163, %rd304, %rd556, %rd155;
	add.s32 	%r30, %r216, -1;
	mul.wide.u32 	%rd305, %r30, 8;
	add.s64 	%rd306, %rd2, %rd305;
	ld.global.u64 	%rd164, [%rd306];
	or.b64  	%rd307, %rd555, %rd164;
	and.b64  	%rd308, %rd307, -4294967296;
	setp.ne.s64 	%p9, %rd308, 0;
	@%p9 bra 	$L__BB11_74;
	cvt.u32.u64 	%r81, %rd164;
	cvt.u32.u64 	%r82, %rd555;
	div.u32 	%r83, %r82, %r81;
	mul.lo.s32 	%r84, %r83, %r81;
	sub.s32 	%r85, %r82, %r84;
	cvt.u64.u32 	%rd557, %r83;
	cvt.u64.u32 	%rd558, %r85;
	bra.uni 	$L__BB11_75;
$L__BB11_74:
	div.s64 	%rd557, %rd555, %rd164;
	mul.lo.s64 	%rd309, %rd557, %rd164;
	sub.s64 	%rd558, %rd555, %rd309;
$L__BB11_75:
	add.s64 	%rd311, %rd1, %rd305;
	ld.global.u64 	%rd312, [%rd311];
	mad.lo.s64 	%rd171, %rd312, %rd558, %rd163;
	add.s32 	%r31, %r216, -2;
	mul.wide.u32 	%rd313, %r31, 8;
	add.s64 	%rd314, %rd2, %rd313;
	ld.global.u64 	%rd172, [%rd314];
	or.b64  	%rd315, %rd557, %rd172;
	and.b64  	%rd316, %rd315, -4294967296;
	setp.ne.s64 	%p10, %rd316, 0;
	@%p10 bra 	$L__BB11_77;
	cvt.u32.u64 	%r86, %rd172;
	cvt.u32.u64 	%r87, %rd557;
	div.u32 	%r88, %r87, %r86;
	mul.lo.s32 	%r89, %r88, %r86;
	sub.s32 	%r90, %r87, %r89;
	cvt.u64.u32 	%rd559, %r88;
	cvt.u64.u32 	%rd560, %r90;
	bra.uni 	$L__BB11_78;
$L__BB11_77:
	div.s64 	%rd559, %rd557, %rd172;
	mul.lo.s64 	%rd317, %rd559, %rd172;
	sub.s64 	%rd560, %rd557, %rd317;
$L__BB11_78:
	add.s64 	%rd319, %rd1, %rd313;
	ld.global.u64 	%rd320, [%rd319];
	mad.lo.s64 	%rd179, %rd320, %rd560, %rd171;
	add.s32 	%r32, %r216, -3;
	mul.wide.u32 	%rd321, %r32, 8;
	add.s64 	%rd322, %rd2, %rd321;
	ld.global.u64 	%rd180, [%rd322];
	or.b64  	%rd323, %rd559, %rd180;
	and.b64  	%rd324, %rd323, -4294967296;
	setp.ne.s64 	%p11, %rd324, 0;
	@%p11 bra 	$L__BB11_80;
	cvt.u32.u64 	%r91, %rd180;
	cvt.u32.u64 	%r92, %rd559;
	div.u32 	%r93, %r92, %r91;
	mul.lo.s32 	%r94, %r93, %r91;
	sub.s32 	%r95, %r92, %r94;
	cvt.u64.u32 	%rd561, %r93;
	cvt.u64.u32 	%rd562, %r95;
	bra.uni 	$L__BB11_81;
$L__BB11_80:
	div.s64 	%rd561, %rd559, %rd180;
	mul.lo.s64 	%rd325, %rd561, %rd180;
	sub.s64 	%rd562, %rd559, %rd325;
$L__BB11_81:
	add.s64 	%rd327, %rd1, %rd321;
	ld.global.u64 	%rd328, [%rd327];
	mad.lo.s64 	%rd187, %rd328, %rd562, %rd179;
	add.s32 	%r33, %r216, -4;
	mul.wide.u32 	%rd329, %r33, 8;
	add.s64 	%rd330, %rd2, %rd329;
	ld.global.u64 	%rd188, [%rd330];
	or.b64  	%rd331, %rd561, %rd188;
	and.b64  	%rd332, %rd331, -4294967296;
	setp.ne.s64 	%p12, %rd332, 0;
	@%p12 bra 	$L__BB11_83;
	cvt.u32.u64 	%r96, %rd188;
	cvt.u32.u64 	%r97, %rd561;
	div.u32 	%r98, %r97, %r96;
	mul.lo.s32 	%r99, %r98, %r96;
	sub.s32 	%r100, %r97, %r99;
	cvt.u64.u32 	%rd577, %r98;
	cvt.u64.u32 	%rd564, %r100;
	bra.uni 	$L__BB11_84;
$L__BB11_83:
	div.s64 	%rd577, %rd561, %rd188;
	mul.lo.s64 	%rd333, %rd577, %rd188;
	sub.s64 	%rd564, %rd561, %rd333;
$L__BB11_84:
	add.s64 	%rd335, %rd1, %rd329;
	ld.global.u64 	%rd336, [%rd335];
	mad.lo.s64 	%rd587, %rd336, %rd564, %rd187;
	add.s32 	%r216, %r216, -8;
	add.s32 	%r215, %r215, 8;
	setp.ne.s32 	%p13, %r215, 0;
	@%p13 bra 	$L__BB11_60;
	add.s32 	%r218, %r216, 3;
$L__BB11_86:
	and.b32  	%r38, %r21, 7;
	setp.eq.s32 	%p14, %r38, 0;
	@%p14 bra 	$L__BB11_115;
	and.b32  	%r39, %r21, 3;
	setp.lt.u32 	%p15, %r38, 4;
	@%p15 bra 	$L__BB11_101;
	mul.wide.u32 	%rd338, %r218, 8;
	add.s64 	%rd339, %rd2, %rd338;
	ld.global.u64 	%rd199, [%rd339];
	or.b64  	%rd340, %rd577, %rd199;
	and.b64  	%rd341, %rd340, -4294967296;
	setp.ne.s64 	%p16, %rd341, 0;
	@%p16 bra 	$L__BB11_90;
	cvt.u32.u64 	%r101, %rd199;
	cvt.u32.u64 	%r102, %rd577;
	div.u32 	%r103, %r102, %r101;
	mul.lo.s32 	%r104, %r103, %r101;
	sub.s32 	%r105, %r102, %r104;
	cvt.u64.u32 	%rd568, %r103;
	cvt.u64.u32 	%rd569, %r105;
	bra.uni 	$L__BB11_91;
$L__BB11_90:
	div.s64 	%rd568, %rd577, %rd199;
	mul.lo.s64 	%rd342, %rd568, %rd199;
	sub.s64 	%rd569, %rd577, %rd342;
$L__BB11_91:
	add.s64 	%rd344, %rd1, %rd338;
	ld.global.u64 	%rd345, [%rd344];
	mad.lo.s64 	%rd206, %rd345, %rd569, %rd587;
	add.s32 	%r40, %r218, -1;
	mul.wide.u32 	%rd346, %r40, 8;
	add.s64 	%rd347, %rd2, %rd346;
	ld.global.u64 	%rd207, [%rd347];
	or.b64  	%rd348, %rd568, %rd207;
	and.b64  	%rd349, %rd348, -4294967296;
	setp.ne.s64 	%p17, %rd349, 0;
	@%p17 bra 	$L__BB11_93;
	cvt.u32.u64 	%r106, %rd207;
	cvt.u32.u64 	%r107, %rd568;
	div.u32 	%r108, %r107, %r106;
	mul.lo.s32 	%r109, %r108, %r106;
	sub.s32 	%r110, %r107, %r109;
	cvt.u64.u32 	%rd570, %r108;
	cvt.u64.u32 	%rd571, %r110;
	bra.uni 	$L__BB11_94;
$L__BB11_93:
	div.s64 	%rd570, %rd568, %rd207;
	mul.lo.s64 	%rd350, %rd570, %rd207;
	sub.s64 	%rd571, %rd568, %rd350;
$L__BB11_94:
	add.s64 	%rd352, %rd1, %rd346;
	ld.global.u64 	%rd353, [%rd352];
	mad.lo.s64 	%rd214, %rd353, %rd571, %rd206;
	add.s32 	%r41, %r218, -2;
	mul.wide.u32 	%rd354, %r41, 8;
	add.s64 	%rd355, %rd2, %rd354;
	ld.global.u64 	%rd215, [%rd355];
	or.b64  	%rd356, %rd570, %rd215;
	and.b64  	%rd357, %rd356, -4294967296;
	setp.ne.s64 	%p18, %rd357, 0;
	@%p18 bra 	$L__BB11_96;
	cvt.u32.u64 	%r111, %rd215;
	cvt.u32.u64 	%r112, %rd570;
	div.u32 	%r113, %r112, %r111;
	mul.lo.s32 	%r114, %r113, %r111;
	sub.s32 	%r115, %r112, %r114;
	cvt.u64.u32 	%rd572, %r113;
	cvt.u64.u32 	%rd573, %r115;
	bra.uni 	$L__BB11_97;
$L__BB11_96:
	div.s64 	%rd572, %rd570, %rd215;
	mul.lo.s64 	%rd358, %rd572, %rd215;
	sub.s64 	%rd573, %rd570, %rd358;
$L__BB11_97:
	add.s64 	%rd360, %rd1, %rd354;
	ld.global.u64 	%rd361, [%rd360];
	mad.lo.s64 	%rd222, %rd361, %rd573, %rd214;
	add.s32 	%r42, %r218, -3;
	mul.wide.u32 	%rd362, %r42, 8;
	add.s64 	%rd363, %rd2, %rd362;
	ld.global.u64 	%rd223, [%rd363];
	or.b64  	%rd364, %rd572, %rd223;
	and.b64  	%rd365, %rd364, -4294967296;
	setp.ne.s64 	%p19, %rd365, 0;
	@%p19 bra 	$L__BB11_99;
	cvt.u32.u64 	%r116, %rd223;
	cvt.u32.u64 	%r117, %rd572;
	div.u32 	%r118, %r117, %r116;
	mul.lo.s32 	%r119, %r118, %r116;
	sub.s32 	%r120, %r117, %r119;
	cvt.u64.u32 	%rd577, %r118;
	cvt.u64.u32 	%rd575, %r120;
	bra.uni 	$L__BB11_100;
$L__BB11_99:
	div.s64 	%rd577, %rd572, %rd223;
	mul.lo.s64 	%rd366, %rd577, %rd223;
	sub.s64 	%rd575, %rd572, %rd366;
$L__BB11_100:
	add.s64 	%rd368, %rd1, %rd362;
	ld.global.u64 	%rd369, [%rd368];
	mad.lo.s64 	%rd587, %rd369, %rd575, %rd222;
	add.s32 	%r218, %r218, -4;
$L__BB11_101:
	setp.eq.s32 	%p20, %r39, 0;
	@%p20 bra 	$L__BB11_115;
	setp.eq.s32 	%p21, %r39, 1;
	@%p21 bra 	$L__BB11_110;
	mul.wide.u32 	%rd371, %r218, 8;
	add.s64 	%rd372, %rd2, %rd371;
	ld.global.u64 	%rd234, [%rd372];
	or.b64  	%rd373, %rd577, %rd234;
	and.b64  	%rd374, %rd373, -4294967296;
	setp.ne.s64 	%p22, %rd374, 0;
	@%p22 bra 	$L__BB11_105;
	cvt.u32.u64 	%r121, %rd234;
	cvt.u32.u64 	%r122, %rd577;
	div.u32 	%r123, %r122, %r121;
	mul.lo.s32 	%r124, %r123, %r121;
	sub.s32 	%r125, %r122, %r124;
	cvt.u64.u32 	%rd579, %r123;
	cvt.u64.u32 	%rd580, %r125;
	bra.uni 	$L__BB11_106;
$L__BB11_105:
	div.s64 	%rd579, %rd577, %rd234;
	mul.lo.s64 	%rd375, %rd579, %rd234;
	sub.s64 	%rd580, %rd577, %rd375;
$L__BB11_106:
	add.s64 	%rd377, %rd1, %rd371;
	ld.global.u64 	%rd378, [%rd377];
	mad.lo.s64 	%rd241, %rd378, %rd580, %rd587;
	add.s32 	%r45, %r218, -1;
	mul.wide.u32 	%rd379, %r45, 8;
	add.s64 	%rd380, %rd2, %rd379;
	ld.global.u64 	%rd242, [%rd380];
	or.b64  	%rd381, %rd579, %rd242;
	and.b64  	%rd382, %rd381, -4294967296;
	setp.ne.s64 	%p23, %rd382, 0;
	@%p23 bra 	$L__BB11_108;
	cvt.u32.u64 	%r126, %rd242;
	cvt.u32.u64 	%r127, %rd579;
	div.u32 	%r128, %r127, %r126;
	mul.lo.s32 	%r129, %r128, %r126;
	sub.s32 	%r130, %r127, %r129;
	cvt.u64.u32 	%rd577, %r128;
	cvt.u64.u32 	%rd582, %r130;
	bra.uni 	$L__BB11_109;
$L__BB11_108:
	div.s64 	%rd577, %rd579, %rd242;
	mul.lo.s64 	%rd383, %rd577, %rd242;
	sub.s64 	%rd582, %rd579, %rd383;
$L__BB11_109:
	add.s64 	%rd385, %rd1, %rd379;
	ld.global.u64 	%rd386, [%rd385];
	mad.lo.s64 	%rd587, %rd386, %rd582, %rd241;
	add.s32 	%r218, %r218, -2;
$L__BB11_110:
	and.b32  	%r131, %r21, 1;
	setp.eq.b32 	%p24, %r131, 1;
	not.pred 	%p25, %p24;
	@%p25 bra 	$L__BB11_115;
	mul.wide.u32 	%rd387, %r218, 8;
	add.s64 	%rd388, %rd2, %rd387;
	ld.global.u64 	%rd253, [%rd388];
	or.b64  	%rd389, %rd577, %rd253;
	and.b64  	%rd390, %rd389, -4294967296;
	setp.ne.s64 	%p26, %rd390, 0;
	@%p26 bra 	$L__BB11_113;
	cvt.u32.u64 	%r132, %rd253;
	cvt.u32.u64 	%r133, %rd577;
	rem.u32 	%r134, %r133, %r132;
	cvt.u64.u32 	%rd586, %r134;
	bra.uni 	$L__BB11_114;
$L__BB11_113:
	rem.s64 	%rd586, %rd577, %rd253;
$L__BB11_114:
	add.s64 	%rd392, %rd1, %rd387;
	ld.global.u64 	%rd393, [%rd392];
	mad.lo.s64 	%rd587, %rd393, %rd586, %rd587;
$L__BB11_115:
	shl.b64 	%rd394, %rd587, 1;
	add.s64 	%rd395, %rd3, %rd394;
	ld.global.u16 	%rs5, [%rd395];
	st.shared.u16 	[%r5], %rs5;
	st.shared.u64 	[%r4], %rd4;
$L__BB11_116:
	bar.sync 	0;
	setp.lt.u32 	%p49, %r220, 66;
	@%p49 bra 	$L__BB11_124;
$L__BB11_117:
	mov.u32 	%r48, %r220;
	shr.u32 	%r220, %r48, 1;
	setp.ge.u32 	%p50, %r3, %r220;
	@%p50 bra 	$L__BB11_123;
	ld.shared.u16 	%rs2, [%r5];
	and.b32  	%r207, %r48, 2046;
	add.s32 	%r208, %r5, %r207;
	ld.shared.u16 	%rs3, [%r208];
	setp.le.s16 	%p51, %rs2, %rs3;
	shl.b32 	%r209, %r220, 3;
	add.s32 	%r50, %r4, %r209;
	@%p51 bra 	$L__BB11_120;
	ld.shared.u64 	%rd588, [%r50];
	bra.uni 	$L__BB11_122;
$L__BB11_120:
	setp.ne.s16 	%p52, %rs2, %rs3;
	@%p52 bra 	$L__BB11_123;
	ld.shared.u64 	%rd474, [%r4];
	ld.shared.u64 	%rd588, [%r50];
	setp.le.s64 	%p53, %rd474, %rd588;
	@%p53 bra 	$L__BB11_123;
$L__BB11_122:
	st.shared.u16 	[%r5], %rs3;
	st.shared.u64 	[%r4], %rd588;
$L__BB11_123:
	bar.sync 	0;
	setp.gt.u32 	%p54, %r48, 131;
	@%p54 bra 	$L__BB11_117;
$L__BB11_124:
	setp.gt.u32 	%p55, %r3, 31;
	@%p55 bra 	$L__BB11_151;
	ld.volatile.shared.u16 	%rs7, [%r5];
	ld.volatile.shared.u16 	%rs8, [%r5+64];
	setp.gt.s16 	%p56, %rs7, %rs8;
	@%p56 bra 	$L__BB11_128;
	ld.volatile.shared.u16 	%rs9, [%r5];
	ld.volatile.shared.u16 	%rs10, [%r5+64];
	setp.ne.s16 	%p57, %rs9, %rs10;
	@%p57 bra 	$L__BB11_129;
	ld.volatile.shared.u64 	%rd475, [%r4];
	ld.volatile.shared.u64 	%rd476, [%r4+256];
	setp.le.s64 	%p58, %rd475, %rd476;
	@%p58 bra 	$L__BB11_129;
$L__BB11_128:
	ld.volatile.shared.u64 	%rd477, [%r4+256];
	st.volatile.shared.u64 	[%r4], %rd477;
	ld.volatile.shared.u16 	%rs11, [%r5+64];
	st.volatile.shared.u16 	[%r5], %rs11;
$L__BB11_129:
	ld.volatile.shared.u16 	%rs12, [%r5];
	ld.volatile.shared.u16 	%rs13, [%r5+32];
	setp.gt.s16 	%p59, %rs12, %rs13;
	@%p59 bra 	$L__BB11_132;
	ld.volatile.shared.u16 	%rs14, [%r5];
	ld.volatile.shared.u16 	%rs15, [%r5+32];
	setp.ne.s16 	%p60, %rs14, %rs15;
	@%p60 bra 	$L__BB11_133;
	ld.volatile.shared.u64 	%rd478, [%r4];
	ld.volatile.shared.u64 	%rd479, [%r4+128];
	setp.le.s64 	%p61, %rd478, %rd479;
	@%p61 bra 	$L__BB11_133;
$L__BB11_132:
	ld.volatile.shared.u64 	%rd480, [%r4+128];
	st.volatile.shared.u64 	[%r4], %rd480;
	ld.volatile.shared.u16 	%rs16, [%r5+32];
	st.volatile.shared.u16 	[%r5], %rs16;
$L__BB11_133:
	ld.volatile.shared.u16 	%rs17, [%r5];
	ld.volatile.shared.u16 	%rs18, [%r5+16];
	setp.gt.s16 	%p62, %rs17, %rs18;
	@%p62 bra 	$L__BB11_136;
	ld.volatile.shared.u16 	%rs19, [%r5];
	ld.volatile.shared.u16 	%rs20, [%r5+16];
	setp.ne.s16 	%p63, %rs19, %rs20;
	@%p63 bra 	$L__BB11_137;
	ld.volatile.shared.u64 	%rd481, [%r4];
	ld.volatile.shared.u64 	%rd482, [%r4+64];
	setp.le.s64 	%p64, %rd481, %rd482;
	@%p64 bra 	$L__BB11_137;
$L__BB11_136:
	ld.volatile.shared.u64 	%rd483, [%r4+64];
	st.volatile.shared.u64 	[%r4], %rd483;
	ld.volatile.shared.u16 	%rs21, [%r5+16];
	st.volatile.shared.u16 	[%r5], %rs21;
$L__BB11_137:
	ld.volatile.shared.u16 	%rs22, [%r5];
	ld.volatile.shared.u16 	%rs23, [%r5+8];
	setp.gt.s16 	%p65, %rs22, %rs23;
	@%p65 bra 	$L__BB11_140;
	ld.volatile.shared.u16 	%rs24, [%r5];
	ld.volatile.shared.u16 	%rs25, [%r5+8];
	setp.ne.s16 	%p66, %rs24, %rs25;
	@%p66 bra 	$L__BB11_141;
	ld.volatile.shared.u64 	%rd484, [%r4];
	ld.volatile.shared.u64 	%rd485, [%r4+32];
	setp.le.s64 	%p67, %rd484, %rd485;
	@%p67 bra 	$L__BB11_141;
$L__BB11_140:
	ld.volatile.shared.u64 	%rd486, [%r4+32];
	st.volatile.shared.u64 	[%r4], %rd486;
	ld.volatile.shared.u16 	%rs26, [%r5+8];
	st.volatile.shared.u16 	[%r5], %rs26;
$L__BB11_141:
	ld.volatile.shared.u16 	%rs27, [%r5];
	ld.volatile.shared.u16 	%rs28, [%r5+4];
	setp.gt.s16 	%p68, %rs27, %rs28;
	@%p68 bra 	$L__BB11_144;
	ld.volatile.shared.u16 	%rs29, [%r5];
	ld.volatile.shared.u16 	%rs30, [%r5+4];
	setp.ne.s16 	%p69, %rs29, %rs30;
	@%p69 bra 	$L__BB11_145;
	ld.volatile.shared.u64 	%rd487, [%r4];
	ld.volatile.shared.u64 	%rd488, [%r4+16];
	setp.le.s64 	%p70, %rd487, %rd488;
	@%p70 bra 	$L__BB11_145;
$L__BB11_144:
	ld.volatile.shared.u64 	%rd489, [%r4+16];
	st.volatile.shared.u64 	[%r4], %rd489;
	ld.volatile.shared.u16 	%rs31, [%r5+4];
	st.volatile.shared.u16 	[%r5], %rs31;
$L__BB11_145:
	ld.volatile.shared.u16 	%rs32, [%r5];
	ld.volatile.shared.u16 	%rs33, [%r5+2];
	setp.gt.s16 	%p71, %rs32, %rs33;
	@%p71 bra 	$L__BB11_148;
	ld.volatile.shared.u16 	%rs34, [%r5];
	ld.volatile.shared.u16 	%rs35, [%r5+2];
	setp.ne.s16 	%p72, %rs34, %rs35;
	@%p72 bra 	$L__BB11_149;
	ld.volatile.shared.u64 	%rd490, [%r4];
	ld.volatile.shared.u64 	%rd491, [%r4+8];
	setp.le.s64 	%p73, %rd490, %rd491;
	@%p73 bra 	$L__BB11_149;
$L__BB11_148:
	ld.volatile.shared.u64 	%rd492, [%r4+8];
	st.volatile.shared.u64 	[%r4], %rd492;
	ld.volatile.shared.u16 	%rs36, [%r5+2];
	st.volatile.shared.u16 	[%r5], %rs36;
$L__BB11_149:
	setp.ne.s32 	%p74, %r3, 0;
	@%p74 bra 	$L__BB11_151;
	ld.param.u64 	%rd501, [uncontiguous_reduce_i16_param_1];
	ld.param.u64 	%rd500, [uncontiguous_reduce_i16_param_0];
	ld.shared.u16 	%rs37, [sdata_i16];
	mov.u32 	%r210, %ctaid.x;
	cvta.to.global.u64 	%rd493, %rd500;
	mul.wide.u32 	%rd494, %r210, 2;
	add.s64 	%rd495, %rd493, %rd494;
	st.global.u16 	[%rd495], %rs37;
	ld.shared.u64 	%rd496, [%r2];
	cvta.to.global.u64 	%rd497, %rd501;
	mul.wide.u32 	%rd498, %r210, 8;
	add.s64 	%rd499, %rd497, %rd498;
	st.global.u64 	[%rd499], %rd496;
$L__BB11_151:
	ret;

}
	// .globl	contiguous_reduce2_i16
.visible .entry contiguous_reduce2_i16(
	.param .u64 .ptr .align 1 contiguous_reduce2_i16_param_0,
	.param .u64 .ptr .align 1 contiguous_reduce2_i16_param_1,
	.param .u64 .ptr .align 1 contiguous_reduce2_i16_param_2,
	.param .u64 contiguous_reduce2_i16_param_3
)
{
	.reg .pred 	%p<32>;
	.reg .b16 	%rs<38>;
	.reg .b32 	%r<22>;
	.reg .b64 	%rd<63>;

	ld.param.u64 	%rd14, [contiguous_reduce2_i16_param_0];
	ld.param.u64 	%rd16, [contiguous_reduce2_i16_param_1];
	ld.param.u64 	%rd17, [contiguous_reduce2_i16_param_2];
	ld.param.u64 	%rd15, [contiguous_reduce2_i16_param_3];
	cvta.to.global.u64 	%rd1, %rd16;
	cvta.to.global.u64 	%rd2, %rd17;
	mov.u32 	%r21, %ntid.x;
	shl.b32 	%r10, %r21, 1;
	mov.u32 	%r11, sdata_i16;
	add.s32 	%r2, %r11, %r10;
	mov.u32 	%r3, %tid.x;
	mov.u32 	%r4, %ctaid.x;
	mul.lo.s32 	%r12, %r4, %r21;
	shl.b32 	%r13, %r12, 1;
	add.s32 	%r14, %r13, %r3;
	cvt.u64.u32 	%rd3, %r14;
	shl.b32 	%r15, %r3, 3;
	add.s32 	%r5, %r2, %r15;
	st.shared.u64 	[%r5], %rd3;
	shl.b32 	%r16, %r3, 1;
	add.s32 	%r6, %r11, %r16;
	mov.b16 	%rs5, 32767;
	st.shared.u16 	[%r6], %rs5;
	add.s32 	%r17, %r14, %r21;
	cvt.u64.u32 	%rd4, %r17;
	setp.le.u64 	%p1, %rd15, %rd4;
	@%p1 bra 	$L__BB12_8;
	shl.b64 	%rd23, %rd3, 1;
	add.s64 	%rd24, %rd2, %rd23;
	ld.global.u16 	%rs1, [%rd24];
	shl.b64 	%rd25, %rd4, 1;
	add.s64 	%rd26, %rd2, %rd25;
	ld.global.u16 	%rs2, [%rd26];
	setp.le.s16 	%p3, %rs1, %rs2;
	@%p3 bra 	$L__BB12_3;
	shl.b64 	%rd33, %rd4, 3;
	add.s64 	%rd34, %rd1, %rd33;
	ld.global.u64 	%rd60, [%rd34];
	bra.uni 	$L__BB12_7;
$L__BB12_3:
	setp.eq.s16 	%p4, %rs1, %rs2;
	@%p4 bra 	$L__BB12_6;
	shl.b64 	%rd27, %rd3, 3;
	add.s64 	%rd28, %rd1, %rd27;
	ld.global.u64 	%rd61, [%rd28];
$L__BB12_5:
	st.shared.u16 	[%r6], %rs1;
	st.shared.u64 	[%r5], %rd61;
	bra.uni 	$L__BB12_10;
$L__BB12_6:
	shl.b64 	%rd29, %rd3, 3;
	add.s64 	%rd30, %rd1, %rd29;
	ld.global.u64 	%rd61, [%rd30];
	shl.b64 	%rd31, %rd4, 3;
	add.s64 	%rd32, %rd1, %rd31;
	ld.global.u64 	%rd60, [%rd32];
	setp.le.s64 	%p5, %rd61, %rd60;
	@%p5 bra 	$L__BB12_5;
$L__BB12_7:
	st.shared.u16 	[%r6], %rs2;
	st.shared.u64 	[%r5], %rd60;
	bra.uni 	$L__BB12_10;
$L__BB12_8:
	setp.le.u64 	%p2, %rd15, %rd3;
	@%p2 bra 	$L__BB12_10;
	shl.b64 	%rd18, %rd3, 1;
	add.s64 	%rd19, %rd2, %rd18;
	ld.global.u16 	%rs6, [%rd19];
	st.shared.u16 	[%r6], %rs6;
	shl.b64 	%rd20, %rd3, 3;
	add.s64 	%rd21, %rd1, %rd20;
	ld.global.u64 	%rd22, [%rd21];
	st.shared.u64 	[%r5], %rd22;
$L__BB12_10:
	bar.sync 	0;
	setp.lt.u32 	%p6, %r21, 66;
	@%p6 bra 	$L__BB12_18;
$L__BB12_11:
	mov.u32 	%r7, %r21;
	shr.u32 	%r21, %r7, 1;
	setp.ge.u32 	%p7, %r3, %r21;
	@%p7 bra 	$L__BB12_17;
	ld.shared.u16 	%rs3, [%r6];
	and.b32  	%r18, %r7, 2046;
	add.s32 	%r19, %r6, %r18;
	ld.shared.u16 	%rs4, [%r19];
	setp.le.s16 	%p8, %rs3, %rs4;
	shl.b32 	%r20, %r21, 3;
	add.s32 	%r9, %r5, %r20;
	@%p8 bra 	$L__BB12_14;
	ld.shared.u64 	%rd62, [%r9];
	bra.uni 	$L__BB12_16;
$L__BB12_14:
	setp.ne.s16 	%p9, %rs3, %rs4;
	@%p9 bra 	$L__BB12_17;
	ld.shared.u64 	%rd35, [%r5];
	ld.shared.u64 	%rd62, [%r9];
	setp.le.s64 	%p10, %rd35, %rd62;
	@%p10 bra 	$L__BB12_17;
$L__BB12_16:
	st.shared.u16 	[%r6], %rs4;
	st.shared.u64 	[%r5], %rd62;
$L__BB12_17:
	bar.sync 	0;
	setp.gt.u32 	%p11, %r7, 131;
	@%p11 bra 	$L__BB12_11;
$L__BB12_18:
	setp.gt.u32 	%p12, %r3, 31;
	@%p12 bra 	$L__BB12_45;
	ld.volatile.shared.u16 	%rs7, [%r6];
	ld.volatile.shared.u16 	%rs8, [%r6+64];
	setp.gt.s16 	%p13, %rs7, %rs8;
	@%p13 bra 	$L__BB12_22;
	ld.volatile.shared.u16 	%rs9, [%r6];
	ld.volatile.shared.u16 	%rs10, [%r6+64];
	setp.ne.s16 	%p14, %rs9, %rs10;
	@%p14 bra 	$L__BB12_23;
	ld.volatile.shared.u64 	%rd36, [%r5];
	ld.volatile.shared.u64 	%rd37, [%r5+256];
	setp.le.s64 	%p15, %rd36, %rd37;
	@%p15 bra 	$L__BB12_23;
$L__BB12_22:
	ld.volatile.shared.u64 	%rd38, [%r5+256];
	st.volatile.shared.u64 	[%r5], %rd38;
	ld.volatile.shared.u16 	%rs11, [%r6+64];
	st.volatile.shared.u16 	[%r6], %rs11;
$L__BB12_23:
	ld.volatile.shared.u16 	%rs12, [%r6];
	ld.volatile.shared.u16 	%rs13, [%r6+32];
	setp.gt.s16 	%p16, %rs12, %rs13;
	@%p16 bra 	$L__BB12_26;
	ld.volatile.shared.u16 	%rs14, [%r6];
	ld.volatile.shared.u16 	%rs15, [%r6+32];
	setp.ne.s16 	%p17, %rs14, %rs15;
	@%p17 bra 	$L__BB12_27;
	ld.volatile.shared.u64 	%rd39, [%r5];
	ld.volatile.shared.u64 	%rd40, [%r5+128];
	setp.le.s64 	%p18, %rd39, %rd40;
	@%p18 bra 	$L__BB12_27;
$L__BB12_26:
	ld.volatile.shared.u64 	%rd41, [%r5+128];
	st.volatile.shared.u64 	[%r5], %rd41;
	ld.volatile.shared.u16 	%rs16, [%r6+32];
	st.volatile.shared.u16 	[%r6], %rs16;
$L__BB12_27:
	ld.volatile.shared.u16 	%rs17, [%r6];
	ld.volatile.shared.u16 	%rs18, [%r6+16];
	setp.gt.s16 	%p19, %rs17, %rs18;
	@%p19 bra 	$L__BB12_30;
	ld.volatile.shared.u16 	%rs19, [%r6];
	ld.volatile.shared.u16 	%rs20, [%r6+16];
	setp.ne.s16 	%p20, %rs19, %rs20;
	@%p20 bra 	$L__BB12_31;
	ld.volatile.shared.u64 	%rd42, [%r5];
	ld.volatile.shared.u64 	%rd43, [%r5+64];
	setp.le.s64 	%p21, %rd42, %rd43;
	@%p21 bra 	$L__BB12_31;
$L__BB12_30:
	ld.volatile.shared.u64 	%rd44, [%r5+64];
	st.volatile.shared.u64 	[%r5], %rd44;
	ld.volatile.shared.u16 	%rs21, [%r6+16];
	st.volatile.shared.u16 	[%r6], %rs21;
$L__BB12_31:
	ld.volatile.shared.u16 	%rs22, [%r6];
	ld.volatile.shared.u16 	%rs23, [%r6+8];
	setp.gt.s16 	%p22, %rs22, %rs23;
	@%p22 bra 	$L__BB12_34;
	ld.volatile.shared.u16 	%rs24, [%r6];
	ld.volatile.shared.u16 	%rs25, [%r6+8];
	setp.ne.s16 	%p23, %rs24, %rs25;
	@%p23 bra 	$L__BB12_35;
	ld.volatile.shared.u64 	%rd45, [%r5];
	ld.volatile.shared.u64 	%rd46, [%r5+32];
	setp.le.s64 	%p24, %rd45, %rd46;
	@%p24 bra 	$L__BB12_35;
$L__BB12_34:
	ld.volatile.shared.u64 	%rd47, [%r5+32];
	st.volatile.shared.u64 	[%r5], %rd47;
	ld.volatile.shared.u16 	%rs26, [%r6+8];
	st.volatile.shared.u16 	[%r6], %rs26;
$L__BB12_35:
	ld.volatile.shared.u16 	%rs27, [%r6];
	ld.volatile.shared.u16 	%rs28, [%r6+4];
	setp.gt.s16 	%p25, %rs27, %rs28;
	@%p25 bra 	$L__BB12_38;
	ld.volatile.shared.u16 	%rs29, [%r6];
	ld.volatile.shared.u16 	%rs30, [%r6+4];
	setp.ne.s16 	%p26, %rs29, %rs30;
	@%p26 bra 	$L__BB12_39;
	ld.volatile.shared.u64 	%rd48, [%r5];
	ld.volatile.shared.u64 	%rd49, [%r5+16];
	setp.le.s64 	%p27, %rd48, %rd49;
	@%p27 bra 	$L__BB12_39;
$L__BB12_38:
	ld.volatile.shared.u64 	%rd50, [%r5+16];
	st.volatile.shared.u64 	[%r5], %rd50;
	ld.volatile.shared.u16 	%rs31, [%r6+4];
	st.volatile.shared.u16 	[%r6], %rs31;
$L__BB12_39:
	ld.volatile.shared.u16 	%rs32, [%r6];
	ld.volatile.shared.u16 	%rs33, [%r6+2];
	setp.gt.s16 	%p28, %rs32, %rs33;
	@%p28 bra 	$L__BB12_42;
	ld.volatile.shared.u16 	%rs34, [%r6];
	ld.volatile.shared.u16 	%rs35, [%r6+2];
	setp.ne.s16 	%p29, %rs34, %rs35;
	@%p29 bra 	$L__BB12_43;
	ld.volatile.shared.u64 	%rd51, [%r5];
	ld.volatile.shared.u64 	%rd52, [%r5+8];
	setp.le.s64 	%p30, %rd51, %rd52;
	@%p30 bra 	$L__BB12_43;
$L__BB12_42:
	ld.volatile.shared.u64 	%rd53, [%r5+8];
	st.volatile.shared.u64 	[%r5], %rd53;
	ld.volatile.shared.u16 	%rs36, [%r6+2];
	st.volatile.shared.u16 	[%r6], %rs36;
$L__BB12_43:
	setp.ne.s32 	%p31, %r3, 0;
	@%p31 bra 	$L__BB12_45;
	ld.shared.u16 	%rs37, [sdata_i16];
	cvta.to.global.u64 	%rd54, %rd14;
	mul.wide.u32 	%rd55, %r4, 2;
	add.s64 	%rd56, %rd54, %rd55;
	st.global.u16 	[%rd56], %rs37;
	ld.shared.u64 	%rd57, [%r2];
	mul.wide.u32 	%rd58, %r4, 8;
	add.s64 	%rd59, %rd1, %rd58;
	st.global.u64 	[%rd59], %rd57;
$L__BB12_45:
	ret;

}
	// .globl	nkd_i16
.visible .entry nkd_i16(
	.param .u64 .ptr .align 1 nkd_i16_param_0,
	.param .u64 .ptr .align 1 nkd_i16_param_1,
	.param .u64 .ptr .align 1 nkd_i16_param_2,
	.param .u64 .ptr .align 1 nkd_i16_param_3,
	.param .u64 .ptr .align 1 nkd_i16_param_4,
	.param .u64 nkd_i16_param_5,
	.param .u64 nkd_i16_param_6,
	.param .u64 nkd_i16_param_7,
	.param .u64 nkd_i16_param_8,
	.param .u64 nkd_i16_param_9
)
{
	.reg .pred 	%p<76>;
	.reg .b16 	%rs<38>;
	.reg .b32 	%r<220>;
	.reg .b64 	%rd<601>;

	ld.param.u64 	%rd271, [nkd_i16_param_1];
	ld.param.u64 	%rd267, [nkd_i16_param_2];
	ld.param.u64 	%rd272, [nkd_i16_param_3];
	ld.param.u64 	%rd273, [nkd_i16_param_4];
	ld.param.u64 	%rd268, [nkd_i16_param_5];
	ld.param.u64 	%rd274, [nkd_i16_param_6];
	ld.param.u64 	%rd269, [nkd_i16_param_7];
	ld.param.u64 	%rd275, [nkd_i16_param_8];
	cvta.to.global.u64 	%rd1, %rd273;
	cvta.to.global.u64 	%rd2, %rd272;
	cvta.to.global.u64 	%rd599, %rd271;
	mov.u32 	%r219, %ntid.x;
	shl.b32 	%r54, %r219, 1;
	mov.u32 	%r55, sdata_i16;
	add.s32 	%r2, %r55, %r54;
	mov.u32 	%r3, %tid.x;
	mov.u32 	%r4, %ctaid.x;
	mul.lo.s32 	%r56, %r4, %r219;
	shl.b32 	%r57, %r56, 1;
	add.s32 	%r58, %r57, %r3;
	shl.b32 	%r59, %r3, 1;
	add.s32 	%r5, %r55, %r59;
	mov.b16 	%rs5, 32767;
	st.shared.u16 	[%r5], %rs5;
	cvt.u64.u32 	%rd4, %r58;
	shl.b32 	%r60, %r3, 3;
	add.s32 	%r6, %r2, %r60;
	st.shared.u64 	[%r6], %rd4;
	mov.u32 	%r61, %ctaid.y;
	cvt.u64.u32 	%rd276, %r61;
	add.s64 	%rd5, %rd274, %rd276;
	setp.ge.u64 	%p1, %rd5, %rd275;
	@%p1 bra 	$L__BB13_152;
	cvt.u32.u64 	%r62, %rd4;
	add.s32 	%r63, %r62, %r219;
	cvt.u64.u32 	%rd6, %r63;
	setp.le.u64 	%p2, %rd269, %rd6;
	@%p2 bra 	$L__BB13_57;
	mul.lo.s64 	%rd408, %rd5, %rd269;
	add.s64 	%rd553, %rd408, %rd4;
	add.s64 	%rd551, %rd408, %rd6;
	cvt.u32.u64 	%r7, %rd268;
	add.s32 	%r213, %r7, -1;
	setp.lt.s32 	%p28, %r213, 0;
	mov.b64 	%rd557, 0;
	mov.u64 	%rd558, %rd557;
	@%p28 bra 	$L__BB13_54;
	setp.lt.u32 	%p29, %r213, 3;
	mov.b64 	%rd558, 0;
	mov.u64 	%rd557, %rd558;
	@%p29 bra 	$L__BB13_31;
	add.s32 	%r211, %r7, -2;
	and.b32  	%r139, %r7, -4;
	neg.s32 	%r210, %r139;
	mov.b64 	%rd558, 0;
$L__BB13_5:
	.pragma "nounroll";
	add.s32 	%r13, %r211, 1;
	mul.wide.u32 	%rd412, %r13, 8;
	add.s64 	%rd413, %rd2, %rd412;
	ld.global.u64 	%rd13, [%rd413];
	or.b64  	%rd414, %rd553, %rd13;
	and.b64  	%rd415, %rd414, -4294967296;
	setp.ne.s64 	%p30, %rd415, 0;
	@%p30 bra 	$L__BB13_7;
	cvt.u32.u64 	%r140, %rd13;
	cvt.u32.u64 	%r141, %rd553;
	div.u32 	%r142, %r141, %r140;
	mul.lo.s32 	%r143, %r142, %r140;
	sub.s32 	%r144, %r141, %r143;
	cvt.u64.u32 	%rd519, %r142;
	cvt.u64.u32 	%rd520, %r144;
	bra.uni 	$L__BB13_8;
$L__BB13_7:
	div.s64 	%rd519, %rd553, %rd13;
	mul.lo.s64 	%rd416, %rd519, %rd13;
	sub.s64 	%rd520, %rd553, %rd416;
$L__BB13_8:
	mul.wide.u32 	%rd417, %r13, 8;
	add.s64 	%rd418, %rd1, %rd417;
	ld.global.u64 	%rd20, [%rd418];
	mad.lo.s64 	%rd21, %rd20, %rd520, %rd557;
	or.b64  	%rd419, %rd551, %rd13;
	and.b64  	%rd420, %rd419, -4294967296;
	setp.ne.s64 	%p31, %rd420, 0;
	@%p31 bra 	$L__BB13_10;
	cvt.u32.u64 	%r145, %rd13;
	cvt.u32.u64 	%r146, %rd551;
	div.u32 	%r147, %r146, %r145;
	mul.lo.s32 	%r148, %r147, %r145;
	sub.s32 	%r149, %r146, %r148;
	cvt.u64.u32 	%rd521, %r147;
	cvt.u64.u32 	%rd522, %r149;
	bra.uni 	$L__BB13_11;
$L__BB13_10:
	div.s64 	%rd521, %rd551, %rd13;
	mul.lo.s64 	%rd421, %rd521, %rd13;
	sub.s64 	%rd522, %rd551, %rd421;
$L__BB13_11:
	mad.lo.s64 	%rd28, %rd522, %rd20, %rd558;
	add.s32 	%r14, %r211, -2;
	mul.wide.u32 	%rd422, %r211, 8;
	add.s64 	%rd423, %rd2, %rd422;
	ld.global.u64 	%rd29, [%rd423];
	or.b64  	%rd424, %rd519, %rd29;
	and.b64  	%rd425, %rd424, -4294967296;
	setp.ne.s64 	%p32, %rd425, 0;
	@%p32 bra 	$L__BB13_13;
	cvt.u32.u64 	%r150, %rd29;
	cvt.u32.u64 	%r151, %rd519;
	div.u32 	%r152, %r151, %r150;
	mul.lo.s32 	%r153, %r152, %r150;
	sub.s32 	%r154, %r151, %r153;
	cvt.u64.u32 	%rd523, %r152;
	cvt.u64.u32 	%rd524, %r154;
	bra.uni 	$L__BB13_14;
$L__BB13_13:
	div.s64 	%rd523, %rd519, %rd29;
	mul.lo.s64 	%rd426, %rd523, %rd29;
	sub.s64 	%rd524, %rd519, %rd426;
$L__BB13_14:
	mul.wide.u32 	%rd427, %r211, 8;
	add.s64 	%rd428, %rd1, %rd427;
	ld.global.u64 	%rd36, [%rd428];
	mad.lo.s64 	%rd37, %rd36, %rd524, %rd21;
	or.b64  	%rd429, %rd521, %rd29;
	and.b64  	%rd430, %rd429, -4294967296;
	setp.ne.s64 	%p33, %rd430, 0;
	@%p33 bra 	$L__BB13_16;
	cvt.u32.u64 	%r155, %rd29;
	cvt.u32.u64 	%r156, %rd521;
	div.u32 	%r157, %r156, %r155;
	mul.lo.s32 	%r158, %r157, %r155;
	sub.s32 	%r159, %r156, %r158;
	cvt.u64.u32 	%rd525, %r157;
	cvt.u64.u32 	%rd526, %r159;
	bra.uni 	$L__BB13_17;
$L__BB13_16:
	div.s64 	%rd525, %rd521, %rd29;
	mul.lo.s64 	%rd431, %rd525, %rd29;
	sub.s64 	%rd526, %rd521, %rd431;
$L__BB13_17:
	mad.lo.s64 	%rd44, %rd526, %rd36, %rd28;
	add.s32 	%r15, %r211, -1;
	mul.wide.u32 	%rd432, %r15, 8;
	add.s64 	%rd433, %rd2, %rd432;
	ld.global.u64 	%rd45, [%rd433];
	or.b64  	%rd434, %rd523, %rd45;
	and.b64  	%rd435, %rd434, -4294967296;
	setp.ne.s64 	%p34, %rd435, 0;
	@%p34 bra 	$L__BB13_19;
	cvt.u32.u64 	%r160, %rd45;
	cvt.u32.u64 	%r161, %rd523;
	div.u32 	%r162, %r161, %r160;
	mul.lo.s32 	%r163, %r162, %r160;
	sub.s32 	%r164, %r161, %r163;
	cvt.u64.u32 	%rd527, %r162;
	cvt.u64.u32 	%rd528, %r164;
	bra.uni 	$L__BB13_20;
$L__BB13_19:
	div.s64 	%rd527, %rd523, %rd45;
	mul.lo.s64 	%rd436, %rd527, %rd45;
	sub.s64 	%rd528, %rd523, %rd436;
$L__BB13_20:
	mul.wide.u32 	%rd437, %r15, 8;
	add.s64 	%rd438, %rd1, %rd437;
	ld.global.u64 	%rd52, [%rd438];
	mad.lo.s64 	%rd53, %rd52, %rd528, %rd37;
	or.b64  	%rd439, %rd525, %rd45;
	and.b64  	%rd440, %rd439, -4294967296;
	setp.ne.s64 	%p35, %rd440, 0;
	@%p35 bra 	$L__BB13_22;
	cvt.u32.u64 	%r165, %rd45;
	cvt.u32.u64 	%r166, %rd525;
	div.u32 	%r167, %r166, %r165;
	mul.lo.s32 	%r168, %r167, %r165;
	sub.s32 	%r169, %r166, %r168;
	cvt.u64.u32 	%rd529, %r167;
	cvt.u64.u32 	%rd530, %r169;
	bra.uni 	$L__BB13_23;
$L__BB13_22:
	div.s64 	%rd529, %rd525, %rd45;
	mul.lo.s64 	%rd441, %rd529, %rd45;
	sub.s64 	%rd530, %rd525, %rd441;
$L__BB13_23:
	mad.lo.s64 	%rd60, %rd530, %rd52, %rd44;
	mul.wide.u32 	%rd442, %r14, 8;
	add.s64 	%rd443, %rd2, %rd442;
	ld.global.u64 	%rd61, [%rd443];
	or.b64  	%rd444, %rd527, %rd61;
	and.b64  	%rd445, %rd444, -4294967296;
	setp.ne.s64 	%p36, %rd445, 0;
	@%p36 bra 	$L__BB13_25;
	cvt.u32.u64 	%r170, %rd61;
	cvt.u32.u64 	%r171, %rd527;
	div.u32 	%r172, %r171, %r170;
	mul.lo.s32 	%r173, %r172, %r170;
	sub.s32 	%r174, %r171, %r173;
	cvt.u64.u32 	%rd553, %r172;
	cvt.u64.u32 	%rd532, %r174;
	bra.uni 	$L__BB13_26;
$L__BB13_25:
	div.s64 	%rd553, %rd527, %rd61;
	mul.lo.s64 	%rd446, %rd553, %rd61;
	sub.s64 	%rd532, %rd527, %rd446;
$L__BB13_26:
	mul.wide.u32 	%rd447, %r14, 8;
	add.s64 	%rd448, %rd1, %rd447;
	ld.global.u64 	%rd68, [%rd448];
	mad.lo.s64 	%rd557, %rd68, %rd532, %rd53;
	or.b64  	%rd449, %rd529, %rd61;
	and.b64  	%rd450, %rd449, -4294967296;
	setp.ne.s64 	%p37, %rd450, 0;
	@%p37 bra 	$L__BB13_28;
	cvt.u32.u64 	%r175, %rd61;
	cvt.u32.u64 	%r176, %rd529;
	div.u32 	%r177, %r176, %r175;
	mul.lo.s32 	%r178, %r177, %r175;
	sub.s32 	%r179, %r176, %r178;
	cvt.u64.u32 	%rd551, %r177;
	cvt.u64.u32 	%rd534, %r179;
	bra.uni 	$L__BB13_29;
$L__BB13_28:
	div.s64 	%rd551, %rd529, %rd61;
	mul.lo.s64 	%rd451, %rd551, %rd61;
	sub.s64 	%rd534, %rd529, %rd451;
$L__BB13_29:
	mad.lo.s64 	%rd558, %rd534, %rd68, %rd60;
	add.s32 	%r211, %r211, -4;
	add.s32 	%r210, %r210, 4;
	setp.ne.s32 	%p38, %r210, 0;
	@%p38 bra 	$L__BB13_5;
	add.s32 	%r213, %r211, 1;
$L__BB13_31:
	and.b32  	%r20, %r7, 3;
	setp.eq.s32 	%p39, %r20, 0;
	@%p39 bra 	$L__BB13_54;
	setp.eq.s32 	%p40, %r20, 1;
	@%p40 bra 	$L__BB13_46;
	mul.wide.u32 	%rd453, %r213, 8;
	add.s64 	%rd454, %rd2, %rd453;
	ld.global.u64 	%rd83, [%rd454];
	or.b64  	%rd455, %rd553, %rd83;
	and.b64  	%rd456, %rd455, -4294967296;
	setp.ne.s64 	%p41, %rd456, 0;
	@%p41 bra 	$L__BB13_35;
	cvt.u32.u64 	%r180, %rd83;
	cvt.u32.u64 	%r181, %rd553;
	div.u32 	%r182, %r181, %r180;
	mul.lo.s32 	%r183, %r182, %r180;
	sub.s32 	%r184, %r181, %r183;
	cvt.u64.u32 	%rd541, %r182;
	cvt.u64.u32 	%rd542, %r184;
	bra.uni 	$L__BB13_36;
$L__BB13_35:
	div.s64 	%rd541, %rd553, %rd83;
	mul.lo.s64 	%rd457, %rd541, %rd83;
	sub.s64 	%rd542, %rd553, %rd457;
$L__BB13_36:
	mul.wide.u32 	%rd458, %r213, 8;
	add.s64 	%rd459, %rd1, %rd458;
	ld.global.u64 	%rd90, [%rd459];
	mad.lo.s64 	%rd91, %rd90, %rd542, %rd557;
	or.b64  	%rd460, %rd551, %rd83;
	and.b64  	%rd461, %rd460, -4294967296;
	setp.ne.s64 	%p42, %rd461, 0;
	@%p42 bra 	$L__BB13_38;
	cvt.u32.u64 	%r185, %rd83;
	cvt.u32.u64 	%r186, %rd551;
	div.u32 	%r187, %r186, %r185;
	mul.lo.s32 	%r188, %r187, %r185;
	sub.s32 	%r189, %r186, %r188;
	cvt.u64.u32 	%rd543, %r187;
	cvt.u64.u32 	%rd544, %r189;
	bra.uni 	$L__BB13_39;
$L__BB13_38:
	div.s64 	%rd543, %rd551, %rd83;
	mul.lo.s64 	%rd462, %rd543, %rd83;
	sub.s64 	%rd544, %rd551, %rd462;
$L__BB13_39:
	mad.lo.s64 	%rd98, %rd544, %rd90, %rd558;
	add.s32 	%r21, %r213, -1;
	mul.wide.u32 	%rd463, %r21, 8;
	add.s64 	%rd464, %rd2, %rd463;
	ld.global.u64 	%rd99, [%rd464];
	or.b64  	%rd465, %rd541, %rd99;
	and.b64  	%rd466, %rd465, -4294967296;
	setp.ne.s64 	%p43, %rd466, 0;
	@%p43 bra 	$L__BB13_41;
	cvt.u32.u64 	%r190, %rd99;
	cvt.u32.u64 	%r191, %rd541;
	div.u32 	%r192, %r191, %r190;
	mul.lo.s32 	%r193, %r192, %r190;
	sub.s32 	%r194, %r191, %r193;
	cvt.u64.u32 	%rd553, %r192;
	cvt.u64.u32 	%rd546, %r194;
	bra.uni 	$L__BB13_42;
$L__BB13_41:
	div.s64 	%rd553, %rd541, %rd99;
	mul.lo.s64 	%rd467, %rd553, %rd99;
	sub.s64 	%rd546, %rd541, %rd467;
$L__BB13_42:
	mul.wide.u32 	%rd468, %r21, 8;
	add.s64 	%rd469, %rd1, %rd468;
	ld.global.u64 	%rd106, [%rd469];
	mad.lo.s64 	%rd557, %rd106, %rd546, %rd91;
	or.b64  	%rd470, %rd543, %rd99;
	and.b64  	%rd471, %rd470, -4294967296;
	setp.ne.s64 	%p44, %rd471, 0;
	@%p44 bra 	$L__BB13_44;
	cvt.u32.u64 	%r195, %rd99;
	cvt.u32.u64 	%r196, %rd543;
	div.u32 	%r197, %r196, %r195;
	mul.lo.s32 	%r198, %r197, %r195;
	sub.s32 	%r199, %r196, %r198;
	cvt.u64.u32 	%rd551, %r197;
	cvt.u64.u32 	%rd548, %r199;
	bra.uni 	$L__BB13_45;
$L__BB13_44:
	div.s64 	%rd551, %rd543, %rd99;
	mul.lo.s64 	%rd472, %rd551, %rd99;
	sub.s64 	%rd548, %rd543, %rd472;
$L__BB13_45:
	mad.lo.s64 	%rd558, %rd548, %rd106, %rd98;
	add.s32 	%r213, %r213, -2;
$L__BB13_46:
	and.b32  	%r200, %r7, 1;
	setp.eq.b32 	%p45, %r200, 1;
	not.pred 	%p46, %p45;
	@%p46 bra 	$L__BB13_54;
	mul.wide.u32 	%rd473, %r213, 8;
	add.s64 	%rd474, %rd2, %rd473;
	ld.global.u64 	%rd121, [%rd474];
	or.b64  	%rd475, %rd553, %rd121;
	and.b64  	%rd476, %rd475, -4294967296;
	setp.ne.s64 	%p47, %rd476, 0;
	@%p47 bra 	$L__BB13_49;
	cvt.u32.u64 	%r201, %rd121;
	cvt.u32.u64 	%r202, %rd553;
	rem.u32 	%r203, %r202, %r201;
	cvt.u64.u32 	%rd555, %r203;
	bra.uni 	$L__BB13_50;
$L__BB13_49:
	rem.s64 	%rd555, %rd553, %rd121;
$L__BB13_50:
	mul.wide.u32 	%rd477, %r213, 8;
	add.s64 	%rd478, %rd1, %rd477;
	ld.global.u64 	%rd125, [%rd478];
	mad.lo.s64 	%rd557, %rd125, %rd555, %rd557;
	or.b64  	%rd479, %rd551, %rd121;
	and.b64  	%rd480, %rd479, -4294967296;
	setp.ne.s64 	%p48, %rd480, 0;
	@%p48 bra 	$L__BB13_52;
	cvt.u32.u64 	%r204, %rd121;
	cvt.u32.u64 	%r205, %rd551;
	rem.u32 	%r206, %r205, %r204;
	cvt.u64.u32 	%rd556, %r206;
	bra.uni 	$L__BB13_53;
$L__BB13_52:
	rem.s64 	%rd556, %rd551, %rd121;
$L__BB13_53:
	mad.lo.s64 	%rd558, %rd556, %rd125, %rd558;
$L__BB13_54:
	shl.b64 	%rd481, %rd557, 1;
	add.s64 	%rd482, %rd599, %rd481;
	ld.global.u16 	%rs1, [%rd482];
	shl.b64 	%rd483, %rd558, 1;
	add.s64 	%rd484, %rd599, %rd483;
	ld.global.u16 	%rs2, [%rd484];
	setp.le.s16 	%p49, %rs1, %rs2;
	@%p49 bra 	$L__BB13_56;
	st.shared.u16 	[%r5], %rs2;
	st.shared.u64 	[%r6], %rd6;
	bra.uni 	$L__BB13_117;
$L__BB13_56:
	st.shared.u16 	[%r5], %rs1;
	st.shared.u64 	[%r6], %rd4;
	bra.uni 	$L__BB13_117;
$L__BB13_57:
	setp.le.u64 	%p3, %rd269, %rd4;
	@%p3 bra 	$L__BB13_117;
	mad.lo.s64 	%rd590, %rd5, %rd269, %rd4;
	cvt.u32.u64 	%r24, %rd268;
	add.s32 	%r217, %r24, -1;
	setp.lt.s32 	%p4, %r217, 0;
	@%p4 bra 	$L__BB13_116;
	and.b32  	%r26, %r24, 7;
	setp.lt.u32 	%p5, %r217, 7;
	@%p5 bra 	$L__BB13_87;
	add.s32 	%r215, %r24, -4;
	and.b32  	%r64, %r24, -8;
	neg.s32 	%r214, %r64;
$L__BB13_61:
	.pragma "nounroll";
	add.s32 	%r31, %r215, 3;
	mul.wide.u32 	%rd278, %r31, 8;
	add.s64 	%rd279, %rd2, %rd278;
	ld.global.u64 	%rd136, [%rd279];
	or.b64  	%rd280, %rd590, %rd136;
	and.b64  	%rd281, %rd280, -4294967296;
	setp.ne.s64 	%p6, %rd281, 0;
	@%p6 bra 	$L__BB13_63;
	cvt.u32.u64 	%r65, %rd136;
	cvt.u32.u64 	%r66, %rd590;
	div.u32 	%r67, %r66, %r65;
	mul.lo.s32 	%r68, %r67, %r65;
	sub.s32 	%r69, %r66, %r68;
	cvt.u64.u32 	%rd561, %r67;
	cvt.u64.u32 	%rd562, %r69;
	bra.uni 	$L__BB13_64;
$L__BB13_63:
	div.s64 	%rd561, %rd590, %rd136;
	mul.lo.s64 	%rd282, %rd561, %rd136;
	sub.s64 	%rd562, %rd590, %rd282;
$L__BB13_64:
	mul.wide.u32 	%rd283, %r31, 8;
	add.s64 	%rd284, %rd1, %rd283;
	ld.global.u64 	%rd285, [%rd284];
	mul.lo.s64 	%rd143, %rd285, %rd562;
	add.s32 	%r32, %r215, 2;
	mul.wide.u32 	%rd286, %r32, 8;
	add.s64 	%rd287, %rd2, %rd286;
	ld.global.u64 	%rd144, [%rd287];
	or.b64  	%rd288, %rd561, %rd144;
	and.b64  	%rd289, %rd288, -4294967296;
	setp.ne.s64 	%p7, %rd289, 0;
	@%p7 bra 	$L__BB13_66;
	cvt.u32.u64 	%r70, %rd144;
	cvt.u32.u64 	%r71, %rd561;
	div.u32 	%r72, %r71, %r70;
	mul.lo.s32 	%r73, %r72, %r70;
	sub.s32 	%r74, %r71, %r73;
	cvt.u64.u32 	%rd563, %r72;
	cvt.u64.u32 	%rd564, %r74;
	bra.uni 	$L__BB13_67;
$L__BB13_66:
	div.s64 	%rd563, %rd561, %rd144;
	mul.lo.s64 	%rd290, %rd563, %rd144;
	sub.s64 	%rd564, %rd561, %rd290;
$L__BB13_67:
	mul.wide.u32 	%rd291, %r32, 8;
	add.s64 	%rd292, %rd1, %rd291;
	ld.global.u64 	%rd293, [%rd292];
	mad.lo.s64 	%rd151, %rd293, %rd564, %rd143;
	add.s32 	%r33, %r215, 1;
	mul.wide.u32 	%rd294, %r33, 8;
	add.s64 	%rd295, %rd2, %rd294;
	ld.global.u64 	%rd152, [%rd295];
	or.b64  	%rd296, %rd563, %rd152;
	and.b64  	%rd297, %rd296, -4294967296;
	setp.ne.s64 	%p8, %rd297, 0;
	@%p8 bra 	$L__BB13_69;
	cvt.u32.u64 	%r75, %rd152;
	cvt.u32.u64 	%r76, %rd563;
	div.u32 	%r77, %r76, %r75;
	mul.lo.s32 	%r78, %r77, %r75;
	sub.s32 	%r79, %r76, %r78;
	cvt.u64.u32 	%rd565, %r77;
	cvt.u64.u32 	%rd566, %r79;
	bra.uni 	$L__BB13_70;
$L__BB13_69:
	div.s64 	%rd565, %rd563, %rd152;
	mul.lo.s64 	%rd298, %rd565, %rd152;
	sub.s64 	%rd566, %rd563, %rd298;
$L__BB13_70:
	mul.wide.u32 	%rd299, %r33, 8;
	add.s64 	%rd300, %rd1, %rd299;
	ld.global.u64 	%rd301, [%rd300];
	mad.lo.s64 	%rd159, %rd301, %rd566, %rd151;
	add.s32 	%r34, %r215, -4;
	mul.wide.u32 	%rd302, %r215, 8;
	add.s64 	%rd303, %rd2, %rd302;
	ld.global.u64 	%rd160, [%rd303];
	or.b64  	%rd304, %rd565, %rd160;
	and.b64  	%rd305, %rd304, -4294967296;
	setp.ne.s64 	%p9, %rd305, 0;
	@%p9 bra 	$L__BB13_72;
	cvt.u32.u64 	%r80, %rd160;
	cvt.u32.u64 	%r81, %rd565;
	div.u32 	%r82, %r81, %r80;
	mul.lo.s32 	%r83, %r82, %r80;
	sub.s32 	%r84, %r81, %r83;
	cvt.u64.u32 	%rd567, %r82;
	cvt.u64.u32 	%rd568, %r84;
	bra.uni 	$L__BB13_73;
$L__BB13_72:
	div.s64 	%rd567, %rd565, %rd160;
	mul.lo.s64 	%rd306, %rd567, %rd160;
	sub.s64 	%rd568, %rd565, %rd306;
$L__BB13_73:
	mul.wide.u32 	%rd307, %r215, 8;
	add.s64 	%rd308, %rd1, %rd307;
	ld.global.u64 	%rd309, [%rd308];
	mad.lo.s64 	%rd167, %rd309, %rd568, %rd159;
	add.s32 	%r35, %r215, -1;
	mul.wide.u32 	%rd310, %r35, 8;
	add.s64 	%rd311, %rd2, %rd310;
	ld.global.u64 	%rd168, [%rd311];
	or.b64  	%rd312, %rd567, %rd168;
	and.b64  	%rd313, %rd312, -4294967296;
	setp.ne.s64 	%p10, %rd313, 0;
	@%p10 bra 	$L__BB13_75;
	cvt.u32.u64 	%r85, %rd168;
	cvt.u32.u64 	%r86, %rd567;
	div.u32 	%r87, %r86, %r85;
	mul.lo.s32 	%r88, %r87, %r85;
	sub.s32 	%r89, %r86, %r88;
	cvt.u64.u32 	%rd569, %r87;
	cvt.u64.u32 	%rd570, %r89;
	bra.uni 	$L__BB13_76;
$L__BB13_75:
	div.s64 	%rd569, %rd567, %rd168;
	mul.lo.s64 	%rd314, %rd569, %rd168;
	sub.s64 	%rd570, %rd567, %rd314;
$L__BB13_76:
	mul.wide.u32 	%rd315, %r35, 8;
	add.s64 	%rd316, %rd1, %rd315;
	ld.global.u64 	%rd317, [%rd316];
	mad.lo.s64 	%rd175, %rd317, %rd570, %rd167;
	add.s32 	%r36, %r215, -2;
	mul.wide.u32 	%rd318, %r36, 8;
	add.s64 	%rd319, %rd2, %rd318;
	ld.global.u64 	%rd176, [%rd319];
	or.b64  	%rd320, %rd569, %rd176;
	and.b64  	%rd321, %rd320, -4294967296;
	setp.ne.s64 	%p11, %rd321, 0;
	@%p11 bra 	$L__BB13_78;
	cvt.u32.u64 	%r90, %rd176;
	cvt.u32.u64 	%r91, %rd569;
	div.u32 	%r92, %r91, %r90;
	mul.lo.s32 	%r93, %r92, %r90;
	sub.s32 	%r94, %r91, %r93;
	cvt.u64.u32 	%rd571, %r92;
	cvt.u64.u32 	%rd572, %r94;
	bra.uni 	$L__BB13_79;
$L__BB13_78:
	div.s64 	%rd571, %rd569, %rd176;
	mul.lo.s64 	%rd322, %rd571, %rd176;
	sub.s64 	%rd572, %rd569, %rd322;
$L__BB13_79:
	mul.wide.u32 	%rd323, %r36, 8;
	add.s64 	%rd324, %rd1, %rd323;
	ld.global.u64 	%rd325, [%rd324];
	mad.lo.s64 	%rd183, %rd325, %rd572, %rd175;
	add.s32 	%r37, %r215, -3;
	mul.wide.u32 	%rd326, %r37, 8;
	add.s64 	%rd327, %rd2, %rd326;
	ld.global.u64 	%rd184, [%rd327];
	or.b64  	%rd328, %rd571, %rd184;
	and.b64  	%rd329, %rd328, -4294967296;
	setp.ne.s64 	%p12, %rd329, 0;
	@%p12 bra 	$L__BB13_81;
	cvt.u32.u64 	%r95, %rd184;
	cvt.u32.u64 	%r96, %rd571;
	div.u32 	%r97, %r96, %r95;
	mul.lo.s32 	%r98, %r97, %r95;
	sub.s32 	%r99, %r96, %r98;
	cvt.u64.u32 	%rd573, %r97;
	cvt.u64.u32 	%rd574, %r99;
	bra.uni 	$L__BB13_82;
$L__BB13_81:
	div.s64 	%rd573, %rd571, %rd184;
	mul.lo.s64 	%rd330, %rd573, %rd184;
	sub.s64 	%rd574, %rd571, %rd330;
$L__BB13_82:
	mul.wide.u32 	%rd331, %r37, 8;
	add.s64 	%rd332, %rd1, %rd331;
	ld.global.u64 	%rd333, [%rd332];
	mad.lo.s64 	%rd191, %rd333, %rd574, %rd183;
	mul.wide.u32 	%rd334, %r34, 8;
	add.s64 	%rd335, %rd2, %rd334;
	ld.global.u64 	%rd192, [%rd335];
	or.b64  	%rd336, %rd573, %rd192;
	and.b64  	%rd337, %rd336, -4294967296;
	setp.ne.s64 	%p13, %rd337, 0;
	@%p13 bra 	$L__BB13_84;
	cvt.u32.u64 	%r100, %rd192;
	cvt.u32.u64 	%r101, %rd573;
	div.u32 	%r102, %r101, %r100;
	mul.lo.s32 	%r103, %r102, %r100;
	sub.s32 	%r104, %r101, %r103;
	cvt.u64.u32 	%rd590, %r102;
	cvt.u64.u32 	%rd576, %r104;
	bra.uni 	$L__BB13_85;
$L__BB13_84:
	div.s64 	%rd590, %rd573, %rd192;
	mul.lo.s64 	%rd338, %rd590, %rd192;
	sub.s64 	%rd576, %rd573, %rd338;
$L__BB13_85:
	mul.wide.u32 	%rd339, %r34, 8;
	add.s64 	%rd340, %rd1, %rd339;
	ld.global.u64 	%rd341, [%rd340];
	mad.lo.s64 	%rd342, %rd341, %rd576, %rd191;
	shl.b64 	%rd343, %rd342, 1;
	add.s64 	%rd599, %rd599, %rd343;
	add.s32 	%r215, %r215, -8;
	add.s32 	%r214, %r214, 8;
	setp.ne.s32 	%p14, %r214, 0;
	@%p14 bra 	$L__BB13_61;
	add.s32 	%r217, %r215, 3;
$L__BB13_87:
	setp.eq.s32 	%p15, %r26, 0;
	@%p15 bra 	$L__BB13_116;
	and.b32  	%r42, %r24, 3;
	setp.lt.u32 	%p16, %r26, 4;
	@%p16 bra 	$L__BB13_102;
	mul.wide.u32 	%rd345, %r217, 8;
	add.s64 	%rd346, %rd2, %rd345;
	ld.global.u64 	%rd203, [%rd346];
	or.b64  	%rd347, %rd590, %rd203;
	and.b64  	%rd348, %rd347, -4294967296;
	setp.ne.s64 	%p17, %rd348, 0;
	@%p17 bra 	$L__BB13_91;
	cvt.u32.u64 	%r105, %rd203;
	cvt.u32.u64 	%r106, %rd590;
	div.u32 	%r107, %r106, %r105;
	mul.lo.s32 	%r108, %r107, %r105;
	sub.s32 	%r109, %r106, %r108;
	cvt.u64.u32 	%rd580, %r107;
	cvt.u64.u32 	%rd581, %r109;
	bra.uni 	$L__BB13_92;
$L__BB13_91:
	div.s64 	%rd580, %rd590, %rd203;
	mul.lo.s64 	%rd349, %rd580, %rd203;
	sub.s64 	%rd581, %rd590, %rd349;
$L__BB13_92:
	mul.wide.u32 	%rd350, %r217, 8;
	add.s64 	%rd351, %rd1, %rd350;
	ld.global.u64 	%rd352, [%rd351];
	mul.lo.s64 	%rd210, %rd352, %rd581;
	add.s32 	%r43, %r217, -1;
	mul.wide.u32 	%rd353, %r43, 8;
	add.s64 	%rd354, %rd2, %rd353;
	ld.global.u64 	%rd211, [%rd354];
	or.b64  	%rd355, %rd580, %rd211;
	and.b64  	%rd356, %rd355, -4294967296;
	setp.ne.s64 	%p18, %rd356, 0;
	@%p18 bra 	$L__BB13_94;
	cvt.u32.u64 	%r110, %rd211;
	cvt.u32.u64 	%r111, %rd580;
	div.u32 	%r112, %r111, %r110;
	mul.lo.s32 	%r113, %r112, %r110;
	sub.s32 	%r114, %r111, %r113;
	cvt.u64.u32 	%rd582, %r112;
	cvt.u64.u32 	%rd583, %r114;
	bra.uni 	$L__BB13_95;
$L__BB13_94:
	div.s64 	%rd582, %rd580, %rd211;
	mul.lo.s64 	%rd357, %rd582, %rd211;
	sub.s64 	%rd583, %rd580, %rd357;
$L__BB13_95:
	mul.wide.u32 	%rd358, %r43, 8;
	add.s64 	%rd359, %rd1, %rd358;
	ld.global.u64 	%rd360, [%rd359];
	mad.lo.s64 	%rd218, %rd360, %rd583, %rd210;
	add.s32 	%r44, %r217, -2;
	mul.wide.u32 	%rd361, %r44, 8;
	add.s64 	%rd362, %rd2, %rd361;
	ld.global.u64 	%rd219, [%rd362];
	or.b64  	%rd363, %rd582, %rd219;
	and.b64  	%rd364, %rd363, -4294967296;
	setp.ne.s64 	%p19, %rd364, 0;
	@%p19 bra 	$L__BB13_97;
	cvt.u32.u64 	%r115, %rd219;
	cvt.u32.u64 	%r116, %rd582;
	div.u32 	%r117, %r116, %r115;
	mul.lo.s32 	%r118, %r117, %r115;
	sub.s32 	%r119, %r116, %r118;
	cvt.u64.u32 	%rd584, %r117;
	cvt.u64.u32 	%rd585, %r119;
	bra.uni 	$L__BB13_98;
$L__BB13_97:
	div.s64 	%rd584, %rd582, %rd219;
	mul.lo.s64 	%rd365, %rd584, %rd219;
	sub.s64 	%rd585, %rd582, %rd365;
$L__BB13_98:
	mul.wide.u32 	%rd366, %r44, 8;
	add.s64 	%rd367, %rd1, %rd366;
	ld.global.u64 	%rd368, [%rd367];
	mad.lo.s64 	%rd226, %rd368, %rd585, %rd218;
	add.s32 	%r45, %r217, -3;
	mul.wide.u32 	%rd369, %r45, 8;
	add.s64 	%rd370, %rd2, %rd369;
	ld.global.u64 	%rd227, [%rd370];
	or.b64  	%rd371, %rd584, %rd227;
	and.b64  	%rd372, %rd371, -4294967296;
	setp.ne.s64 	%p20, %rd372, 0;
	@%p20 bra 	$L__BB13_100;
	cvt.u32.u64 	%r120, %rd227;
	cvt.u32.u64 	%r121, %rd584;
	div.u32 	%r122, %r121, %r120;
	mul.lo.s32 	%r123, %r122, %r120;
	sub.s32 	%r124, %r121, %r123;
	cvt.u64.u32 	%rd590, %r122;
	cvt.u64.u32 	%rd587, %r124;
	bra.uni 	$L__BB13_101;
$L__BB13_100:
	div.s64 	%rd590, %rd584, %rd227;
	mul.lo.s64 	%rd373, %rd590, %rd227;
	sub.s64 	%rd587, %rd584, %rd373;
$L__BB13_101:
	mul.wide.u32 	%rd374, %r45, 8;
	add.s64 	%rd375, %rd1, %rd374;
	ld.global.u64 	%rd376, [%rd375];
	mad.lo.s64 	%rd377, %rd376, %rd587, %rd226;
	shl.b64 	%rd378, %rd377, 1;
	add.s64 	%rd599, %rd599, %rd378;
	add.s32 	%r217, %r217, -4;
$L__BB13_102:
	setp.eq.s32 	%p21, %r42, 0;
	@%p21 bra 	$L__BB13_116;
	setp.eq.s32 	%p22, %r42, 1;
	@%p22 bra 	$L__BB13_111;
	mul.wide.u32 	%rd380, %r217, 8;
	add.s64 	%rd381, %rd2, %rd380;
	ld.global.u64 	%rd238, [%rd381];
	or.b64  	%rd382, %rd590, %rd238;
	and.b64  	%rd383, %rd382, -4294967296;
	setp.ne.s64 	%p23, %rd383, 0;
	@%p23 bra 	$L__BB13_106;
	cvt.u32.u64 	%r125, %rd238;
	cvt.u32.u64 	%r126, %rd590;
	div.u32 	%r127, %r126, %r125;
	mul.lo.s32 	%r128, %r127, %r125;
	sub.s32 	%r129, %r126, %r128;
	cvt.u64.u32 	%rd591, %r127;
	cvt.u64.u32 	%rd592, %r129;
	bra.uni 	$L__BB13_107;
$L__BB13_106:
	div.s64 	%rd591, %rd590, %rd238;
	mul.lo.s64 	%rd384, %rd591, %rd238;
	sub.s64 	%rd592, %rd590, %rd384;
$L__BB13_107:
	mul.wide.u32 	%rd385, %r217, 8;
	add.s64 	%rd386, %rd1, %rd385;
	ld.global.u64 	%rd387, [%rd386];
	mul.lo.s64 	%rd245, %rd387, %rd592;
	add.s32 	%r48, %r217, -1;
	mul.wide.u32 	%rd388, %r48, 8;
	add.s64 	%rd389, %rd2, %rd388;
	ld.global.u64 	%rd246, [%rd389];
	or.b64  	%rd390, %rd591, %rd246;
	and.b64  	%rd391, %rd390, -4294967296;
	setp.ne.s64 	%p24, %rd391, 0;
	@%p24 bra 	$L__BB13_109;
	cvt.u32.u64 	%r130, %rd246;
	cvt.u32.u64 	%r131, %rd591;
	div.u32 	%r132, %r131, %r130;
	mul.lo.s32 	%r133, %r132, %r130;
	sub.s32 	%r134, %r131, %r133;
	cvt.u64.u32 	%rd590, %r132;
	cvt.u64.u32 	%rd594, %r134;
	bra.uni 	$L__BB13_110;
$L__BB13_109:
	div.s64 	%rd590, %rd591, %rd246;
	mul.lo.s64 	%rd392, %rd590, %rd246;
	sub.s64 	%rd594, %rd591, %rd392;
$L__BB13_110:
	add.s64 	%rd394, %rd1, %rd388;
	ld.global.u64 	%rd395, [%rd394];
	mad.lo.s64 	%rd396, %rd395, %rd594, %rd245;
	shl.b64 	%rd397, %rd396, 1;
	add.s64 	%rd599, %rd599, %rd397;
	add.s32 	%r217, %r217, -2;
$L__BB13_111:
	and.b32  	%r135, %r24, 1;
	setp.eq.b32 	%p25, %r135, 1;
	not.pred 	%p26, %p25;
	@%p26 bra 	$L__BB13_116;
	mul.wide.u32 	%rd398, %r217, 8;
	add.s64 	%rd399, %rd2, %rd398;
	ld.global.u64 	%rd257, [%rd399];
	or.b64  	%rd400, %rd590, %rd257;
	and.b64  	%rd401, %rd400, -4294967296;
	setp.ne.s64 	%p27, %rd401, 0;
	@%p27 bra 	$L__BB13_114;
	cvt.u32.u64 	%r136, %rd257;
	cvt.u32.u64 	%r137, %rd590;
	rem.u32 	%r138, %r137, %r136;
	cvt.u64.u32 	%rd598, %r138;
	bra.uni 	$L__BB13_115;
$L__BB13_114:
	rem.s64 	%rd598, %rd590, %rd257;
$L__BB13_115:
	add.s64 	%rd403, %rd1, %rd398;
	ld.global.u64 	%rd404, [%rd403];
	mul.lo.s64 	%rd405, %rd404, %rd598;
	shl.b64 	%rd406, %rd405, 1;
	add.s64 	%rd599, %rd599, %rd406;
$L__BB13_116:
	ld.global.u16 	%rs6, [%rd599];
	st.shared.u16 	[%r5], %rs6;
	st.shared.u64 	[%r6], %rd4;
$L__BB13_117:
	bar.sync 	0;
	setp.lt.u32 	%p50, %r219, 66;
	@%p50 bra 	$L__BB13_125;
$L__BB13_118:
	mov.u32 	%r51, %r219;
	shr.u32 	%r219, %r51, 1;
	setp.ge.u32 	%p51, %r3, %r219;
	@%p51 bra 	$L__BB13_124;
	ld.shared.u16 	%rs3, [%r5];
	and.b32  	%r207, %r51, 2046;
	add.s32 	%r208, %r5, %r207;
	ld.shared.u16 	%rs4, [%r208];
	setp.le.s16 	%p52, %rs3, %rs4;
	shl.b32 	%r209, %r219, 3;
	add.s32 	%r53, %r6, %r209;
	@%p52 bra 	$L__BB13_121;
	ld.shared.u64 	%rd600, [%r53];
	bra.uni 	$L__BB13_123;
$L__BB13_121:
	setp.ne.s16 	%p53, %rs3, %rs4;
	@%p53 bra 	$L__BB13_124;
	ld.shared.u64 	%rd485, [%r6];
	ld.shared.u64 	%rd600, [%r53];
	setp.le.s64 	%p54, %rd485, %rd600;
	@%p54 bra 	$L__BB13_124;
$L__BB13_123:
	st.shared.u16 	[%r5], %rs4;
	st.shared.u64 	[%r6], %rd600;
$L__BB13_124:
	bar.sync 	0;
	setp.gt.u32 	%p55, %r51, 131;
	@%p55 bra 	$L__BB13_118;
$L__BB13_125:
	setp.gt.u32 	%p56, %r3, 31;
	@%p56 bra 	$L__BB13_152;
	ld.volatile.shared.u16 	%rs7, [%r5];
	ld.volatile.shared.u16 	%rs8, [%r5+64];
	setp.gt.s16 	%p57, %rs7, %rs8;
	@%p57 bra 	$L__BB13_129;
	ld.volatile.shared.u16 	%rs9, [%r5];
	ld.volatile.shared.u16 	%rs10, [%r5+64];
	setp.ne.s16 	%p58, %rs9, %rs10;
	@%p58 bra 	$L__BB13_130;
	ld.volatile.shared.u64 	%rd486, [%r6];
	ld.volatile.shared.u64 	%rd487, [%r6+256];
	setp.le.s64 	%p59, %rd486, %rd487;
	@%p59 bra 	$L__BB13_130;
$L__BB13_129:
	ld.volatile.shared.u64 	%rd488, [%r6+256];
	st.volatile.shared.u64 	[%r6], %rd488;
	ld.volatile.shared.u16 	%rs11, [%r5+64];
	st.volatile.shared.u16 	[%r5], %rs11;
$L__BB13_130:
	ld.volatile.shared.u16 	%rs12, [%r5];
	ld.volatile.shared.u16 	%rs13, [%r5+32];
	setp.gt.s16 	%p60, %rs12, %rs13;
	@%p60 bra 	$L__BB13_133;
	ld.volatile.shared.u16 	%rs14, [%r5];
	ld.volatile.shared.u16 	%rs15, [%r5+32];
	setp.ne.s16 	%p61, %rs14, %rs15;
	@%p61 bra 	$L__BB13_134;
	ld.volatile.shared.u64 	%rd489, [%r6];
	ld.volatile.shared.u64 	%rd490, [%r6+128];
	setp.le.s64 	%p62, %rd489, %rd490;
	@%p62 bra 	$L__BB13_134;
$L__BB13_133:
	ld.volatile.shared.u64 	%rd491, [%r6+128];
	st.volatile.shared.u64 	[%r6], %rd491;
	ld.volatile.shared.u16 	%rs16, [%r5+32];
	st.volatile.shared.u16 	[%r5], %rs16;
$L__BB13_134:
	ld.volatile.shared.u16 	%rs17, [%r5];
	ld.volatile.shared.u16 	%rs18, [%r5+16];
	setp.gt.s16 	%p63, %rs17, %rs18;
	@%p63 bra 	$L__BB13_137;
	ld.volatile.shared.u16 	%rs19, [%r5];
	ld.volatile.shared.u16 	%rs20, [%r5+16];
	setp.ne.s16 	%p64, %rs19, %rs20;
	@%p64 bra 	$L__BB13_138;
	ld.volatile.shared.u64 	%rd492, [%r6];
	ld.volatile.shared.u64 	%rd493, [%r6+64];
	setp.le.s64 	%p65, %rd492, %rd493;
	@%p65 bra 	$L__BB13_138;
$L__BB13_137:
	ld.volatile.shared.u64 	%rd494, [%r6+64];
	st.volatile.shared.u64 	[%r6], %rd494;
	ld.volatile.shared.u16 	%rs21, [%r5+16];
	st.volatile.shared.u16 	[%r5], %rs21;
$L__BB13_138:
	ld.volatile.shared.u16 	%rs22, [%r5];
	ld.volatile.shared.u16 	%rs23, [%r5+8];
	setp.gt.s16 	%p66, %rs22, %rs23;
	@%p66 bra 	$L__BB13_141;
	ld.volatile.shared.u16 	%rs24, [%r5];
	ld.volatile.shared.u16 	%rs25, [%r5+8];
	setp.ne.s16 	%p67, %rs24, %rs25;
	@%p67 bra 	$L__BB13_142;
	ld.volatile.shared.u64 	%rd495, [%r6];
	ld.volatile.shared.u64 	%rd496, [%r6+32];
	setp.le.s64 	%p68, %rd495, %rd496;
	@%p68 bra 	$L__BB13_142;
$L__BB13_141:
	ld.volatile.shared.u64 	%rd497, [%r6+32];
	st.volatile.shared.u64 	[%r6], %rd497;
	ld.volatile.shared.u16 	%rs26, [%r5+8];
	st.volatile.shared.u16 	[%r5], %rs26;
$L__BB13_142:
	ld.volatile.shared.u16 	%rs27, [%r5];
	ld.volatile.shared.u16 	%rs28, [%r5+4];
	setp.gt.s16 	%p69, %rs27, %rs28;
	@%p69 bra 	$L__BB13_145;
	ld.volatile.shared.u16 	%rs29, [%r5];
	ld.volatile.shared.u16 	%rs30, [%r5+4];
	setp.ne.s16 	%p70, %rs29, %rs30;
	@%p70 bra 	$L__BB13_146;
	ld.volatile.shared.u64 	%rd498, [%r6];
	ld.volatile.shared.u64 	%rd499, [%r6+16];
	setp.le.s64 	%p71, %rd498, %rd499;
	@%p71 bra 	$L__BB13_146;
$L__BB13_145:
	ld.volatile.shared.u64 	%rd500, [%r6+16];
	st.volatile.shared.u64 	[%r6], %rd500;
	ld.volatile.shared.u16 	%rs31, [%r5+4];
	st.volatile.shared.u16 	[%r5], %rs31;
$L__BB13_146:
	ld.volatile.shared.u16 	%rs32, [%r5];
	ld.volatile.shared.u16 	%rs33, [%r5+2];
	setp.gt.s16 	%p72, %rs32, %rs33;
	@%p72 bra 	$L__BB13_149;
	ld.volatile.shared.u16 	%rs34, [%r5];
	ld.volatile.shared.u16 	%rs35, [%r5+2];
	setp.ne.s16 	%p73, %rs34, %rs35;
	@%p73 bra 	$L__BB13_150;
	ld.volatile.shared.u64 	%rd501, [%r6];
	ld.volatile.shared.u64 	%rd502, [%r6+8];
	setp.le.s64 	%p74, %rd501, %rd502;
	@%p74 bra 	$L__BB13_150;
$L__BB13_149:
	ld.volatile.shared.u64 	%rd503, [%r6+8];
	st.volatile.shared.u64 	[%r6], %rd503;
	ld.volatile.shared.u16 	%rs36, [%r5+2];
	st.volatile.shared.u16 	[%r5], %rs36;
$L__BB13_150:
	setp.ne.s32 	%p75, %r3, 0;
	@%p75 bra 	$L__BB13_152;
	ld.param.u64 	%rd514, [nkd_i16_param_9];
	ld.param.u64 	%rd513, [nkd_i16_param_0];
	ld.shared.u16 	%rs37, [sdata_i16];
	cvt.u64.u32 	%rd504, %r4;
	mad.lo.s64 	%rd505, %rd514, %rd5, %rd504;
	cvta.to.global.u64 	%rd506, %rd513;
	shl.b64 	%rd507, %rd505, 1;
	add.s64 	%rd508, %rd506, %rd507;
	st.global.u16 	[%rd508], %rs37;
	ld.shared.u64 	%rd509, [%r2];
	cvta.to.global.u64 	%rd510, %rd267;
	shl.b64 	%rd511, %rd505, 3;
	add.s64 	%rd512, %rd510, %rd511;
	st.global.u64 	[%rd512], %rd509;
$L__BB13_152:
	ret;

}
	// .globl	nkd2_i16
.visible .entry nkd2_i16(
	.param .u64 .ptr .align 1 nkd2_i16_param_0,
	.param .u64 .ptr .align 1 nkd2_i16_param_1,
	.param .u64 .ptr .align 1 nkd2_i16_param_2,
	.param .u64 nkd2_i16_param_3,
	.param .u64 nkd2_i16_param_4,
	.param .u64 nkd2_i16_param_5,
	.param .u64 nkd2_i16_param_6,
	.param .u64 nkd2_i16_param_7
)
{
	.reg .pred 	%p<33>;
	.reg .b16 	%rs<38>;
	.reg .b32 	%r<27>;
	.reg .b64 	%rd<71>;

	ld.param.u64 	%rd15, [nkd2_i16_param_0];
	ld.param.u64 	%rd18, [nkd2_i16_param_1];
	ld.param.u64 	%rd19, [nkd2_i16_param_2];
	ld.param.u64 	%rd20, [nkd2_i16_param_3];
	ld.param.u64 	%rd16, [nkd2_i16_param_4];
	ld.param.u64 	%rd21, [nkd2_i16_param_5];
	ld.param.u64 	%rd17, [nkd2_i16_param_7];
	cvta.to.global.u64 	%rd1, %rd19;
	cvta.to.global.u64 	%rd2, %rd18;
	mov.u32 	%r26, %ntid.x;
	shl.b32 	%r12, %r26, 1;
	mov.u32 	%r13, sdata_i16;
	add.s32 	%r2, %r13, %r12;
	mov.u32 	%r3, %tid.x;
	mov.u32 	%r4, %ctaid.x;
	mul.lo.s32 	%r14, %r4, %r26;
	shl.b32 	%r15, %r14, 1;
	add.s32 	%r16, %r15, %r3;
	shl.b32 	%r17, %r3, 1;
	add.s32 	%r5, %r13, %r17;
	mov.b16 	%rs5, 32767;
	st.shared.u16 	[%r5], %rs5;
	cvt.u64.u32 	%rd3, %r16;
	shl.b32 	%r18, %r3, 3;
	add.s32 	%r6, %r2, %r18;
	st.shared.u64 	[%r6], %rd3;
	mov.u32 	%r19, %ctaid.y;
	cvt.u64.u32 	%rd22, %r19;
	add.s64 	%rd4, %rd20, %rd22;
	setp.ge.u64 	%p1, %rd4, %rd21;
	@%p1 bra 	$L__BB14_46;
	cvt.u32.u64 	%r20, %rd3;
	mul.lo.s64 	%rd5, %rd17, %rd4;
	cvt.u32.u64 	%r21, %rd5;
	add.s32 	%r7, %r20, %r21;
	add.s32 	%r22, %r20, %r26;
	add.s32 	%r8, %r7, %r26;
	cvt.u64.u32 	%rd23, %r22;
	setp.le.u64 	%p2, %rd16, %rd23;
	@%p2 bra 	$L__BB14_9;
	mul.wide.u32 	%rd29, %r7, 2;
	add.s64 	%rd30, %rd2, %rd29;
	ld.global.u16 	%rs1, [%rd30];
	mul.wide.u32 	%rd31, %r8, 2;
	add.s64 	%rd32, %rd2, %rd31;
	ld.global.u16 	%rs2, [%rd32];
	setp.le.s16 	%p4, %rs1, %rs2;
	@%p4 bra 	$L__BB14_4;
	mul.wide.u32 	%rd39, %r8, 8;
	add.s64 	%rd40, %rd1, %rd39;
	ld.global.u64 	%rd68, [%rd40];
	bra.uni 	$L__BB14_8;
$L__BB14_4:
	setp.eq.s16 	%p5, %rs1, %rs2;
	@%p5 bra 	$L__BB14_7;
	mul.wide.u32 	%rd33, %r7, 8;
	add.s64 	%rd34, %rd1, %rd33;
	ld.global.u64 	%rd69, [%rd34];
$L__BB14_6:
	st.shared.u16 	[%r5], %rs1;
	st.shared.u64 	[%r6], %rd69;
	bra.uni 	$L__BB14_11;
$L__BB14_7:
	mul.wide.u32 	%rd35, %r7, 8;
	add.s64 	%rd36, %rd1, %rd35;
	ld.global.u64 	%rd69, [%rd36];
	mul.wide.u32 	%rd37, %r8, 8;
	add.s64 	%rd38, %rd1, %rd37;
	ld.global.u64 	%rd68, [%rd38];
	setp.le.s64 	%p6, %rd69, %rd68;
	@%p6 bra 	$L__BB14_6;
$L__BB14_8:
	st.shared.u16 	[%r5], %rs2;
	st.shared.u64 	[%r6], %rd68;
	bra.uni 	$L__BB14_11;
$L__BB14_9:
	setp.le.u64 	%p3, %rd16, %rd3;
	@%p3 bra 	$L__BB14_11;
	mul.wide.u32 	%rd24, %r7, 2;
	add.s64 	%rd25, %rd2, %rd24;
	ld.global.u16 	%rs6, [%rd25];
	st.shared.u16 	[%r5], %rs6;
	mul.wide.u32 	%rd26, %r7, 8;
	add.s64 	%rd27, %rd1, %rd26;
	ld.global.u64 	%rd28, [%rd27];
	st.shared.u64 	[%r6], %rd28;
$L__BB14_11:
	bar.sync 	0;
	setp.lt.u32 	%p7, %r26, 66;
	@%p7 bra 	$L__BB14_19;
$L__BB14_12:
	mov.u32 	%r9, %r26;
	shr.u32 	%r26, %r9, 1;
	setp.ge.u32 	%p8, %r3, %r26;
	@%p8 bra 	$L__BB14_18;
	ld.shared.u16 	%rs3, [%r5];
	and.b32  	%r23, %r9, 2046;
	add.s32 	%r24, %r5, %r23;
	ld.shared.u16 	%rs4, [%r24];
	setp.le.s16 	%p9, %rs3, %rs4;
	shl.b32 	%r25, %r26, 3;
	add.s32 	%r11, %r6, %r25;
	@%p9 bra 	$L__BB14_15;
	ld.shared.u64 	%rd70, [%r11];
	bra.uni 	$L__BB14_17;
$L__BB14_15:
	setp.ne.s16 	%p10, %rs3, %rs4;
	@%p10 bra 	$L__BB14_18;
	ld.shared.u64 	%rd41, [%r6];
	ld.shared.u64 	%rd70, [%r11];
	setp.le.s64 	%p11, %rd41, %rd70;
	@%p11 bra 	$L__BB14_18;
$L__BB14_17:
	st.shared.u16 	[%r5], %rs4;
	st.shared.u64 	[%r6], %rd70;
$L__BB14_18:
	bar.sync 	0;
	setp.gt.u32 	%p12, %r9, 131;
	@%p12 bra 	$L__BB14_12;
$L__BB14_19:
	setp.gt.u32 	%p13, %r3, 31;
	@%p13 bra 	$L__BB14_46;
	ld.volatile.shared.u16 	%rs7, [%r5];
	ld.volatile.shared.u16 	%rs8, [%r5+64];
	setp.gt.s16 	%p14, %rs7, %rs8;
	@%p14 bra 	$L__BB14_23;
	ld.volatile.shared.u16 	%rs9, [%r5];
	ld.volatile.shared.u16 	%rs10, [%r5+64];
	setp.ne.s16 	%p15, %rs9, %rs10;
	@%p15 bra 	$L__BB14_24;
	ld.volatile.shared.u64 	%rd42, [%r6];
	ld.volatile.shared.u64 	%rd43, [%r6+256];
	setp.le.s64 	%p16, %rd42, %rd43;
	@%p16 bra 	$L__BB14_24;
$L__BB14_23:
	ld.volatile.shared.u64 	%rd44, [%r6+256];
	st.volatile.shared.u64 	[%r6], %rd44;
	ld.volatile.shared.u16 	%rs11, [%r5+64];
	st.volatile.shared.u16 	[%r5], %rs11;
$L__BB14_24:
	ld.volatile.shared.u16 	%rs12, [%r5];
	ld.volatile.shared.u16 	%rs13, [%r5+32];
	setp.gt.s16 	%p17, %rs12, %rs13;
	@%p17 bra 	$L__BB14_27;
	ld.volatile.shared.u16 	%rs14, [%r5];
	ld.volatile.shared.u16 	%rs15, [%r5+32];
	setp.ne.s16 	%p18, %rs14, %rs15;
	@%p18 bra 	$L__BB14_28;
	ld.volatile.shared.u64 	%rd45, [%r6];
	ld.volatile.shared.u64 	%rd46, [%r6+128];
	setp.le.s64 	%p19, %rd45, %rd46;
	@%p19 bra 	$L__BB14_28;
$L__BB14_27:
	ld.volatile.shared.u64 	%rd47, [%r6+128];
	st.volatile.shared.u64 	[%r6], %rd47;
	ld.volatile.shared.u16 	%rs16, [%r5+32];
	st.volatile.shared.u16 	[%r5], %rs16;
$L__BB14_28:
	ld.volatile.shared.u16 	%rs17, [%r5];
	ld.volatile.shared.u16 	%rs18, [%r5+16];
	setp.gt.s16 	%p20, %rs17, %rs18;
	@%p20 bra 	$L__BB14_31;
	ld.volatile.shared.u16 	%rs19, [%r5];
	ld.volatile.shared.u16 	%rs20, [%r5+16];
	setp.ne.s16 	%p21, %rs19, %rs20;
	@%p21 bra 	$L__BB14_32;
	ld.volatile.shared.u64 	%rd48, [%r6];
	ld.volatile.shared.u64 	%rd49, [%r6+64];
	setp.le.s64 	%p22, %rd48, %rd49;
	@%p22 bra 	$L__BB14_32;
$L__BB14_31:
	ld.volatile.shared.u64 	%rd50, [%r6+64];
	st.volatile.shared.u64 	[%r6], %rd50;
	ld.volatile.shared.u16 	%rs21, [%r5+16];
	st.volatile.shared.u16 	[%r5], %rs21;
$L__BB14_32:
	ld.volatile.shared.u16 	%rs22, [%r5];
	ld.volatile.shared.u16 	%rs23, [%r5+8];
	setp.gt.s16 	%p23, %rs22, %rs23;
	@%p23 bra 	$L__BB14_35;
	ld.volatile.shared.u16 	%rs24, [%r5];
	ld.volatile.shared.u16 	%rs25, [%r5+8];
	setp.ne.s16 	%p24, %rs24, %rs25;
	@%p24 bra 	$L__BB14_36;
	ld.volatile.shared.u64 	%rd51, [%r6];
	ld.volatile.shared.u64 	%rd52, [%r6+32];
	setp.le.s64 	%p25, %rd51, %rd52;
	@%p25 bra 	$L__BB14_36;
$L__BB14_35:
	ld.volatile.shared.u64 	%rd53, [%r6+32];
	st.volatile.shared.u64 	[%r6], %rd53;
	ld.volatile.shared.u16 	%rs26, [%r5+8];
	st.volatile.shared.u16 	[%r5], %rs26;
$L__BB14_36:
	ld.volatile.shared.u16 	%rs27, [%r5];
	ld.volatile.shared.u16 	%rs28, [%r5+4];
	setp.gt.s16 	%p26, %rs27, %rs28;
	@%p26 bra 	$L__BB14_39;
	ld.volatile.shared.u16 	%rs29, [%r5];
	ld.volatile.shared.u16 	%rs30, [%r5+4];
	setp.ne.s16 	%p27, %rs29, %rs30;
	@%p27 bra 	$L__BB14_40;
	ld.volatile.shared.u64 	%rd54, [%r6];
	ld.volatile.shared.u64 	%rd55, [%r6+16];
	setp.le.s64 	%p28, %rd54, %rd55;
	@%p28 bra 	$L__BB14_40;
$L__BB14_39:
	ld.volatile.shared.u64 	%rd56, [%r6+16];
	st.volatile.shared.u64 	[%r6], %rd56;
	ld.volatile.shared.u16 	%rs31, [%r5+4];
	st.volatile.shared.u16 	[%r5], %rs31;
$L__BB14_40:
	ld.volatile.shared.u16 	%rs32, [%r5];
	ld.volatile.shared.u16 	%rs33, [%r5+2];
	setp.gt.s16 	%p29, %rs32, %rs33;
	@%p29 bra 	$L__BB14_43;
	ld.volatile.shared.u16 	%rs34, [%r5];
	ld.volatile.shared.u16 	%rs35, [%r5+2];
	setp.ne.s16 	%p30, %rs34, %rs35;
	@%p30 bra 	$L__BB14_44;
	ld.volatile.shared.u64 	%rd57, [%r6];
	ld.volatile.shared.u64 	%rd58, [%r6+8];
	setp.le.s64 	%p31, %rd57, %rd58;
	@%p31 bra 	$L__BB14_44;
$L__BB14_43:
	ld.volatile.shared.u64 	%rd59, [%r6+8];
	st.volatile.shared.u64 	[%r6], %rd59;
	ld.volatile.shared.u16 	%rs36, [%r5+2];
	st.volatile.shared.u16 	[%r5], %rs36;
$L__BB14_44:
	setp.ne.s32 	%p32, %r3, 0;
	@%p32 bra 	$L__BB14_46;
	ld.shared.u16 	%rs37, [sdata_i16];
	cvt.u64.u32 	%rd60, %r4;
	add.s64 	%rd61, %rd5, %rd60;
	cvta.to.global.u64 	%rd62, %rd15;
	shl.b64 	%rd63, %rd61, 1;
	add.s64 	%rd64, %rd62, %rd63;
	st.global.u16 	[%rd64], %rs37;
	ld.shared.u64 	%rd65, [%r2];
	shl.b64 	%rd66, %rd61, 3;
	add.s64 	%rd67, %rd1, %rd66;
	st.global.u64 	[%rd67], %rd65;
$L__BB14_46:
	ret;

}
	// .globl	contiguous_reduce_i32
.visible .entry contiguous_reduce_i32(
	.param .u64 .ptr .align 1 contiguous_reduce_i32_param_0,
	.param .u64 .ptr .align 1 contiguous_reduce_i32_param_1,
	.param .u64 .ptr .align 1 contiguous_reduce_i32_param_2,
	.param .u64 contiguous_reduce_i32_param_3
)
{
	.reg .pred 	%p<30>;
	.reg .b32 	%r<59>;
	.reg .b64 	%rd<44>;

	ld.param.u64 	%rd7, [contiguous_reduce_i32_param_0];
	ld.param.u64 	%rd8, [contiguous_reduce_i32_param_1];
	ld.param.u64 	%rd10, [contiguous_reduce_i32_param_2];
	ld.param.u64 	%rd9, [contiguous_reduce_i32_param_3];
	cvta.to.global.u64 	%rd1, %rd10;
	mov.u32 	%r58, %ntid.x;
	shl.b32 	%r14, %r58, 2;
	mov.u32 	%r15, sdata_i32;
	add.s32 	%r2, %r15, %r14;
	mov.u32 	%r3, %tid.x;
	mov.u32 	%r4, %ctaid.x;
	mul.lo.s32 	%r16, %r4, %r58;
	shl.b32 	%r17, %r16, 1;
	add.s32 	%r18, %r17, %r3;
	cvt.u64.u32 	%rd2, %r18;
	shl.b32 	%r19, %r3, 3;
	add.s32 	%r5, %r2, %r19;
	st.shared.u64 	[%r5], %rd2;
	shl.b32 	%r20, %r3, 2;
	add.s32 	%r6, %r15, %r20;
	mov.b32 	%r21, 2147483647;
	st.shared.u32 	[%r6], %r21;
	add.s32 	%r22, %r18, %r58;
	cvt.u64.u32 	%rd3, %r22;
	setp.le.u64 	%p1, %rd9, %rd3;
	@%p1 bra 	$L__BB15_4;
	shl.b64 	%rd13, %rd2, 2;
	add.s64 	%rd14, %rd1, %rd13;
	ld.global.u32 	%r7, [%rd14];
	shl.b64 	%rd15, %rd3, 2;
	add.s64 	%rd16, %rd1, %rd15;
	ld.global.u32 	%r8, [%rd16];
	setp.le.s32 	%p3, %r7, %r8;
	@%p3 bra 	$L__BB15_3;
	st.shared.u32 	[%r6], %r8;
	st.shared.u64 	[%r5], %rd3;
	bra.uni 	$L__BB15_6;
$L__BB15_3:
	st.shared.u32 	[%r6], %r7;
	st.shared.u64 	[%r5], %rd2;
	bra.uni 	$L__BB15_6;
$L__BB15_4:
	setp.le.u64 	%p2, %rd9, %rd2;
	@%p2 bra 	$L__BB15_6;
	shl.b64 	%rd11, %rd2, 2;
	add.s64 	%rd12, %rd1, %rd11;
	ld.global.u32 	%r23, [%rd12];
	st.shared.u32 	[%r6], %r23;
	st.shared.u64 	[%r5], %rd2;
$L__BB15_6:
	bar.sync 	0;
	setp.lt.u32 	%p4, %r58, 66;
	@%p4 bra 	$L__BB15_14;
$L__BB15_7:
	mov.u32 	%r9, %r58;
	shr.u32 	%r58, %r9, 1;
	setp.ge.u32 	%p5, %r3, %r58;
	@%p5 bra 	$L__BB15_13;
	ld.shared.u32 	%r11, [%r6];
	shl.b32 	%r24, %r58, 2;
	add.s32 	%r25, %r6, %r24;
	ld.shared.u32 	%r12, [%r25];
	setp.le.s32 	%p6, %r11, %r12;
	shl.b32 	%r26, %r58, 3;
	add.s32 	%r13, %r5, %r26;
	@%p6 bra 	$L__BB15_10;
	ld.shared.u64 	%rd43, [%r13];
	bra.uni 	$L__BB15_12;
$L__BB15_10:
	setp.ne.s32 	%p7, %r11, %r12;
	@%p7 bra 	$L__BB15_13;
	ld.shared.u64 	%rd17, [%r5];
	ld.shared.u64 	%rd43, [%r13];
	setp.le.s64 	%p8, %rd17, %rd43;
	@%p8 bra 	$L__BB15_13;
$L__BB15_12:
	st.shared.u32 	[%r6], %r12;
	st.shared.u64 	[%r5], %rd43;
$L__BB15_13:
	bar.sync 	0;
	setp.gt.u32 	%p9, %r9, 131;
	@%p9 bra 	$L__BB15_7;
$L__BB15_14:
	setp.gt.u32 	%p10, %r3, 31;
	@%p10 bra 	$L__BB15_41;
	ld.volatile.shared.u32 	%r27, [%r6];
	ld.volatile.shared.u32 	%r28, [%r6+128];
	setp.gt.s32 	%p11, %r27, %r28;
	@%p11 bra 	$L__BB15_18;
	ld.volatile.shared.u32 	%r29, [%r6];
	ld.volatile.shared.u32 	%r30, [%r6+128];
	setp.ne.s32 	%p12, %r29, %r30;
	@%p12 bra 	$L__BB15_19;
	ld.volatile.shared.u64 	%rd18, [%r5];
	ld.volatile.shared.u64 	%rd19, [%r5+256];
	setp.le.s64 	%p13, %rd18, %rd19;
	@%p13 bra 	$L__BB15_19;
$L__BB15_18:
	ld.volatile.shared.u64 	%rd20, [%r5+256];
	st.volatile.shared.u64 	[%r5], %rd20;
	ld.volatile.shared.u32 	%r31, [%r6+128];
	st.volatile.shared.u32 	[%r6], %r31;
$L__BB15_19:
	ld.volatile.shared.u32 	%r32, [%r6];
	ld.volatile.shared.u32 	%r33, [%r6+64];
	setp.gt.s32 	%p14, %r32, %r33;
	@%p14 bra 	$L__BB15_22;
	ld.volatile.shared.u32 	%r34, [%r6];
	ld.volatile.shared.u32 	%r35, [%r6+64];
	setp.ne.s32 	%p15, %r34, %r35;
	@%p15 bra 	$L__BB15_23;
	ld.volatile.shared.u64 	%rd21, [%r5];
	ld.volatile.shared.u64 	%rd22, [%r5+128];
	setp.le.s64 	%p16, %rd21, %rd22;
	@%p16 bra 	$L__BB15_23;
$L__BB15_22:
	ld.volatile.shared.u64 	%rd23, [%r5+128];
	st.volatile.shared.u64 	[%r5], %rd23;
	ld.volatile.shared.u32 	%r36, [%r6+64];
	st.volatile.shared.u32 	[%r6], %r36;
$L__BB15_23:
	ld.volatile.shared.u32 	%r37, [%r6];
	ld.volatile.shared.u32 	%r38, [%r6+32];
	setp.gt.s32 	%p17, %r37, %r38;
	@%p17 bra 	$L__BB15_26;
	ld.volatile.shared.u32 	%r39, [%r6];
	ld.volatile.shared.u32 	%r40, [%r6+32];
	setp.ne.s32 	%p18, %r39, %r40;
	@%p18 bra 	$L__BB15_27;
	ld.volatile.shared.u64 	%rd24, [%r5];
	ld.volatile.shared.u64 	%rd25, [%r5+64];
	setp.le.s64 	%p19, %rd24, %rd25;
	@%p19 bra 	$L__BB15_27;
$L__BB15_26:
	ld.volatile.shared.u64 	%rd26, [%r5+64];
	st.volatile.shared.u64 	[%r5], %rd26;
	ld.volatile.shared.u32 	%r41, [%r6+32];
	st.volatile.shared.u32 	[%r6], %r41;
$L__BB15_27:
	ld.volatile.shared.u32 	%r42, [%r6];
	ld.volatile.shared.u32 	%r43, [%r6+16];
	setp.gt.s32 	%p20, %r42, %r43;
	@%p20 bra 	$L__BB15_30;
	ld.volatile.shared.u32 	%r44, [%r6];
	ld.volatile.shared.u32 	%r45, [%r6+16];
	setp.ne.s32 	%p21, %r44, %r45;
	@%p21 bra 	$L__BB15_31;
	ld.volatile.shared.u64 	%rd27, [%r5];
	ld.volatile.shared.u64 	%rd28, [%r5+32];
	setp.le.s64 	%p22, %rd27, %rd28;
	@%p22 bra 	$L__BB15_31;
$L__BB15_30:
	ld.volatile.shared.u64 	%rd29, [%r5+32];
	st.volatile.shared.u64 	[%r5], %rd29;
	ld.volatile.shared.u32 	%r46, [%r6+16];
	st.volatile.shared.u32 	[%r6], %r46;
$L__BB15_31:
	ld.volatile.shared.u32 	%r47, [%r6];
	ld.volatile.shared.u32 	%r48, [%r6+8];
	setp.gt.s32 	%p23, %r47, %r48;
	@%p23 bra 	$L__BB15_34;
	ld.volatile.shared.u32 	%r49, [%r6];
	ld.volatile.shared.u32 	%r50, [%r6+8];
	setp.ne.s32 	%p24, %r49, %r50;
	@%p24 bra 	$L__BB15_35;
	ld.volatile.shared.u64 	%rd30, [%r5];
	ld.volatile.shared.u64 	%rd31, [%r5+16];
	setp.le.s64 	%p25, %rd30, %rd31;
	@%p25 bra 	$L__BB15_35;
$L__BB15_34:
	ld.volatile.shared.u64 	%rd32, [%r5+16];
	st.volatile.shared.u64 	[%r5], %rd32;
	ld.volatile.shared.u32 	%r51, [%r6+8];
	st.volatile.shared.u32 	[%r6], %r51;
$L__BB15_35:
	ld.volatile.shared.u32 	%r52, [%r6];
	ld.volatile.shared.u32 	%r53, [%r6+4];
	setp.gt.s32 	%p26, %r52, %r53;
	@%p26 bra 	$L__BB15_38;
	ld.volatile.shared.u32 	%r54, [%r6];
	ld.volatile.shared.u32 	%r55, [%r6+4];
	setp.ne.s32 	%p27, %r54, %r55;
	@%p27 bra 	$L__BB15_39;
	ld.volatile.shared.u64 	%rd33, [%r5];
	ld.volatile.shared.u64 	%rd34, [%r5+8];
	setp.le.s64 	%p28, %rd33, %rd34;
	@%p28 bra 	$L__BB15_39;
$L__BB15_38:
	ld.volatile.shared.u64 	%rd35, [%r5+8];
	st.volatile.shared.u64 	[%r5], %rd35;
	ld.volatile.shared.u32 	%r56, [%r6+4];
	st.volatile.shared.u32 	[%r6], %r56;
$L__BB15_39:
	setp.ne.s32 	%p29, %r3, 0;
	@%p29 bra 	$L__BB15_41;
	ld.shared.u32 	%r57, [sdata_i32];
	cvta.to.global.u64 	%rd36, %rd7;
	mul.wide.u32 	%rd37, %r4, 4;
	add.s64 	%rd38, %rd36, %rd37;
	st.global.u32 	[%rd38], %r57;
	ld.shared.u64 	%rd39, [%r2];
	cvta.to.global.u64 	%rd40, %rd8;
	mul.wide.u32 	%rd41, %r4, 8;
	add.s64 	%rd42, %rd40, %rd41;
	st.global.u64 	[%rd42], %rd39;
$L__BB15_41:
	ret;

}
	// .globl	uncontiguous_reduce_i32
.visible .entry uncontiguous_reduce_i32(
	.param .u64 .ptr .align 1 uncontiguous_reduce_i32_param_0,
	.param .u64 .ptr .align 1 uncontiguous_reduce_i32_param_1,
	.param .u64 .ptr .align 1 uncontiguous_reduce_i32_param_2,
	.param .u64 .ptr .align 1 uncontiguous_reduce_i32_param_3,
	.param .u64 .ptr .align 1 uncontiguous_reduce_i32_param_4,
	.param .u64 uncontiguous_reduce_i32_param_5,
	.param .u64 uncontiguous_reduce_i32_param_6
)
{
	.reg .pred 	%p<75>;
	.reg .b32 	%r<258>;
	.reg .b64 	%rd<589>;

	ld.param.u64 	%rd264, [uncontiguous_reduce_i32_param_2];
	ld.param.u64 	%rd267, [uncontiguous_reduce_i32_param_3];
	ld.param.u64 	%rd268, [uncontiguous_reduce_i32_param_4];
	ld.param.u64 	%rd265, [uncontiguous_reduce_i32_param_5];
	ld.param.u64 	%rd266, [uncontiguous_reduce_i32_param_6];
	cvta.to.global.u64 	%rd1, %rd268;
	cvta.to.global.u64 	%rd2, %rd267;
	cvta.to.global.u64 	%rd3, %rd264;
	mov.u32 	%r257, %ntid.x;
	shl.b32 	%r54, %r257, 2;
	mov.u32 	%r55, sdata_i32;
	add.s32 	%r2, %r55, %r54;
	mov.u32 	%r3, %tid.x;
	mov.u32 	%r56, %ctaid.x;
	mul.lo.s32 	%r57, %r56, %r257;
	shl.b32 	%r58, %r57, 1;
	add.s32 	%r59, %r58, %r3;
	cvt.u64.u32 	%rd4, %r59;
	shl.b32 	%r60, %r3, 3;
	add.s32 	%r4, %r2, %r60;
	st.shared.u64 	[%r4], %rd4;
	shl.b32 	%r61, %r3, 2;
	add.s32 	%r5, %r55, %r61;
	mov.b32 	%r62, 2147483647;
	st.shared.u32 	[%r5], %r62;
	add.s32 	%r63, %r59, %r257;
	cvt.u64.u32 	%rd5, %r63;
	setp.le.u64 	%p1, %rd266, %rd5;
	@%p1 bra 	$L__BB16_56;
	cvt.u32.u64 	%r6, %rd265;
	add.s32 	%r251, %r6, -1;
	setp.lt.s32 	%p27, %r251, 0;
	mov.b64 	%rd545, 0;
	mov.u64 	%rd546, %rd545;
	@%p27 bra 	$L__BB16_53;
	setp.lt.u32 	%p28, %r251, 3;
	mov.b64 	%rd546, 0;
	mov.u64 	%rd539, %rd5;
	mov.u64 	%rd541, %rd4;
	mov.u64 	%rd545, %rd546;
	@%p28 bra 	$L__BB16_30;
	add.s32 	%r249, %r6, -2;
	and.b32  	%r140, %r6, -4;
	neg.s32 	%r248, %r140;
	mov.b64 	%rd546, 0;
	mov.u64 	%rd539, %rd5;
	mov.u64 	%rd541, %rd4;
$L__BB16_4:
	.pragma "nounroll";
	add.s32 	%r12, %r249, 1;
	mul.wide.u32 	%rd400, %r12, 8;
	add.s64 	%rd401, %rd2, %rd400;
	ld.global.u64 	%rd10, [%rd401];
	or.b64  	%rd402, %rd541, %rd10;
	and.b64  	%rd403, %rd402, -4294967296;
	setp.ne.s64 	%p29, %rd403, 0;
	@%p29 bra 	$L__BB16_6;
	cvt.u32.u64 	%r141, %rd10;
	cvt.u32.u64 	%r142, %rd541;
	div.u32 	%r143, %r142, %r141;
	mul.lo.s32 	%r144, %r143, %r141;
	sub.s32 	%r145, %r142, %r144;
	cvt.u64.u32 	%rd507, %r143;
	cvt.u64.u32 	%rd508, %r145;
	bra.uni 	$L__BB16_7;
$L__BB16_6:
	div.s64 	%rd507, %rd541, %rd10;
	mul.lo.s64 	%rd404, %rd507, %rd10;
	sub.s64 	%rd508, %rd541, %rd404;
$L__BB16_7:
	mul.wide.u32 	%rd405, %r12, 8;
	add.s64 	%rd406, %rd1, %rd405;
	ld.global.u64 	%rd17, [%rd406];
	mad.lo.s64 	%rd18, %rd17, %rd508, %rd545;
	or.b64  	%rd407, %rd539, %rd10;
	and.b64  	%rd408, %rd407, -4294967296;
	setp.ne.s64 	%p30, %rd408, 0;
	@%p30 bra 	$L__BB16_9;
	cvt.u32.u64 	%r146, %rd10;
	cvt.u32.u64 	%r147, %rd539;
	div.u32 	%r148, %r147, %r146;
	mul.lo.s32 	%r149, %r148, %r146;
	sub.s32 	%r150, %r147, %r149;
	cvt.u64.u32 	%rd509, %r148;
	cvt.u64.u32 	%rd510, %r150;
	bra.uni 	$L__BB16_10;
$L__BB16_9:
	div.s64 	%rd509, %rd539, %rd10;
	mul.lo.s64 	%rd409, %rd509, %rd10;
	sub.s64 	%rd510, %rd539, %rd409;
$L__BB16_10:
	mad.lo.s64 	%rd25, %rd510, %rd17, %rd546;
	mul.wide.u32 	%rd410, %r249, 8;
	add.s64 	%rd411, %rd2, %rd410;
	ld.global.u64 	%rd26, [%rd411];
	or.b64  	%rd412, %rd507, %rd26;
	and.b64  	%rd413, %rd412, -4294967296;
	setp.ne.s64 	%p31, %rd413, 0;
	@%p31 bra 	$L__BB16_12;
	cvt.u32.u64 	%r151, %rd26;
	cvt.u32.u64 	%r152, %rd507;
	div.u32 	%r153, %r152, %r151;
	mul.lo.s32 	%r154, %r153, %r151;
	sub.s32 	%r155, %r152, %r154;
	cvt.u64.u32 	%rd511, %r153;
	cvt.u64.u32 	%rd512, %r155;
	bra.uni 	$L__BB16_13;
$L__BB16_12:
	div.s64 	%rd511, %rd507, %rd26;
	mul.lo.s64 	%rd414, %rd511, %rd26;
	sub.s64 	%rd512, %rd507, %rd414;
$L__BB16_13:
	mul.wide.u32 	%rd415, %r249, 8;
	add.s64 	%rd416, %rd1, %rd415;
	ld.global.u64 	%rd33, [%rd416];
	mad.lo.s64 	%rd34, %rd33, %rd512, %rd18;
	or.b64  	%rd417, %rd509, %rd26;
	and.b64  	%rd418, %rd417, -4294967296;
	setp.ne.s64 	%p32, %rd418, 0;
	@%p32 bra 	$L__BB16_15;
	cvt.u32.u64 	%r156, %rd26;
	cvt.u32.u64 	%r157, %rd509;
	div.u32 	%r158, %r157, %r156;
	mul.lo.s32 	%r159, %r158, %r156;
	sub.s32 	%r160, %r157, %r159;
	cvt.u64.u32 	%rd513, %r158;
	cvt.u64.u32 	%rd514, %r160;
	bra.uni 	$L__BB16_16;
$L__BB16_15:
	div.s64 	%rd513, %rd509, %rd26;
	mul.lo.s64 	%rd419, %rd513, %rd26;
	sub.s64 	%rd514, %rd509, %rd419;
$L__BB16_16:
	mad.lo.s64 	%rd41, %rd514, %rd33, %rd25;
	add.s32 	%r13, %r249, -1;
	mul.wide.u32 	%rd420, %r13, 8;
	add.s64 	%rd421, %rd2, %rd420;
	ld.global.u64 	%rd42, [%rd421];
	or.b64  	%rd422, %rd511, %rd42;
	and.b64  	%rd423, %rd422, -4294967296;
	setp.ne.s64 	%p33, %rd423, 0;
	@%p33 bra 	$L__BB16_18;
	cvt.u32.u64 	%r161, %rd42;
	cvt.u32.u64 	%r162, %rd511;
	div.u32 	%r163, %r162, %r161;
	mul.lo.s32 	%r164, %r163, %r161;
	sub.s32 	%r165, %r162, %r164;
	cvt.u64.u32 	%rd515, %r163;
	cvt.u64.u32 	%rd516, %r165;
	bra.uni 	$L__BB16_19;
$L__BB16_18:
	div.s64 	%rd515, %rd511, %rd42;
	mul.lo.s64 	%rd424, %rd515, %rd42;
	sub.s64 	%rd516, %rd511, %rd424;
$L__BB16_19:
	mul.wide.u32 	%rd425, %r13, 8;
	add.s64 	%rd426, %rd1, %rd425;
	ld.global.u64 	%rd49, [%rd426];
	mad.lo.s64 	%rd50, %rd49, %rd516, %rd34;
	or.b64  	%rd427, %rd513, %rd42;
	and.b64  	%rd428, %rd427, -4294967296;
	setp.ne.s64 	%p34, %rd428, 0;
	@%p34 bra 	$L__BB16_21;
	cvt.u32.u64 	%r166, %rd42;
	cvt.u32.u64 	%r167, %rd513;
	div.u32 	%r168, %r167, %r166;
	mul.lo.s32 	%r169, %r168, %r166;
	sub.s32 	%r170, %r167, %r169;
	cvt.u64.u32 	%rd517, %r168;
	cvt.u64.u32 	%rd518, %r170;
	bra.uni 	$L__BB16_22;
$L__BB16_21:
	div.s64 	%rd517, %rd513, %rd42;
	mul.lo.s64 	%rd429, %rd517, %rd42;
	sub.s64 	%rd518, %rd513, %rd429;
$L__BB16_22:
	mad.lo.s64 	%rd57, %rd518, %rd49, %rd41;
	add.s32 	%r171, %r249, -2;
	mul.wide.u32 	%rd430, %r171, 8;
	add.s64 	%rd431, %rd2, %rd430;
	ld.global.u64 	%rd58, [%rd431];
	or.b64  	%rd432, %rd515, %rd58;
	and.b64  	%rd433, %rd432, -4294967296;
	setp.ne.s64 	%p35, %rd433, 0;
	@%p35 bra 	$L__BB16_24;
	cvt.u32.u64 	%r172, %rd58;
	cvt.u32.u64 	%r173, %rd515;
	div.u32 	%r174, %r173, %r172;
	mul.lo.s32 	%r175, %r174, %r172;
	sub.s32 	%r176, %r173, %r175;
	cvt.u64.u32 	%rd541, %r174;
	cvt.u64.u32 	%rd520, %r176;
	bra.uni 	$L__BB16_25;
$L__BB16_24:
	div.s64 	%rd541, %rd515, %rd58;
	mul.lo.s64 	%rd434, %rd541, %rd58;
	sub.s64 	%rd520, %rd515, %rd434;
$L__BB16_25:
	add.s32 	%r177, %r249, -2;
	mul.wide.u32 	%rd435, %r177, 8;
	add.s64 	%rd436, %rd1, %rd435;
	ld.global.u64 	%rd65, [%rd436];
	mad.lo.s64 	%rd545, %rd65, %rd520, %rd50;
	or.b64  	%rd437, %rd517, %rd58;
	and.b64  	%rd438, %rd437, -4294967296;
	setp.ne.s64 	%p36, %rd438, 0;
	@%p36 bra 	$L__BB16_27;
	cvt.u32.u64 	%r178, %rd58;
	cvt.u32.u64 	%r179, %rd517;
	div.u32 	%r180, %r179, %r178;
	mul.lo.s32 	%r181, %r180, %r178;
	sub.s32 	%r182, %r179, %r181;
	cvt.u64.u32 	%rd539, %r180;
	cvt.u64.u32 	%rd522, %r182;
	bra.uni 	$L__BB16_28;
$L__BB16_27:
	div.s64 	%rd539, %rd517, %rd58;
	mul.lo.s64 	%rd439, %rd539, %rd58;
	sub.s64 	%rd522, %rd517, %rd439;
$L__BB16_28:
	mad.lo.s64 	%rd546, %rd522, %rd65, %rd57;
	add.s32 	%r249, %r249, -4;
	add.s32 	%r248, %r248, 4;
	setp.ne.s32 	%p37, %r248, 0;
	@%p37 bra 	$L__BB16_4;
	add.s32 	%r251, %r249, 1;
$L__BB16_30:
	and.b32  	%r183, %r6, 3;
	setp.eq.s32 	%p38, %r183, 0;
	@%p38 bra 	$L__BB16_53;
	setp.eq.s32 	%p39, %r183, 1;
	@%p39 bra 	$L__BB16_45;
	mul.wide.u32 	%rd441, %r251, 8;
	add.s64 	%rd442, %rd2, %rd441;
	ld.global.u64 	%rd80, [%rd442];
	or.b64  	%rd443, %rd541, %rd80;
	and.b64  	%rd444, %rd443, -4294967296;
	setp.ne.s64 	%p40, %rd444, 0;
	@%p40 bra 	$L__BB16_34;
	cvt.u32.u64 	%r185, %rd80;
	cvt.u32.u64 	%r186, %rd541;
	div.u32 	%r187, %r186, %r185;
	mul.lo.s32 	%r188, %r187, %r185;
	sub.s32 	%r189, %r186, %r188;
	cvt.u64.u32 	%rd529, %r187;
	cvt.u64.u32 	%rd530, %r189;
	bra.uni 	$L__BB16_35;
$L__BB16_34:
	div.s64 	%rd529, %rd541, %rd80;
	mul.lo.s64 	%rd445, %rd529, %rd80;
	sub.s64 	%rd530, %rd541, %rd445;
$L__BB16_35:
	mul.wide.u32 	%rd446, %r251, 8;
	add.s64 	%rd447, %rd1, %rd446;
	ld.global.u64 	%rd87, [%rd447];
	mad.lo.s64 	%rd88, %rd87, %rd530, %rd545;
	or.b64  	%rd448, %rd539, %rd80;
	and.b64  	%rd449, %rd448, -4294967296;
	setp.ne.s64 	%p41, %rd449, 0;
	@%p41 bra 	$L__BB16_37;
	cvt.u32.u64 	%r190, %rd80;
	cvt.u32.u64 	%r191, %rd539;
	div.u32 	%r192, %r191, %r190;
	mul.lo.s32 	%r193, %r192, %r190;
	sub.s32 	%r194, %r191, %r193;
	cvt.u64.u32 	%rd531, %r192;
	cvt.u64.u32 	%rd532, %r194;
	bra.uni 	$L__BB16_38;
$L__BB16_37:
	div.s64 	%rd531, %rd539, %rd80;
	mul.lo.s64 	%rd450, %rd531, %rd80;
	sub.s64 	%rd532, %rd539, %rd450;
$L__BB16_38:
	mad.lo.s64 	%rd95, %rd532, %rd87, %rd546;
	add.s32 	%r18, %r251, -1;
	mul.wide.u32 	%rd451, %r18, 8;
	add.s64 	%rd452, %rd2, %rd451;
	ld.global.u64 	%rd96, [%rd452];
	or.b64  	%rd453, %rd529, %rd96;
	and.b64  	%rd454, %rd453, -4294967296;
	setp.ne.s64 	%p42, %rd454, 0;
	@%p42 bra 	$L__BB16_40;
	cvt.u32.u64 	%r195, %rd96;
	cvt.u32.u64 	%r196, %rd529;
	div.u32 	%r197, %r196, %r195;
	mul.lo.s32 	%r198, %r197, %r195;
	sub.s32 	%r199, %r196, %r198;
	cvt.u64.u32 	%rd541, %r197;
	cvt.u64.u32 	%rd534, %r199;
	bra.uni 	$L__BB16_41;
$L__BB16_40:
	div.s64 	%rd541, %rd529, %rd96;
	mul.lo.s64 	%rd455, %rd541, %rd96;
	sub.s64 	%rd534, %rd529, %rd455;
$L__BB16_41:
	mul.wide.u32 	%rd456, %r18, 8;
	add.s64 	%rd457, %rd1, %rd456;
	ld.global.u64 	%rd103, [%rd457];
	mad.lo.s64 	%rd545, %rd103, %rd534, %rd88;
	or.b64  	%rd458, %rd531, %rd96;
	and.b64  	%rd459, %rd458, -4294967296;
	setp.ne.s64 	%p43, %rd459, 0;
	@%p43 bra 	$L__BB16_43;
	cvt.u32.u64 	%r200, %rd96;
	cvt.u32.u64 	%r201, %rd531;
	div.u32 	%r202, %r201, %r200;
	mul.lo.s32 	%r203, %r202, %r200;
	sub.s32 	%r204, %r201, %r203;
	cvt.u64.u32 	%rd539, %r202;
	cvt.u64.u32 	%rd536, %r204;
	bra.uni 	$L__BB16_44;
$L__BB16_43:
	div.s64 	%rd539, %rd531, %rd96;
	mul.lo.s64 	%rd460, %rd539, %rd96;
	sub.s64 	%rd536, %rd531, %rd460;
$L__BB16_44:
	mad.lo.s64 	%rd546, %rd536, %rd103, %rd95;
	add.s32 	%r251, %r251, -2;
$L__BB16_45:
	and.b32  	%r205, %r6, 1;
	setp.eq.b32 	%p44, %r205, 1;
	not.pred 	%p45, %p44;
	@%p45 bra 	$L__BB16_53;
	mul.wide.u32 	%rd461, %r251, 8;
	add.s64 	%rd462, %rd2, %rd461;
	ld.global.u64 	%rd118, [%rd462];
	or.b64  	%rd463, %rd541, %rd118;
	and.b64  	%rd464, %rd463, -4294967296;
	setp.ne.s64 	%p46, %rd464, 0;
	@%p46 bra 	$L__BB16_48;
	cvt.u32.u64 	%r206, %rd118;
	cvt.u32.u64 	%r207, %rd541;
	rem.u32 	%r208, %r207, %r206;
	cvt.u64.u32 	%rd543, %r208;
	bra.uni 	$L__BB16_49;
$L__BB16_48:
	rem.s64 	%rd543, %rd541, %rd118;
$L__BB16_49:
	add.s64 	%rd466, %rd1, %rd461;
	ld.global.u64 	%rd122, [%rd466];
	mad.lo.s64 	%rd545, %rd122, %rd543, %rd545;
	or.b64  	%rd467, %rd539, %rd118;
	and.b64  	%rd468, %rd467, -4294967296;
	setp.ne.s64 	%p47, %rd468, 0;
	@%p47 bra 	$L__BB16_51;
	cvt.u32.u64 	%r209, %rd118;
	cvt.u32.u64 	%r210, %rd539;
	rem.u32 	%r211, %r210, %r209;
	cvt.u64.u32 	%rd544, %r211;
	bra.uni 	$L__BB16_52;
$L__BB16_51:
	rem.s64 	%rd544, %rd539, %rd118;
$L__BB16_52:
	mad.lo.s64 	%rd546, %rd544, %rd122, %rd546;
$L__BB16_53:
	ld.param.u64 	%rd502, [uncontiguous_reduce_i32_param_2];
	cvta.to.global.u64 	%rd469, %rd502;
	shl.b64 	%rd470, %rd545, 2;
	add.s64 	%rd471, %rd469, %rd470;
	ld.global.u32 	%r21, [%rd471];
	shl.b64 	%rd472, %rd546, 2;
	add.s64 	%rd473, %rd469, %rd472;
	ld.global.u32 	%r212, [%rd473];
	setp.le.s32 	%p48, %r21, %r212;
	@%p48 bra 	$L__BB16_55;
	st.shared.u32 	[%r5], %r21;
	st.shared.u64 	[%r4], %rd5;
	bra.uni 	$L__BB16_116;
$L__BB16_55:
	st.shared.u32 	[%r5], %r21;
	st.shared.u64 	[%r4], %rd4;
	bra.uni 	$L__BB16_116;
$L__BB16_56:
	setp.le.u64 	%p2, %rd266, %rd4;
	@%p2 bra 	$L__BB16_116;
	cvt.u32.u64 	%r22, %rd265;
	add.s32 	%r255, %r22, -1;
	setp.lt.s32 	%p3, %r255, 0;
	mov.b64 	%rd587, 0;
	@%p3 bra 	$L__BB16_115;
	setp.lt.u32 	%p4, %r255, 7;
	mov.b64 	%rd587, 0;
	mov.u64 	%rd577, %rd4;
	@%p4 bra 	$L__BB16_86;
	add.s32 	%r253, %r22, -4;
	and.b32  	%r64, %r22, -8;
	neg.s32 	%r252, %r64;
	mov.b64 	%rd587, 0;
	mov.u64 	%rd577, %rd4;
$L__BB16_60:
	.pragma "nounroll";
	add.s32 	%r28, %r253, 3;
	mul.wide.u32 	%rd273, %r28, 8;
	add.s64 	%rd274, %rd2, %rd273;
	ld.global.u64 	%rd132, [%rd274];
	or.b64  	%rd275, %rd577, %rd132;
	and.b64  	%rd276, %rd275, -4294967296;
	setp.ne.s64 	%p5, %rd276, 0;
	@%p5 bra 	$L__BB16_62;
	cvt.u32.u64 	%r65, %rd132;
	cvt.u32.u64 	%r66, %rd577;
	div.u32 	%r67, %r66, %r65;
	mul.lo.s32 	%r68, %r67, %r65;
	sub.s32 	%r69, %r66, %r68;
	cvt.u64.u32 	%rd549, %r67;
	cvt.u64.u32 	%rd550, %r69;
	bra.uni 	$L__BB16_63;
$L__BB16_62:
	div.s64 	%rd549, %rd577, %rd132;
	mul.lo.s64 	%rd277, %rd549, %rd132;
	sub.s64 	%rd550, %rd577, %rd277;
$L__BB16_63:
	add.s64 	%rd279, %rd1, %rd273;
	ld.global.u64 	%rd280, [%rd279];
	mad.lo.s64 	%rd139, %rd280, %rd550, %rd587;
	add.s32 	%r29, %r253, 2;
	mul.wide.u32 	%rd281, %r29, 8;
	add.s64 	%rd282, %rd2, %rd281;
	ld.global.u64 	%rd140, [%rd282];
	or.b64  	%rd283, %rd549, %rd140;
	and.b64  	%rd284, %rd283, -4294967296;
	setp.ne.s64 	%p6, %rd284, 0;
	@%p6 bra 	$L__BB16_65;
	cvt.u32.u64 	%r70, %rd140;
	cvt.u32.u64 	%r71, %rd549;
	div.u32 	%r72, %r71, %r70;
	mul.lo.s32 	%r73, %r72, %r70;
	sub.s32 	%r74, %r71, %r73;
	cvt.u64.u32 	%rd551, %r72;
	cvt.u64.u32 	%rd552, %r74;
	bra.uni 	$L__BB16_66;
$L__BB16_65:
	div.s64 	%rd551, %rd549, %rd140;
	mul.lo.s64 	%rd285, %rd551, %rd140;
	sub.s64 	%rd552, %rd549, %rd285;
$L__BB16_66:
	add.s64 	%rd287, %rd1, %rd281;
	ld.global.u64 	%rd288, [%rd287];
	mad.lo.s64 	%rd147, %rd288, %rd552, %rd139;
	add.s32 	%r30, %r253, 1;
	mul.wide.u32 	%rd289, %r30, 8;
	add.s64 	%rd290, %rd2, %rd289;
	ld.global.u64 	%rd148, [%rd290];
	or.b64  	%rd291, %rd551, %rd148;
	and.b64  	%rd292, %rd291, -4294967296;
	setp.ne.s64 	%p7, %rd292, 0;
	@%p7 bra 	$L__BB16_68;
	cvt.u32.u64 	%r75, %rd148;
	cvt.u32.u64 	%r76, %rd551;
	div.u32 	%r77, %r76, %r75;
	mul.lo.s32 	%r78, %r77, %r75;
	sub.s32 	%r79, %r76, %r78;
	cvt.u64.u32 	%rd553, %r77;
	cvt.u64.u32 	%rd554, %r79;
	bra.uni 	$L__BB16_69;
$L__BB16_68:
	div.s64 	%rd553, %rd551, %rd148;
	mul.lo.s64 	%rd293, %rd553, %rd148;
	sub.s64 	%rd554, %rd551, %rd293;
$L__BB16_69:
	add.s64 	%rd295, %rd1, %rd289;
	ld.global.u64 	%rd296, [%rd295];
	mad.lo.s64 	%rd155, %rd296, %rd554, %rd147;
	mul.wide.u32 	%rd297, %r253, 8;
	add.s64 	%rd298, %rd2, %rd297;
	ld.global.u64 	%rd156, [%rd298];
	or.b64  	%rd299, %rd553, %rd156;
	and.b64  	%rd300, %rd299, -4294967296;
	setp.ne.s64 	%p8, %rd300, 0;
	@%p8 bra 	$L__BB16_71;
	cvt.u32.u64 	%r80, %rd156;
	cvt.u32.u64 	%r81, %rd553;
	div.u32 	%r82, %r81, %r80;
	mul.lo.s32 	%r83, %r82, %r80;
	sub.s32 	%r84, %r81, %r83;
	cvt.u64.u32 	%rd555, %r82;
	cvt.u64.u32 	%rd556, %r84;
	bra.uni 	$L__BB16_72;
$L__BB16_71:
	div.s64 	%rd555, %rd553, %rd156;
	mul.lo.s64 	%rd301, %rd555, %rd156;
	sub.s64 	%rd556, %rd553, %rd301;
$L__BB16_72:
	add.s64 	%rd303, %rd1, %rd297;
	ld.global.u64 	%rd304, [%rd303];
	mad.lo.s64 	%rd163, %rd304, %rd556, %rd155;
	add.s32 	%r31, %r253, -1;
	mul.wide.u32 	%rd305, %r31, 8;
	add.s64 	%rd306, %rd2, %rd305;
	ld.global.u64 	%rd164, [%rd306];
	or.b64  	%rd307, %rd555, %rd164;
	and.b64  	%rd308, %rd307, -4294967296;
	setp.ne.s64 	%p9, %rd308, 0;
	@%p9 bra 	$L__BB16_74;
	cvt.u32.u64 	%r85, %rd164;
	cvt.u32.u64 	%r86, %rd555;
	div.u32 	%r87, %r86, %r85;
	mul.lo.s32 	%r88, %r87, %r85;
	sub.s32 	%r89, %r86, %r88;
	cvt.u64.u32 	%rd557, %r87;
	cvt.u64.u32 	%rd558, %r89;
	bra.uni 	$L__BB16_75;
$L__BB16_74:
	div.s64 	%rd557, %rd555, %rd164;
	mul.lo.s64 	%rd309, %rd557, %rd164;
	sub.s64 	%rd558, %rd555, %rd309;
$L__BB16_75:
	add.s64 	%rd311, %rd1, %rd305;
	ld.global.u64 	%rd312, [%rd311];
	mad.lo.s64 	%rd171, %rd312, %rd558, %rd163;
	add.s32 	%r32, %r253, -2;
	mul.wide.u32 	%rd313, %r32, 8;
	add.s64 	%rd314, %rd2, %rd313;
	ld.global.u64 	%rd172, [%rd314];
	or.b64  	%rd315, %rd557, %rd172;
	and.b64  	%rd316, %rd315, -4294967296;
	setp.ne.s64 	%p10, %rd316, 0;
	@%p10 bra 	$L__BB16_77;
	cvt.u32.u64 	%r90, %rd172;
	cvt.u32.u64 	%r91, %rd557;
	div.u32 	%r92, %r91, %r90;
	mul.lo.s32 	%r93, %r92, %r90;
	sub.s32 	%r94, %r91, %r93;
	cvt.u64.u32 	%rd559, %r92;
	cvt.u64.u32 	%rd560, %r94;
	bra.uni 	$L__BB16_78;
$L__BB16_77:
	div.s64 	%rd559, %rd557, %rd172;
	mul.lo.s64 	%rd317, %rd559, %rd172;
	sub.s64 	%rd560, %rd557, %rd317;
$L__BB16_78:
	add.s64 	%rd319, %rd1, %rd313;
	ld.global.u64 	%rd320, [%rd319];
	mad.lo.s64 	%rd179, %rd320, %rd560, %rd171;
	add.s32 	%r33, %r253, -3;
	mul.wide.u32 	%rd321, %r33, 8;
	add.s64 	%rd322, %rd2, %rd321;
	ld.global.u64 	%rd180, [%rd322];
	or.b64  	%rd323, %rd559, %rd180;
	and.b64  	%rd324, %rd323, -4294967296;
	setp.ne.s64 	%p11, %rd324, 0;
	@%p11 bra 	$L__BB16_80;
	cvt.u32.u64 	%r95, %rd180;
	cvt.u32.u64 	%r96, %rd559;
	div.u32 	%r97, %r96, %r95;
	mul.lo.s32 	%r98, %r97, %r95;
	sub.s32 	%r99, %r96, %r98;
	cvt.u64.u32 	%rd561, %r97;
	cvt.u64.u32 	%rd562, %r99;
	bra.uni 	$L__BB16_81;
$L__BB16_80:
	div.s64 	%rd561, %rd559, %rd180;
	mul.lo.s64 	%rd325, %rd561, %rd180;
	sub.s64 	%rd562, %rd559, %rd325;
$L__BB16_81:
	add.s64 	%rd327, %rd1, %rd321;
	ld.global.u64 	%rd328, [%rd327];
	mad.lo.s64 	%rd187, %rd328, %rd562, %rd179;
	add.s32 	%r34, %r253, -4;
	mul.wide.u32 	%rd329, %r34, 8;
	add.s64 	%rd330, %rd2, %rd329;
	ld.global.u64 	%rd188, [%rd330];
	or.b64  	%rd331, %rd561, %rd188;
	and.b64  	%rd332, %rd331, -4294967296;
	setp.ne.s64 	%p12, %rd332, 0;
	@%p12 bra 	$L__BB16_83;
	cvt.u32.u64 	%r100, %rd188;
	cvt.u32.u64 	%r101, %rd561;
	div.u32 	%r102, %r101, %r100;
	mul.lo.s32 	%r103, %r102, %r100;
	sub.s32 	%r104, %r101, %r103;
	cvt.u64.u32 	%rd577, %r102;
	cvt.u64.u32 	%rd564, %r104;
	bra.uni 	$L__BB16_84;
$L__BB16_83:
	div.s64 	%rd577, %rd561, %rd188;
	mul.lo.s64 	%rd333, %rd577, %rd188;
	sub.s64 	%rd564, %rd561, %rd333;
$L__BB16_84:
	add.s64 	%rd335, %rd1, %rd329;
	ld.global.u64 	%rd336, [%rd335];
	mad.lo.s64 	%rd587, %rd336, %rd564, %rd187;
	add.s32 	%r253, %r253, -8;
	add.s32 	%r252, %r252, 8;
	setp.ne.s32 	%p13, %r252, 0;
	@%p13 bra 	$L__BB16_60;
	add.s32 	%r255, %r253, 3;
$L__BB16_86:
	and.b32  	%r39, %r22, 7;
	setp.eq.s32 	%p14, %r39, 0;
	@%p14 bra 	$L__BB16_115;
	and.b32  	%r40, %r22, 3;
	setp.lt.u32 	%p15, %r39, 4;
	@%p15 bra 	$L__BB16_101;
	mul.wide.u32 	%rd338, %r255, 8;
	add.s64 	%rd339, %rd2, %rd338;
	ld.global.u64 	%rd199, [%rd339];
	or.b64  	%rd340, %rd577, %rd199;
	and.b64  	%rd341, %rd340, -4294967296;
	setp.ne.s64 	%p16, %rd341, 0;
	@%p16 bra 	$L__BB16_90;
	cvt.u32.u64 	%r105, %rd199;
	cvt.u32.u64 	%r106, %rd577;
	div.u32 	%r107, %r106, %r105;
	mul.lo.s32 	%r108, %r107, %r105;
	sub.s32 	%r109, %r106, %r108;
	cvt.u64.u32 	%rd568, %r107;
	cvt.u64.u32 	%rd569, %r109;
	bra.uni 	$L__BB16_91;
$L__BB16_90:
	div.s64 	%rd568, %rd577, %rd199;
	mul.lo.s64 	%rd342, %rd568, %rd199;
	sub.s64 	%rd569, %rd577, %rd342;
$L__BB16_91:
	add.s64 	%rd344, %rd1, %rd338;
	ld.global.u64 	%rd345, [%rd344];
	mad.lo.s64 	%rd206, %rd345, %rd569, %rd587;
	add.s32 	%r41, %r255, -1;
	mul.wide.u32 	%rd346, %r41, 8;
	add.s64 	%rd347, %rd2, %rd346;
	ld.global.u64 	%rd207, [%rd347];
	or.b64  	%rd348, %rd568, %rd207;
	and.b64  	%rd349, %rd348, -4294967296;
	setp.ne.s64 	%p17, %rd349, 0;
	@%p17 bra 	$L__BB16_93;
	cvt.u32.u64 	%r110, %rd207;
	cvt.u32.u64 	%r111, %rd568;
	div.u32 	%r112, %r111, %r110;
	mul.lo.s32 	%r113, %r112, %r110;
	sub.s32 	%r114, %r111, %r113;
	cvt.u64.u32 	%rd570, %r112;
	cvt.u64.u32 	%rd571, %r114;
	bra.uni 	$L__BB16_94;
$L__BB16_93:
	div.s64 	%rd570, %rd568, %rd207;
	mul.lo.s64 	%rd350, %rd570, %rd207;
	sub.s64 	%rd571, %rd568, %rd350;
$L__BB16_94:
	add.s64 	%rd352, %rd1, %rd346;
	ld.global.u64 	%rd353, [%rd352];
	mad.lo.s64 	%rd214, %rd353, %rd571, %rd206;
	add.s32 	%r42, %r255, -2;
	mul.wide.u32 	%rd354, %r42, 8;
	add.s64 	%rd355, %rd2, %rd354;
	ld.global.u64 	%rd215, [%rd355];
	or.b64  	%rd356, %rd570, %rd215;
	and.b64  	%rd357, %rd356, -4294967296;
	setp.ne.s64 	%p18, %rd357, 0;
	@%p18 bra 	$L__BB16_96;
	cvt.u32.u64 	%r115, %rd215;
	cvt.u32.u64 	%r116, %rd570;
	div.u32 	%r117, %r116, %r115;
	mul.lo.s32 	%r118, %r117, %r115;
	sub.s32 	%r119, %r116, %r118;
	cvt.u64.u32 	%rd572, %r117;
	cvt.u64.u32 	%rd573, %r119;
	bra.uni 	$L__BB16_97;
$L__BB16_96:
	div.s64 	%rd572, %rd570, %rd215;
	mul.lo.s64 	%rd358, %rd572, %rd215;
	sub.s64 	%rd573, %rd570, %rd358;
$L__BB16_97:
	add.s64 	%rd360, %rd1, %rd354;
	ld.global.u64 	%rd361, [%rd360];
	mad.lo.s64 	%rd222, %rd361, %rd573, %rd214;
	add.s32 	%r43, %r255, -3;
	mul.wide.u32 	%rd362, %r43, 8;
	add.s64 	%rd363, %rd2, %rd362;
	ld.global.u64 	%rd223, [%rd363];
	or.b64  	%rd364, %rd572, %rd223;
	and.b64  	%rd365, %rd364, -4294967296;
	setp.ne.s64 	%p19, %rd365, 0;
	@%p19 bra 	$L__BB16_99;
	cvt.u32.u64 	%r120, %rd223;
	cvt.u32.u64 	%r121, %rd572;
	div.u32 	%r122, %r121, %r120;
	mul.lo.s32 	%r123, %r122, %r120;
	sub.s32 	%r124, %r121, %r123;
	cvt.u64.u32 	%rd577, %r122;
	cvt.u64.u32 	%rd575, %r124;
	bra.uni 	$L__BB16_100;
$L__BB16_99:
	div.s64 	%rd577, %rd572, %rd223;
	mul.lo.s64 	%rd366, %rd577, %rd223;
	sub.s64 	%rd575, %rd572, %rd366;
$L__BB16_100:
	add.s64 	%rd368, %rd1, %rd362;
	ld.global.u64 	%rd369, [%rd368];
	mad.lo.s64 	%rd587, %rd369, %rd575, %rd222;
	add.s32 	%r255, %r255, -4;
$L__BB16_101:
	setp.eq.s32 	%p20, %r40, 0;
	@%p20 bra 	$L__BB16_115;
	setp.eq.s32 	%p21, %r40, 1;
	@%p21 bra 	$L__BB16_110;
	mul.wide.u32 	%rd371, %r255, 8;
	add.s64 	%rd372, %rd2, %rd371;
	ld.global.u64 	%rd234, [%rd372];
	or.b64  	%rd373, %rd577, %rd234;
	and.b64  	%rd374, %rd373, -4294967296;
	setp.ne.s64 	%p22, %rd374, 0;
	@%p22 bra 	$L__BB16_105;
	cvt.u32.u64 	%r125, %rd234;
	cvt.u32.u64 	%r126, %rd577;
	div.u32 	%r127, %r126, %r125;
	mul.lo.s32 	%r128, %r127, %r125;
	sub.s32 	%r129, %r126, %r128;
	cvt.u64.u32 	%rd579, %r127;
	cvt.u64.u32 	%rd580, %r129;
	bra.uni 	$L__BB16_106;
$L__BB16_105:
	div.s64 	%rd579, %rd577, %rd234;
	mul.lo.s64 	%rd375, %rd579, %rd234;
	sub.s64 	%rd580, %rd577, %rd375;
$L__BB16_106:
	add.s64 	%rd377, %rd1, %rd371;
	ld.global.u64 	%rd378, [%rd377];
	mad.lo.s64 	%rd241, %rd378, %rd580, %rd587;
	add.s32 	%r46, %r255, -1;
	mul.wide.u32 	%rd379, %r46, 8;
	add.s64 	%rd380, %rd2, %rd379;
	ld.global.u64 	%rd242, [%rd380];
	or.b64  	%rd381, %rd579, %rd242;
	and.b64  	%rd382, %rd381, -4294967296;
	setp.ne.s64 	%p23, %rd382, 0;
	@%p23 bra 	$L__BB16_108;
	cvt.u32.u64 	%r130, %rd242;
	cvt.u32.u64 	%r131, %rd579;
	div.u32 	%r132, %r131, %r130;
	mul.lo.s32 	%r133, %r132, %r130;
	sub.s32 	%r134, %r131, %r133;
	cvt.u64.u32 	%rd577, %r132;
	cvt.u64.u32 	%rd582, %r134;
	bra.uni 	$L__BB16_109;
$L__BB16_108:
	div.s64 	%rd577, %rd579, %rd242;
	mul.lo.s64 	%rd383, %rd577, %rd242;
	sub.s64 	%rd582, %rd579, %rd383;
$L__BB16_109:
	add.s64 	%rd385, %rd1, %rd379;
	ld.global.u64 	%rd386, [%rd385];
	mad.lo.s64 	%rd587, %rd386, %rd582, %rd241;
	add.s32 	%r255, %r255, -2;
$L__BB16_110:
	and.b32  	%r135, %r22, 1;
	setp.eq.b32 	%p24, %r135, 1;
	not.pred 	%p25, %p24;
	@%p25 bra 	$L__BB16_115;
	mul.wide.u32 	%rd387, %r255, 8;
	add.s64 	%rd388, %rd2, %rd387;
	ld.global.u64 	%rd253, [%rd388];
	or.b64  	%rd389, %rd577, %rd253;
	and.b64  	%rd390, %rd389, -4294967296;
	setp.ne.s64 	%p26, %rd390, 0;
	@%p26 bra 	$L__BB16_113;
	cvt.u32.u64 	%r136, %rd253;
	cvt.u32.u64 	%r137, %rd577;
	rem.u32 	%r138, %r137, %r136;
	cvt.u64.u32 	%rd586, %r138;
	bra.uni 	$L__BB16_114;
$L__BB16_113:
	rem.s64 	%rd586, %rd577, %rd253;
$L__BB16_114:
	add.s64 	%rd392, %rd1, %rd387;
	ld.global.u64 	%rd393, [%rd392];
	mad.lo.s64 	%rd587, %rd393, %rd586, %rd587;
$L__BB16_115:
	shl.b64 	%rd394, %rd587, 2;
	add.s64 	%rd395, %rd3, %rd394;
	ld.global.u32 	%r139, [%rd395];
	st.shared.u32 	[%r5], %r139;
	st.shared.u64 	[%r4], %rd4;
$L__BB16_116:
	bar.sync 	0;
	setp.lt.u32 	%p49, %r257, 66;
	@%p49 bra 	$L__BB16_124;
$L__BB16_117:
	mov.u32 	%r49, %r257;
	shr.u32 	%r257, %r49, 1;
	setp.ge.u32 	%p50, %r3, %r257;
	@%p50 bra 	$L__BB16_123;
	ld.shared.u32 	%r51, [%r5];
	shl.b32 	%r213, %r257, 2;
	add.s32 	%r214, %r5, %r213;
	ld.shared.u32 	%r52, [%r214];
	setp.le.s32 	%p51, %r51, %r52;
	shl.b32 	%r215, %r257, 3;
	add.s32 	%r53, %r4, %r215;
	@%p51 bra 	$L__BB16_120;
	ld.shared.u64 	%rd588, [%r53];
	bra.uni 	$L__BB16_122;
$L__BB16_120:
	setp.ne.s32 	%p52, %r51, %r52;
	@%p52 bra 	$L__BB16_123;
	ld.shared.u64 	%rd474, [%r4];
	ld.shared.u64 	%rd588, [%r53];
	setp.le.s64 	%p53, %rd474, %rd588;
	@%p53 bra 	$L__BB16_123;
$L__BB16_122:
	st.shared.u32 	[%r5], %r52;
	st.shared.u64 	[%r4], %rd588;
$L__BB16_123:
	bar.sync 	0;
	setp.gt.u32 	%p54, %r49, 131;
	@%p54 bra 	$L__BB16_117;
$L__BB16_124:
	setp.gt.u32 	%p55, %r3, 31;
	@%p55 bra 	$L__BB16_151;
	ld.volatile.shared.u32 	%r216, [%r5];
	ld.volatile.shared.u32 	%r217, [%r5+128];
	setp.gt.s32 	%p56, %r216, %r217;
	@%p56 bra 	$L__BB16_128;
	ld.volatile.shared.u32 	%r218, [%r5];
	ld.volatile.shared.u32 	%r219, [%r5+128];
	setp.ne.s32 	%p57, %r218, %r219;
	@%p57 bra 	$L__BB16_129;
	ld.volatile.shared.u64 	%rd475, [%r4];
	ld.volatile.shared.u64 	%rd476, [%r4+256];
	setp.le.s64 	%p58, %rd475, %rd476;
	@%p58 bra 	$L__BB16_129;
$L__BB16_128:
	ld.volatile.shared.u64 	%rd477, [%r4+256];
	st.volatile.shared.u64 	[%r4], %rd477;
	ld.volatile.shared.u32 	%r220, [%r5+128];
	st.volatile.shared.u32 	[%r5], %r220;
$L__BB16_129:
	ld.volatile.shared.u32 	%r221, [%r5];
	ld.volatile.shared.u32 	%r222, [%r5+64];
	setp.gt.s32 	%p59, %r221, %r222;
	@%p59 bra 	$L__BB16_132;
	ld.volatile.shared.u32 	%r223, [%r5];
	ld.volatile.shared.u32 	%r224, [%r5+64];
	setp.ne.s32 	%p60, %r223, %r224;
	@%p60 bra 	$L__BB16_133;
	ld.volatile.shared.u64 	%rd478, [%r4];
	ld.volatile.shared.u64 	%rd479, [%r4+128];
	setp.le.s64 	%p61, %rd478, %rd479;
	@%p61 bra 	$L__BB16_133;
$L__BB16_132:
	ld.volatile.shared.u64 	%rd480, [%r4+128];
	st.volatile.shared.u64 	[%r4], %rd480;
	ld.volatile.shared.u32 	%r225, [%r5+64];
	st.volatile.shared.u32 	[%r5], %r225;
$L__BB16_133:
	ld.volatile.shared.u32 	%r226, [%r5];
	ld.volatile.shared.u32 	%r227, [%r5+32];
	setp.gt.s32 	%p62, %r226, %r227;
	@%p62 bra 	$L__BB16_136;
	ld.volatile.shared.u32 	%r228, [%r5];
	ld.volatile.shared.u32 	%r229, [%r5+32];
	setp.ne.s32 	%p63, %r228, %r229;
	@%p63 bra 	$L__BB16_137;
	ld.volatile.shared.u64 	%rd481, [%r4];
	ld.volatile.shared.u64 	%rd482, [%r4+64];
	setp.le.s64 	%p64, %rd481, %rd482;
	@%p64 bra 	$L__BB16_137;
$L__BB16_136:
	ld.volatile.shared.u64 	%rd483, [%r4+64];
	st.volatile.shared.u64 	[%r4], %rd483;
	ld.volatile.shared.u32 	%r230, [%r5+32];
	st.volatile.shared.u32 	[%r5], %r230;
$L__BB16_137:
	ld.volatile.shared.u32 	%r231, [%r5];
	ld.volatile.shared.u32 	%r232, [%r5+16];
	setp.gt.s32 	%p65, %r231, %r232;
	@%p65 bra 	$L__BB16_140;
	ld.volatile.shared.u32 	%r233, [%r5];
	ld.volatile.shared.u32 	%r234, [%r5+16];
	setp.ne.s32 	%p66, %r233, %r234;
	@%p66 bra 	$L__BB16_141;
	ld.volatile.shared.u64 	%rd484, [%r4];
	ld.volatile.shared.u64 	%rd485, [%r4+32];
	setp.le.s64 	%p67, %rd484, %rd485;
	@%p67 bra 	$L__BB16_141;
$L__BB16_140:
	ld.volatile.shared.u64 	%rd486, [%r4+32];
	st.volatile.shared.u64 	[%r4], %rd486;
	ld.volatile.shared.u32 	%r235, [%r5+16];
	st.volatile.shared.u32 	[%r5], %r235;
$L__BB16_141:
	ld.volatile.shared.u32 	%r236, [%r5];
	ld.volatile.shared.u32 	%r237, [%r5+8];
	setp.gt.s32 	%p68, %r236, %r237;
	@%p68 bra 	$L__BB16_144;
	ld.volatile.shared.u32 	%r238, [%r5];
	ld.volatile.shared.u32 	%r239, [%r5+8];
	setp.ne.s32 	%p69, %r238, %r239;
	@%p69 bra 	$L__BB16_145;
	ld.volatile.shared.u64 	%rd487, [%r4];
	ld.volatile.shared.u64 	%rd488, [%r4+16];
	setp.le.s64 	%p70, %rd487, %rd488;
	@%p70 bra 	$L__BB16_145;
$L__BB16_144:
	ld.volatile.shared.u64 	%rd489, [%r4+16];
	st.volatile.shared.u64 	[%r4], %rd489;
	ld.volatile.shared.u32 	%r240, [%r5+8];
	st.volatile.shared.u32 	[%r5], %r240;
$L__BB16_145:
	ld.volatile.shared.u32 	%r241, [%r5];
	ld.volatile.shared.u32 	%r242, [%r5+4];
	setp.gt.s32 	%p71, %r241, %r242;
	@%p71 bra 	$L__BB16_148;
	ld.volatile.shared.u32 	%r243, [%r5];
	ld.volatile.shared.u32 	%r244, [%r5+4];
	setp.ne.s32 	%p72, %r243, %r244;
	@%p72 bra 	$L__BB16_149;
	ld.volatile.shared.u64 	%rd490, [%r4];
	ld.volatile.shared.u64 	%rd491, [%r4+8];
	setp.le.s64 	%p73, %rd490, %rd491;
	@%p73 bra 	$L__BB16_149;
$L__BB16_148:
	ld.volatile.shared.u64 	%rd492, [%r4+8];
	st.volatile.shared.u64 	[%r4], %rd492;
	ld.volatile.shared.u32 	%r245, [%r5+4];
	st.volatile.shared.u32 	[%r5], %r245;
$L__BB16_149:
	setp.ne.s32 	%p74, %r3, 0;
	@%p74 bra 	$L__BB16_151;
	ld.param.u64 	%rd501, [uncontiguous_reduce_i32_param_1];
	ld.param.u64 	%rd500, [uncontiguous_reduce_i32_param_0];
	ld.shared.u32 	%r246, [sdata_i32];
	mov.u32 	%r247, %ctaid.x;
	cvta.to.global.u64 	%rd493, %rd500;
	mul.wide.u32 	%rd494, %r247, 4;
	add.s64 	%rd495, %rd493, %rd494;
	st.global.u32 	[%rd495], %r246;
	ld.shared.u64 	%rd496, [%r2];
	cvta.to.global.u64 	%rd497, %rd501;
	mul.wide.u32 	%rd498, %r247, 8;
	add.s64 	%rd499, %rd497, %rd498;
	st.global.u64 	[%rd499], %rd496;
$L__BB16_151:
	ret;

}
	// .globl	contiguous_reduce2_i32
.visible .entry contiguous_reduce2_i32(
	.param .u64 .ptr .align 1 contiguous_reduce2_i32_param_0,
	.param .u64 .ptr .align 1 contiguous_reduce2_i32_param_1,
	.param .u64 .ptr .align 1 contiguous_reduce2_i32_param_2,
	.param .u64 contiguous_reduce2_i32_param_3
)
{
	.reg .pred 	%p<32>;
	.reg .b32 	%r<59>;
	.reg .b64 	%rd<63>;

	ld.param.u64 	%rd14, [contiguous_reduce2_i32_param_0];
	ld.param.u64 	%rd16, [contiguous_reduce2_i32_param_1];
	ld.param.u64 	%rd17, [contiguous_reduce2_i32_param_2];
	ld.param.u64 	%rd15, [contiguous_reduce2_i32_param_3];
	cvta.to.global.u64 	%rd1, %rd16;
	cvta.to.global.u64 	%rd2, %rd17;
	mov.u32 	%r58, %ntid.x;
	shl.b32 	%r14, %r58, 2;
	mov.u32 	%r15, sdata_i32;
	add.s32 	%r2, %r15, %r14;
	mov.u32 	%r3, %tid.x;
	mov.u32 	%r4, %ctaid.x;
	mul.lo.s32 	%r16, %r4, %r58;
	shl.b32 	%r17, %r16, 1;
	add.s32 	%r18, %r17, %r3;
	cvt.u64.u32 	%rd3, %r18;
	shl.b32 	%r19, %r3, 3;
	add.s32 	%r5, %r2, %r19;
	st.shared.u64 	[%r5], %rd3;
	shl.b32 	%r20, %r3, 2;
	add.s32 	%r6, %r15, %r20;
	mov.b32 	%r21, 2147483647;
	st.shared.u32 	[%r6], %r21;
	add.s32 	%r22, %r18, %r58;
	cvt.u64.u32 	%rd4, %r22;
	setp.le.u64 	%p1, %rd15, %rd4;
	@%p1 bra 	$L__BB17_8;
	shl.b64 	%rd23, %rd3, 2;
	add.s64 	%rd24, %rd2, %rd23;
	ld.global.u32 	%r7, [%rd24];
	shl.b64 	%rd25, %rd4, 2;
	add.s64 	%rd26, %rd2, %rd25;
	ld.global.u32 	%r8, [%rd26];
	setp.le.s32 	%p3, %r7, %r8;
	@%p3 bra 	$L__BB17_3;
	shl.b64 	%rd33, %rd4, 3;
	add.s64 	%rd34, %rd1, %rd33;
	ld.global.u64 	%rd60, [%rd34];
	bra.uni 	$L__BB17_7;
$L__BB17_3:
	setp.eq.s32 	%p4, %r7, %r8;
	@%p4 bra 	$L__BB17_6;
	shl.b64 	%rd27, %rd3, 3;
	add.s64 	%rd28, %rd1, %rd27;
	ld.global.u64 	%rd61, [%rd28];
$L__BB17_5:
	st.shared.u32 	[%r6], %r7;
	st.shared.u64 	[%r5], %rd61;
	bra.uni 	$L__BB17_10;
$L__BB17_6:
	shl.b64 	%rd29, %rd3, 3;
	add.s64 	%rd30, %rd1, %rd29;
	ld.global.u64 	%rd61, [%rd30];
	shl.b64 	%rd31, %rd4, 3;
	add.s64 	%rd32, %rd1, %rd31;
	ld.global.u64 	%rd60, [%rd32];
	setp.le.s64 	%p5, %rd61, %rd60;
	@%p5 bra 	$L__BB17_5;
$L__BB17_7:
	st.shared.u32 	[%r6], %r8;
	st.shared.u64 	[%r5], %rd60;
	bra.uni 	$L__BB17_10;
$L__BB17_8:
	setp.le.u64 	%p2, %rd15, %rd3;
	@%p2 bra 	$L__BB17_10;
	shl.b64 	%rd18, %rd3, 2;
	add.s64 	%rd19, %rd2, %rd18;
	ld.global.u32 	%r23, [%rd19];
	st.shared.u32 	[%r6], %r23;
	shl.b64 	%rd20, %rd3, 3;
	add.s64 	%rd21, %rd1, %rd20;
	ld.global.u64 	%rd22, [%rd21];
	st.shared.u64 	[%r5], %rd22;
$L__BB17_10:
	bar.sync 	0;
	setp.lt.u32 	%p6, %r58, 66;
	@%p6 bra 	$L__BB17_18;
$L__BB17_11:
	mov.u32 	%r9, %r58;
	shr.u32 	%r58, %r9, 1;
	setp.ge.u32 	%p7, %r3, %r58;
	@%p7 bra 	$L__BB17_17;
	ld.shared.u32 	%r11, [%r6];
	shl.b32 	%r24, %r58, 2;
	add.s32 	%r25, %r6, %r24;
	ld.shared.u32 	%r12, [%r25];
	setp.le.s32 	%p8, %r11, %r12;
	shl.b32 	%r26, %r58, 3;
	add.s32 	%r13, %r5, %r26;
	@%p8 bra 	$L__BB17_14;
	ld.shared.u64 	%rd62, [%r13];
	bra.uni 	$L__BB17_16;
$L__BB17_14:
	setp.ne.s32 	%p9, %r11, %r12;
	@%p9 bra 	$L__BB17_17;
	ld.shared.u64 	%rd35, [%r5];
	ld.shared.u64 	%rd62, [%r13];
	setp.le.s64 	%p10, %rd35, %rd62;
	@%p10 bra 	$L__BB17_17;
$L__BB17_16:
	st.shared.u32 	[%r6], %r12;
	st.shared.u64 	[%r5], %rd62;
$L__BB17_17:
	bar.sync 	0;
	setp.gt.u32 	%p11, %r9, 131;
	@%p11 bra 	$L__BB17_11;
$L__BB17_18:
	setp.gt.u32 	%p12, %r3, 31;
	@%p12 bra 	$L__BB17_45;
	ld.volatile.shared.u32 	%r27, [%r6];
	ld.volatile.shared.u32 	%r28, [%r6+128];
	setp.gt.s32 	%p13, %r27, %r28;
	@%p13 bra 	$L__BB17_22;
	ld.volatile.shared.u32 	%r29, [%r6];
	ld.volatile.shared.u32 	%r30, [%r6+128];
	setp.ne.s32 	%p14, %r29, %r30;
	@%p14 bra 	$L__BB17_23;
	ld.volatile.shared.u64 	%rd36, [%r5];
	ld.volatile.shared.u64 	%rd37, [%r5+256];
	setp.le.s64 	%p15, %rd36, %rd37;
	@%p15 bra 	$L__BB17_23;
$L__BB17_22:
	ld.volatile.shared.u64 	%rd38, [%r5+256];
	st.volatile.shared.u64 	[%r5], %rd38;
	ld.volatile.shared.u32 	%r31, [%r6+128];
	st.volatile.shared.u32 	[%r6], %r31;
$L__BB17_23:
	ld.volatile.shared.u32 	%r32, [%r6];
	ld.volatile.shared.u32 	%r33, [%r6+64];
	setp.gt.s32 	%p16, %r32, %r33;
	@%p16 bra 	$L__BB17_26;
	ld.volatile.shared.u32 	%r34, [%r6];
	ld.volatile.shared.u32 	%r35, [%r6+64];
	setp.ne.s32 	%p17, %r34, %r35;
	@%p17 bra 	$L__BB17_27;
	ld.volatile.shared.u64 	%rd39, [%r5];
	ld.volatile.shared.u64 	%rd40, [%r5+128];
	setp.le.s64 	%p18, %rd39, %rd40;
	@%p18 bra 	$L__BB17_27;
$L__BB17_26:
	ld.volatile.shared.u64 	%rd41, [%r5+128];
	st.volatile.shared.u64 	[%r5], %rd41;
	ld.volatile.shared.u32 	%r36, [%r6+64];
	st.volatile.shared.u32 	[%r6], %r36;
$L__BB17_27:
	ld.volatile.shared.u32 	%r37, [%r6];
	ld.volatile.shared.u32 	%r38, [%r6+32];
	setp.gt.s32 	%p19, %r37, %r38;
	@%p19 bra 	$L__BB17_30;
	ld.volatile.shared.u32 	%r39, [%r6];
	ld.volatile.shared.u32 	%r40, [%r6+32];
	setp.ne.s32 	%p20, %r39, %r40;
	@%p20 bra 	$L__BB17_31;
	ld.volatile.shared.u64 	%rd42, [%r5];
	ld.volatile.shared.u64 	%rd43, [%r5+64];
	setp.le.s64 	%p21, %rd42, %rd43;
	@%p21 bra 	$L__BB17_31;
$L__BB17_30:
	ld.volatile.shared.u64 	%rd44, [%r5+64];
	st.volatile.shared.u64 	[%r5], %rd44;
	ld.volatile.shared.u32 	%r41, [%r6+32];
	st.volatile.shared.u32 	[%r6], %r41;
$L__BB17_31:
	ld.volatile.shared.u32 	%r42, [%r6];
	ld.volatile.shared.u32 	%r43, [%r6+16];
	setp.gt.s32 	%p22, %r42, %r43;
	@%p22 bra 	$L__BB17_34;
	ld.volatile.shared.u32 	%r44, [%r6];
	ld.volatile.shared.u32 	%r45, [%r6+16];
	setp.ne.s32 	%p23, %r44, %r45;
	@%p23 bra 	$L__BB17_35;
	ld.volatile.shared.u64 	%rd45, [%r5];
	ld.volatile.shared.u64 	%rd46, [%r5+32];
	setp.le.s64 	%p24, %rd45, %rd46;
	@%p24 bra 	$L__BB17_35;
$L__BB17_34:
	ld.volatile.shared.u64 	%rd47, [%r5+32];
	st.volatile.shared.u64 	[%r5], %rd47;
	ld.volatile.shared.u32 	%r46, [%r6+16];
	st.volatile.shared.u32 	[%r6], %r46;
$L__BB17_35:
	ld.volatile.shared.u32 	%r47, [%r6];
	ld.volatile.shared.u32 	%r48, [%r6+8];
	setp.gt.s32 	%p25, %r47, %r48;
	@%p25 bra 	$L__BB17_38;
	ld.volatile.shared.u32 	%r49, [%r6];
	ld.volatile.shared.u32 	%r50, [%r6+8];
	setp.ne.s32 	%p26, %r49, %r50;
	@%p26 bra 	$L__BB17_39;
	ld.volatile.shared.u64 	%rd48, [%r5];
	ld.volatile.shared.u64 	%rd49, [%r5+16];
	setp.le.s64 	%p27, %rd48, %rd49;
	@%p27 bra 	$L__BB17_39;
$L__BB17_38:
	ld.volatile.shared.u64 	%rd50, [%r5+16];
	st.volatile.shared.u64 	[%r5], %rd50;
	ld.volatile.shared.u32 	%r51, [%r6+8];
	st.volatile.shared.u32 	[%r6], %r51;
$L__BB17_39:
	ld.volatile.shared.u32 	%r52, [%r6];
	ld.volatile.shared.u32 	%r53, [%r6+4];
	setp.gt.s32 	%p28, %r52, %r53;
	@%p28 bra 	$L__BB17_42;
	ld.volatile.shared.u32 	%r54, [%r6];
	ld.volatile.shared.u32 	%r55, [%r6+4];
	setp.ne.s32 	%p29, %r54, %r55;
	@%p29 bra 	$L__BB17_43;
	ld.volatile.shared.u64 	%rd51, [%r5];
	ld.volatile.shared.u64 	%rd52, [%r5+8];
	setp.le.s64 	%p30, %rd51, %rd52;
	@%p30 bra 	$L__BB17_43;
$L__BB17_42:
	ld.volatile.shared.u64 	%rd53, [%r5+8];
	st.volatile.shared.u64 	[%r5], %rd53;
	ld.volatile.shared.u32 	%r56, [%r6+4];
	st.volatile.shared.u32 	[%r6], %r56;
$L__BB17_43:
	setp.ne.s32 	%p31, %r3, 0;
	@%p31 bra 	$L__BB17_45;
	ld.shared.u32 	%r57, [sdata_i32];
	cvta.to.global.u64 	%rd54, %rd14;
	mul.wide.u32 	%rd55, %r4, 4;
	add.s64 	%rd56, %rd54, %rd55;
	st.global.u32 	[%rd56], %r57;
	ld.shared.u64 	%rd57, [%r2];
	mul.wide.u32 	%rd58, %r4, 8;
	add.s64 	%rd59, %rd1, %rd58;
	st.global.u64 	[%rd59], %rd57;
$L__BB17_45:
	ret;

}
	// .globl	nkd_i32
.visible .entry nkd_i32(
	.param .u64 .ptr .align 1 nkd_i32_param_0,
	.param .u64 .ptr .align 1 nkd_i32_param_1,
	.param .u64 .ptr .align 1 nkd_i32_param_2,
	.param .u64 .ptr .align 1 nkd_i32_param_3,
	.param .u64 .ptr .align 1 nkd_i32_param_4,
	.param .u64 nkd_i32_param_5,
	.param .u64 nkd_i32_param_6,
	.param .u64 nkd_i32_param_7,
	.param .u64 nkd_i32_param_8,
	.param .u64 nkd_i32_param_9
)
{
	.reg .pred 	%p<76>;
	.reg .b32 	%r<257>;
	.reg .b64 	%rd<601>;

	ld.param.u64 	%rd271, [nkd_i32_param_1];
	ld.param.u64 	%rd267, [nkd_i32_param_2];
	ld.param.u64 	%rd272, [nkd_i32_param_3];
	ld.param.u64 	%rd273, [nkd_i32_param_4];
	ld.param.u64 	%rd268, [nkd_i32_param_5];
	ld.param.u64 	%rd274, [nkd_i32_param_6];
	ld.param.u64 	%rd269, [nkd_i32_param_7];
	ld.param.u64 	%rd275, [nkd_i32_param_8];
	cvta.to.global.u64 	%rd1, %rd273;
	cvta.to.global.u64 	%rd2, %rd272;
	cvta.to.global.u64 	%rd599, %rd271;
	mov.u32 	%r256, %ntid.x;
	shl.b32 	%r58, %r256, 2;
	mov.u32 	%r59, sdata_i32;
	add.s32 	%r2, %r59, %r58;
	mov.u32 	%r3, %tid.x;
	mov.u32 	%r4, %ctaid.x;
	mul.lo.s32 	%r60, %r4, %r256;
	shl.b32 	%r61, %r60, 1;
	add.s32 	%r62, %r61, %r3;
	shl.b32 	%r63, %r3, 2;
	add.s32 	%r5, %r59, %r63;
	mov.b32 	%r64, 2147483647;
	st.shared.u32 	[%r5], %r64;
	cvt.u64.u32 	%rd4, %r62;
	shl.b32 	%r65, %r3, 3;
	add.s32 	%r6, %r2, %r65;
	st.shared.u64 	[%r6], %rd4;
	mov.u32 	%r66, %ctaid.y;
	cvt.u64.u32 	%rd276, %r66;
	add.s64 	%rd5, %rd274, %rd276;
	setp.ge.u64 	%p1, %rd5, %rd275;
	@%p1 bra 	$L__BB18_152;
	cvt.u32.u64 	%r67, %rd4;
	add.s32 	%r68, %r67, %r256;
	cvt.u64.u32 	%rd6, %r68;
	setp.le.u64 	%p2, %rd269, %rd6;
	@%p2 bra 	$L__BB18_57;
	mul.lo.s64 	%rd408, %rd5, %rd269;
	add.s64 	%rd553, %rd408, %rd4;
	add.s64 	%rd551, %rd408, %rd6;
	cvt.u32.u64 	%r7, %rd268;
	add.s32 	%r250, %r7, -1;
	setp.lt.s32 	%p28, %r250, 0;
	mov.b64 	%rd557, 0;
	mov.u64 	%rd558, %rd557;
	@%p28 bra 	$L__BB18_54;
	setp.lt.u32 	%p29, %r250, 3;
	mov.b64 	%rd558, 0;
	mov.u64 	%rd557, %rd558;
	@%p29 bra 	$L__BB18_31;
	add.s32 	%r248, %r7, -2;
	and.b32  	%r145, %r7, -4;
	neg.s32 	%r247, %r145;
	mov.b64 	%rd558, 0;
$L__BB18_5:
	.pragma "nounroll";
	add.s32 	%r13, %r248, 1;
	mul.wide.u32 	%rd412, %r13, 8;
	add.s64 	%rd413, %rd2, %rd412;
	ld.global.u64 	%rd13, [%rd413];
	or.b64  	%rd414, %rd553, %rd13;
	and.b64  	%rd415, %rd414, -4294967296;
	setp.ne.s64 	%p30, %rd415, 0;
	@%p30 bra 	$L__BB18_7;
	cvt.u32.u64 	%r146, %rd13;
	cvt.u32.u64 	%r147, %rd553;
	div.u32 	%r148, %r147, %r146;
	mul.lo.s32 	%r149, %r148, %r146;
	sub.s32 	%r150, %r147, %r149;
	cvt.u64.u32 	%rd519, %r148;
	cvt.u64.u32 	%rd520, %r150;
	bra.uni 	$L__BB18_8;
$L__BB18_7:
	div.s64 	%rd519, %rd553, %rd13;
	mul.lo.s64 	%rd416, %rd519, %rd13;
	sub.s64 	%rd520, %rd553, %rd416;
$L__BB18_8:
	mul.wide.u32 	%rd417, %r13, 8;
	add.s64 	%rd418, %rd1, %rd417;
	ld.global.u64 	%rd20, [%rd418];
	mad.lo.s64 	%rd21, %rd20, %rd520, %rd557;
	or.b64  	%rd419, %rd551, %rd13;
	and.b64  	%rd420, %rd419, -4294967296;
	setp.ne.s64 	%p31, %rd420, 0;
	@%p31 bra 	$L__BB18_10;
	cvt.u32.u64 	%r151, %rd13;
	cvt.u32.u64 	%r152, %rd551;
	div.u32 	%r153, %r152, %r151;
	mul.lo.s32 	%r154, %r153, %r151;
	sub.s32 	%r155, %r152, %r154;
	cvt.u64.u32 	%rd521, %r153;
	cvt.u64.u32 	%rd522, %r155;
	bra.uni 	$L__BB18_11;
$L__BB18_10:
	div.s64 	%rd521, %rd551, %rd13;
	mul.lo.s64 	%rd421, %rd521, %rd13;
	sub.s64 	%rd522, %rd551, %rd421;
$L__BB18_11:
	mad.lo.s64 	%rd28, %rd522, %rd20, %rd558;
	add.s32 	%r14, %r248, -2;
	mul.wide.u32 	%rd422, %r248, 8;
	add.s64 	%rd423, %rd2, %rd422;
	ld.global.u64 	%rd29, [%rd423];
	or.b64  	%rd424, %rd519, %rd29;
	and.b64  	%rd425, %rd424, -4294967296;
	setp.ne.s64 	%p32, %rd425, 0;
	@%p32 bra 	$L__BB18_13;
	cvt.u32.u64 	%r156, %rd29;
	cvt.u32.u64 	%r157, %rd519;
	div.u32 	%r158, %r157, %r156;
	mul.lo.s32 	%r159, %r158, %r156;
	sub.s32 	%r160, %r157, %r159;
	cvt.u64.u32 	%rd523, %r158;
	cvt.u64.u32 	%rd524, %r160;
	bra.uni 	$L__BB18_14;
$L__BB18_13:
	div.s64 	%rd523, %rd519, %rd29;
	mul.lo.s64 	%rd426, %rd523, %rd29;
	sub.s64 	%rd524, %rd519, %rd426;
$L__BB18_14:
	mul.wide.u32 	%rd427, %r248, 8;
	add.s64 	%rd428, %rd1, %rd427;
	ld.global.u64 	%rd36, [%rd428];
	mad.lo.s64 	%rd37, %rd36, %rd524, %rd21;
	or.b64  	%rd429, %rd521, %rd29;
	and.b64  	%rd430, %rd429, -4294967296;
	setp.ne.s64 	%p33, %rd430, 0;
	@%p33 bra 	$L__BB18_16;
	cvt.u32.u64 	%r161, %rd29;
	cvt.u32.u64 	%r162, %rd521;
	div.u32 	%r163, %r162, %r161;
	mul.lo.s32 	%r164, %r163, %r161;
	sub.s32 	%r165, %r162, %r164;
	cvt.u64.u32 	%rd525, %r163;
	cvt.u64.u32 	%rd526, %r165;
	bra.uni 	$L__BB18_17;
$L__BB18_16:
	div.s64 	%rd525, %rd521, %rd29;
	mul.lo.s64 	%rd431, %rd525, %rd29;
	sub.s64 	%rd526, %rd521, %rd431;
$L__BB18_17:
	mad.lo.s64 	%rd44, %rd526, %rd36, %rd28;
	add.s32 	%r15, %r248, -1;
	mul.wide.u32 	%rd432, %r15, 8;
	add.s64 	%rd433, %rd2, %rd432;
	ld.global.u64 	%rd45, [%rd433];
	or.b64  	%rd434, %rd523, %rd45;
	and.b64  	%rd435, %rd434, -4294967296;
	setp.ne.s64 	%p34, %rd435, 0;
	@%p34 bra 	$L__BB18_19;
	cvt.u32.u64 	%r166, %rd45;
	cvt.u32.u64 	%r167, %rd523;
	div.u32 	%r168, %r167, %r166;
	mul.lo.s32 	%r169, %r168, %r166;
	sub.s32 	%r170, %r167, %r169;
	cvt.u64.u32 	%rd527, %r168;
	cvt.u64.u32 	%rd528, %r170;
	bra.uni 	$L__BB18_20;
$L__BB18_19:
	div.s64 	%rd527, %rd523, %rd45;
	mul.lo.s64 	%rd436, %rd527, %rd45;
	sub.s64 	%rd528, %rd523, %rd436;
$L__BB18_20:
	mul.wide.u32 	%rd437, %r15, 8;
	add.s64 	%rd438, %rd1, %rd437;
	ld.global.u64 	%rd52, [%rd438];
	mad.lo.s64 	%rd53, %rd52, %rd528, %rd37;
	or.b64  	%rd439, %rd525, %rd45;
	and.b64  	%rd440, %rd439, -4294967296;
	setp.ne.s64 	%p35, %rd440, 0;
	@%p35 bra 	$L__BB18_22;
	cvt.u32.u64 	%r171, %rd45;
	cvt.u32.u64 	%r172, %rd525;
	div.u32 	%r173, %r172, %r171;
	mul.lo.s32 	%r174, %r173, %r171;
	sub.s32 	%r175, %r172, %r174;
	cvt.u64.u32 	%rd529, %r173;
	cvt.u64.u32 	%rd530, %r175;
	bra.uni 	$L__BB18_23;
$L__BB18_22:
	div.s64 	%rd529, %rd525, %rd45;
	mul.lo.s64 	%rd441, %rd529, %rd45;
	sub.s64 	%rd530, %rd525, %rd441;
$L__BB18_23:
	mad.lo.s64 	%rd60, %rd530, %rd52, %rd44;
	mul.wide.u32 	%rd442, %r14, 8;
	add.s64 	%rd443, %rd2, %rd442;
	ld.global.u64 	%rd61, [%rd443];
	or.b64  	%rd444, %rd527, %rd61;
	and.b64  	%rd445, %rd444, -4294967296;
	setp.ne.s64 	%p36, %rd445, 0;
	@%p36 bra 	$L__BB18_25;
	cvt.u32.u64 	%r176, %rd61;
	cvt.u32.u64 	%r177, %rd527;
	div.u32 	%r178, %r177, %r176;
	mul.lo.s32 	%r179, %r178, %r176;
	sub.s32 	%r180, %r177, %r179;
	cvt.u64.u32 	%rd553, %r178;
	cvt.u64.u32 	%rd532, %r180;
	bra.uni 	$L__BB18_26;
$L__BB18_25:
	div.s64 	%rd553, %rd527, %rd61;
	mul.lo.s64 	%rd446, %rd553, %rd61;
	sub.s64 	%rd532, %rd527, %rd446;
$L__BB18_26:
	mul.wide.u32 	%rd447, %r14, 8;
	add.s64 	%rd448, %rd1, %rd447;
	ld.global.u64 	%rd68, [%rd448];
	mad.lo.s64 	%rd557, %rd68, %rd532, %rd53;
	or.b64  	%rd449, %rd529, %rd61;
	and.b64  	%rd450, %rd449, -4294967296;
	setp.ne.s64 	%p37, %rd450, 0;
	@%p37 bra 	$L__BB18_28;
	cvt.u32.u64 	%r181, %rd61;
	cvt.u32.u64 	%r182, %rd529;
	div.u32 	%r183, %r182, %r181;
	mul.lo.s32 	%r184, %r183, %r181;
	sub.s32 	%r185, %r182, %r184;
	cvt.u64.u32 	%rd551, %r183;
	cvt.u64.u32 	%rd534, %r185;
	bra.uni 	$L__BB18_29;
$L__BB18_28:
	div.s64 	%rd551, %rd529, %rd61;
	mul.lo.s64 	%rd451, %rd551, %rd61;
	sub.s64 	%rd534, %rd529, %rd451;
$L__BB18_29:
	mad.lo.s64 	%rd558, %rd534, %rd68, %rd60;
	add.s32 	%r248, %r248, -4;
	add.s32 	%r247, %r247, 4;
	setp.ne.s32 	%p38, %r247, 0;
	@%p38 bra 	$L__BB18_5;
	add.s32 	%r250, %r248, 1;
$L__BB18_31:
	and.b32  	%r20, %r7, 3;
	setp.eq.s32 	%p39, %r20, 0;
	@%p39 bra 	$L__BB18_54;
	setp.eq.s32 	%p40, %r20, 1;
	@%p40 bra 	$L__BB18_46;
	mul.wide.u32 	%rd453, %r250, 8;
	add.s64 	%rd454, %rd2, %rd453;
	ld.global.u64 	%rd83, [%rd454];
	or.b64  	%rd455, %rd553, %rd83;
	and.b64  	%rd456, %rd455, -4294967296;
	setp.ne.s64 	%p41, %rd456, 0;
	@%p41 bra 	$L__BB18_35;
	cvt.u32.u64 	%r186, %rd83;
	cvt.u32.u64 	%r187, %rd553;
	div.u32 	%r188, %r187, %r186;
	mul.lo.s32 	%r189, %r188, %r186;
	sub.s32 	%r190, %r187, %r189;
	cvt.u64.u32 	%rd541, %r188;
	cvt.u64.u32 	%rd542, %r190;
	bra.uni 	$L__BB18_36;
$L__BB18_35:
	div.s64 	%rd541, %rd553, %rd83;
	mul.lo.s64 	%rd457, %rd541, %rd83;
	sub.s64 	%rd542, %rd553, %rd457;
$L__BB18_36:
	mul.wide.u32 	%rd458, %r250, 8;
	add.s64 	%rd459, %rd1, %rd458;
	ld.global.u64 	%rd90, [%rd459];
	mad.lo.s64 	%rd91, %rd90, %rd542, %rd557;
	or.b64  	%rd460, %rd551, %rd83;
	and.b64  	%rd461, %rd460, -4294967296;
	setp.ne.s64 	%p42, %rd461, 0;
	@%p42 bra 	$L__BB18_38;
	cvt.u32.u64 	%r191, %rd83;
	cvt.u32.u64 	%r192, %rd551;
	div.u32 	%r193, %r192, %r191;
	mul.lo.s32 	%r194, %r193, %r191;
	sub.s32 	%r195, %r192, %r194;
	cvt.u64.u32 	%rd543, %r193;
	cvt.u64.u32 	%rd544, %r195;
	bra.uni 	$L__BB18_39;
$L__BB18_38:
	div.s64 	%rd543, %rd551, %rd83;
	mul.lo.s64 	%rd462, %rd543, %rd83;
	sub.s64 	%rd544, %rd551, %rd462;
$L__BB18_39:
	mad.lo.s64 	%rd98, %rd544, %rd90, %rd558;
	add.s32 	%r21, %r250, -1;
	mul.wide.u32 	%rd463, %r21, 8;
	add.s64 	%rd464, %rd2, %rd463;
	ld.global.u64 	%rd99, [%rd464];
	or.b64  	%rd465, %rd541, %rd99;
	and.b64  	%rd466, %rd465, -4294967296;
	setp.ne.s64 	%p43, %rd466, 0;
	@%p43 bra 	$L__BB18_41;
	cvt.u32.u64 	%r196, %rd99;
	cvt.u32.u64 	%r197, %rd541;
	div.u32 	%r198, %r197, %r196;
	mul.lo.s32 	%r199, %r198, %r196;
	sub.s32 	%r200, %r197, %r199;
	cvt.u64.u32 	%rd553, %r198;
	cvt.u64.u32 	%rd546, %r200;
	bra.uni 	$L__BB18_42;
$L__BB18_41:
	div.s64 	%rd553, %rd541, %rd99;
	mul.lo.s64 	%rd467, %rd553, %rd99;
	sub.s64 	%rd546, %rd541, %rd467;
$L__BB18_42:
	mul.wide.u32 	%rd468, %r21, 8;
	add.s64 	%rd469, %rd1, %rd468;
	ld.global.u64 	%rd106, [%rd469];
	mad.lo.s64 	%rd557, %rd106, %rd546, %rd91;
	or.b64  	%rd470, %rd543, %rd99;
	and.b64  	%rd471, %rd470, -4294967296;
	setp.ne.s64 	%p44, %rd471, 0;
	@%p44 bra 	$L__BB18_44;
	cvt.u32.u64 	%r201, %rd99;
	cvt.u32.u64 	%r202, %rd543;
	div.u32 	%r203, %r202, %r201;
	mul.lo.s32 	%r204, %r203, %r201;
	sub.s32 	%r205, %r202, %r204;
	cvt.u64.u32 	%rd551, %r203;
	cvt.u64.u32 	%rd548, %r205;
	bra.uni 	$L__BB18_45;
$L__BB18_44:
	div.s64 	%rd551, %rd543, %rd99;
	mul.lo.s64 	%rd472, %rd551, %rd99;
	sub.s64 	%rd548, %rd543, %rd472;
$L__BB18_45:
	mad.lo.s64 	%rd558, %rd548, %rd106, %rd98;
	add.s32 	%r250, %r250, -2;
$L__BB18_46:
	and.b32  	%r206, %r7, 1;
	setp.eq.b32 	%p45, %r206, 1;
	not.pred 	%p46, %p45;
	@%p46 bra 	$L__BB18_54;
	mul.wide.u32 	%rd473, %r250, 8;
	add.s64 	%rd474, %rd2, %rd473;
	ld.global.u64 	%rd121, [%rd474];
	or.b64  	%rd475, %rd553, %rd121;
	and.b64  	%rd476, %rd475, -4294967296;
	setp.ne.s64 	%p47, %rd476, 0;
	@%p47 bra 	$L__BB18_49;
	cvt.u32.u64 	%r207, %rd121;
	cvt.u32.u64 	%r208, %rd553;
	rem.u32 	%r209, %r208, %r207;
	cvt.u64.u32 	%rd555, %r209;
	bra.uni 	$L__BB18_50;
$L__BB18_49:
	rem.s64 	%rd555, %rd553, %rd121;
$L__BB18_50:
	mul.wide.u32 	%rd477, %r250, 8;
	add.s64 	%rd478, %rd1, %rd477;
	ld.global.u64 	%rd125, [%rd478];
	mad.lo.s64 	%rd557, %rd125, %rd555, %rd557;
	or.b64  	%rd479, %rd551, %rd121;
	and.b64  	%rd480, %rd479, -4294967296;
	setp.ne.s64 	%p48, %rd480, 0;
	@%p48 bra 	$L__BB18_52;
	cvt.u32.u64 	%r210, %rd121;
	cvt.u32.u64 	%r211, %rd551;
	rem.u32 	%r212, %r211, %r210;
	cvt.u64.u32 	%rd556, %r212;
	bra.uni 	$L__BB18_53;
$L__BB18_52:
	rem.s64 	%rd556, %rd551, %rd121;
$L__BB18_53:
	mad.lo.s64 	%rd558, %rd556, %rd125, %rd558;
$L__BB18_54:
	shl.b64 	%rd481, %rd557, 2;
	add.s64 	%rd482, %rd599, %rd481;
	ld.global.u32 	%r24, [%rd482];
	shl.b64 	%rd483, %rd558, 2;
	add.s64 	%rd484, %rd599, %rd483;
	ld.global.u32 	%r25, [%rd484];
	setp.le.s32 	%p49, %r24, %r25;
	@%p49 bra 	$L__BB18_56;
	st.shared.u32 	[%r5], %r25;
	st.shared.u64 	[%r6], %rd6;
	bra.uni 	$L__BB18_117;
$L__BB18_56:
	st.shared.u32 	[%r5], %r24;
	st.shared.u64 	[%r6], %rd4;
	bra.uni 	$L__BB18_117;
$L__BB18_57:
	setp.le.u64 	%p3, %rd269, %rd4;
	@%p3 bra 	$L__BB18_117;
	mad.lo.s64 	%rd590, %rd5, %rd269, %rd4;
	cvt.u32.u64 	%r26, %rd268;
	add.s32 	%r254, %r26, -1;
	setp.lt.s32 	%p4, %r254, 0;
	@%p4 bra 	$L__BB18_116;
	and.b32  	%r28, %r26, 7;
	setp.lt.u32 	%p5, %r254, 7;
	@%p5 bra 	$L__BB18_87;
	add.s32 	%r252, %r26, -4;
	and.b32  	%r69, %r26, -8;
	neg.s32 	%r251, %r69;
$L__BB18_61:
	.pragma "nounroll";
	add.s32 	%r33, %r252, 3;
	mul.wide.u32 	%rd278, %r33, 8;
	add.s64 	%rd279, %rd2, %rd278;
	ld.global.u64 	%rd136, [%rd279];
	or.b64  	%rd280, %rd590, %rd136;
	and.b64  	%rd281, %rd280, -4294967296;
	setp.ne.s64 	%p6, %rd281, 0;
	@%p6 bra 	$L__BB18_63;
	cvt.u32.u64 	%r70, %rd136;
	cvt.u32.u64 	%r71, %rd590;
	div.u32 	%r72, %r71, %r70;
	mul.lo.s32 	%r73, %r72, %r70;
	sub.s32 	%r74, %r71, %r73;
	cvt.u64.u32 	%rd561, %r72;
	cvt.u64.u32 	%rd562, %r74;
	bra.uni 	$L__BB18_64;
$L__BB18_63:
	div.s64 	%rd561, %rd590, %rd136;
	mul.lo.s64 	%rd282, %rd561, %rd136;
	sub.s64 	%rd562, %rd590, %rd282;
$L__BB18_64:
	mul.wide.u32 	%rd283, %r33, 8;
	add.s64 	%rd284, %rd1, %rd283;
	ld.global.u64 	%rd285, [%rd284];
	mul.lo.s64 	%rd143, %rd285, %rd562;
	add.s32 	%r34, %r252, 2;
	mul.wide.u32 	%rd286, %r34, 8;
	add.s64 	%rd287, %rd2, %rd286;
	ld.global.u64 	%rd144, [%rd287];
	or.b64  	%rd288, %rd561, %rd144;
	and.b64  	%rd289, %rd288, -4294967296;
	setp.ne.s64 	%p7, %rd289, 0;
	@%p7 bra 	$L__BB18_66;
	cvt.u32.u64 	%r75, %rd144;
	cvt.u32.u64 	%r76, %rd561;
	div.u32 	%r77, %r76, %r75;
	mul.lo.s32 	%r78, %r77, %r75;
	sub.s32 	%r79, %r76, %r78;
	cvt.u64.u32 	%rd563, %r77;
	cvt.u64.u32 	%rd564, %r79;
	bra.uni 	$L__BB18_67;
$L__BB18_66:
	div.s64 	%rd563, %rd561, %rd144;
	mul.lo.s64 	%rd290, %rd563, %rd144;
	sub.s64 	%rd564, %rd561, %rd290;
$L__BB18_67:
	mul.wide.u32 	%rd291, %r34, 8;
	add.s64 	%rd292, %rd1, %rd291;
	ld.global.u64 	%rd293, [%rd292];
	mad.lo.s64 	%rd151, %rd293, %rd564, %rd143;
	add.s32 	%r35, %r252, 1;
	mul.wide.u32 	%rd294, %r35, 8;
	add.s64 	%rd295, %rd2, %rd294;
	ld.global.u64 	%rd152, [%rd295];
	or.b64  	%rd296, %rd563, %rd152;
	and.b64  	%rd297, %rd296, -4294967296;
	setp.ne.s64 	%p8, %rd297, 0;
	@%p8 bra 	$L__BB18_69;
	cvt.u32.u64 	%r80, %rd152;
	cvt.u32.u64 	%r81, %rd563;
	div.u32 	%r82, %r81, %r80;
	mul.lo.s32 	%r83, %r82, %r80;
	sub.s32 	%r84, %r81, %r83;
	cvt.u64.u32 	%rd565, %r82;
	cvt.u64.u32 	%rd566, %r84;
	bra.uni 	$L__BB18_70;
$L__BB18_69:
	div.s64 	%rd565, %rd563, %rd152;
	mul.lo.s64 	%rd298, %rd565, %rd152;
	sub.s64 	%rd566, %rd563, %rd298;
$L__BB18_70:
	mul.wide.u32 	%rd299, %r35, 8;
	add.s64 	%rd300, %rd1, %rd299;
	ld.global.u64 	%rd301, [%rd300];
	mad.lo.s64 	%rd159, %rd301, %rd566, %rd151;
	add.s32 	%r36, %r252, -4;
	mul.wide.u32 	%rd302, %r252, 8;
	add.s64 	%rd303, %rd2, %rd302;
	ld.global.u64 	%rd160, [%rd303];
	or.b64  	%rd304, %rd565, %rd160;
	and.b64  	%rd305, %rd304, -4294967296;
	setp.ne.s64 	%p9, %rd305, 0;
	@%p9 bra 	$L__BB18_72;
	cvt.u32.u64 	%r85, %rd160;
	cvt.u32.u64 	%r86, %rd565;
	div.u32 	%r87, %r86, %r85;
	mul.lo.s32 	%r88, %r87, %r85;
	sub.s32 	%r89, %r86, %r88;
	cvt.u64.u32 	%rd567, %r87;
	cvt.u64.u32 	%rd568, %r89;
	bra.uni 	$L__BB18_73;
$L__BB18_72:
	div.s64 	%rd567, %rd565, %rd160;
	mul.lo.s64 	%rd306, %rd567, %rd160;
	sub.s64 	%rd568, %rd565, %rd306;
$L__BB18_73:
	mul.wide.u32 	%rd307, %r252, 8;
	add.s64 	%rd308, %rd1, %rd307;
	ld.global.u64 	%rd309, [%rd308];
	mad.lo.s64 	%rd167, %rd309, %rd568, %rd159;
	add.s32 	%r37, %r252, -1;
	mul.wide.u32 	%rd310, %r37, 8;
	add.s64 	%rd311, %rd2, %rd310;
	ld.global.u64 	%rd168, [%rd311];
	or.b64  	%rd312, %rd567, %rd168;
	and.b64  	%rd313, %rd312, -4294967296;
	setp.ne.s64 	%p10, %rd313, 0;
	@%p10 bra 	$L__BB18_75;
	cvt.u32.u64 	%r90, %rd168;
	cvt.u32.u64 	%r91, %rd567;
	div.u32 	%r92, %r91, %r90;
	mul.lo.s32 	%r93, %r92, %r90;
	sub.s32 	%r94, %r91, %r93;
	cvt.u64.u32 	%rd569, %r92;
	cvt.u64.u32 	%rd570, %r94;
	bra.uni 	$L__BB18_76;
$L__BB18_75:
	div.s64 	%rd569, %rd567, %rd168;
	mul.lo.s64 	%rd314, %rd569, %rd168;
	sub.s64 	%rd570, %rd567, %rd314;
$L__BB18_76:
	mul.wide.u32 	%rd315, %r37, 8;
	add.s64 	%rd316, %rd1, %rd315;
	ld.global.u64 	%rd317, [%rd316];
	mad.lo.s64 	%rd175, %rd317, %rd570, %rd167;
	add.s32 	%r38, %r252, -2;
	mul.wide.u32 	%rd318, %r38, 8;
	add.s64 	%rd319, %rd2, %rd318;
	ld.global.u64 	%rd176, [%rd319];
	or.b64  	%rd320, %rd569, %rd176;
	and.b64  	%rd321, %rd320, -4294967296;
	setp.ne.s64 	%p11, %rd321, 0;
	@%p11 bra 	$L__BB18_78;
	cvt.u32.u64 	%r95, %rd176;
	cvt.u32.u64 	%r96, %rd569;
	div.u32 	%r97, %r96, %r95;
	mul.lo.s32 	%r98, %r97, %r95;
	sub.s32 	%r99, %r96, %r98;
	cvt.u64.u32 	%rd571, %r97;
	cvt.u64.u32 	%rd572, %r99;
	bra.uni 	$L__BB18_79;
$L__BB18_78:
	div.s64 	%rd571, %rd569, %rd176;
	mul.lo.s64 	%rd322, %rd571, %rd176;
	sub.s64 	%rd572, %rd569, %rd322;
$L__BB18_79:
	mul.wide.u32 	%rd323, %r38, 8;
	add.s64 	%rd324, %rd1, %rd323;
	ld.global.u64 	%rd325, [%rd324];
	mad.lo.s64 	%rd183, %rd325, %rd572, %rd175;
	add.s32 	%r39, %r252, -3;
	mul.wide.u32 	%rd326, %r39, 8;
	add.s64 	%rd327, %rd2, %rd326;
	ld.global.u64 	%rd184, [%rd327];
	or.b64  	%rd328, %rd571, %rd184;
	and.b64  	%rd329, %rd328, -4294967296;
	setp.ne.s64 	%p12, %rd329, 0;
	@%p12 bra 	$L__BB18_81;
	cvt.u32.u64 	%r100, %rd184;
	cvt.u32.u64 	%r101, %rd571;
	div.u32 	%r102, %r101, %r100;
	mul.lo.s32 	%r103, %r102, %r100;
	sub.s32 	%r104, %r101, %r103;
	cvt.u64.u32 	%rd573, %r102;
	cvt.u64.u32 	%rd574, %r104;
	bra.uni 	$L__BB18_82;
$L__BB18_81:
	div.s64 	%rd573, %rd571, %rd184;
	mul.lo.s64 	%rd330, %rd573, %rd184;
	sub.s64 	%rd574, %rd571, %rd330;
$L__BB18_82:
	mul.wide.u32 	%rd331, %r39, 8;
	add.s64 	%rd332, %rd1, %rd331;
	ld.global.u64 	%rd333, [%rd332];
	mad.lo.s64 	%rd191, %rd333, %rd574, %rd183;
	mul.wide.u32 	%rd334, %r36, 8;
	add.s64 	%rd335, %rd2, %rd334;
	ld.global.u64 	%rd192, [%rd335];
	or.b64  	%rd336, %rd573, %rd192;
	and.b64  	%rd337, %rd336, -4294967296;
	setp.ne.s64 	%p13, %rd337, 0;
	@%p13 bra 	$L__BB18_84;
	cvt.u32.u64 	%r105, %rd192;
	cvt.u32.u64 	%r106, %rd573;
	div.u32 	%r107, %r106, %r105;
	mul.lo.s32 	%r108, %r107, %r105;
	sub.s32 	%r109, %r106, %r108;
	cvt.u64.u32 	%rd590, %r107;
	cvt.u64.u32 	%rd576, %r109;
	bra.uni 	$L__BB18_85;
$L__BB18_84:
	div.s64 	%rd590, %rd573, %rd192;
	mul.lo.s64 	%rd338, %rd590, %rd192;
	sub.s64 	%rd576, %rd573, %rd338;
$L__BB18_85:
	mul.wide.u32 	%rd339, %r36, 8;
	add.s64 	%rd340, %rd1, %rd339;
	ld.global.u64 	%rd341, [%rd340];
	mad.lo.s64 	%rd342, %rd341, %rd576, %rd191;
	shl.b64 	%rd343, %rd342, 2;
	add.s64 	%rd599, %rd599, %rd343;
	add.s32 	%r252, %r252, -8;
	add.s32 	%r251, %r251, 8;
	setp.ne.s32 	%p14, %r251, 0;
	@%p14 bra 	$L__BB18_61;
	add.s32 	%r254, %r252, 3;
$L__BB18_87:
	setp.eq.s32 	%p15, %r28, 0;
	@%p15 bra 	$L__BB18_116;
	and.b32  	%r44, %r26, 3;
	setp.lt.u32 	%p16, %r28, 4;
	@%p16 bra 	$L__BB18_102;
	mul.wide.u32 	%rd345, %r254, 8;
	add.s64 	%rd346, %rd2, %rd345;
	ld.global.u64 	%rd203, [%rd346];
	or.b64  	%rd347, %rd590, %rd203;
	and.b64  	%rd348, %rd347, -4294967296;
	setp.ne.s64 	%p17, %rd348, 0;
	@%p17 bra 	$L__BB18_91;
	cvt.u32.u64 	%r110, %rd203;
	cvt.u32.u64 	%r111, %rd590;
	div.u32 	%r112, %r111, %r110;
	mul.lo.s32 	%r113, %r112, %r110;
	sub.s32 	%r114, %r111, %r113;
	cvt.u64.u32 	%rd580, %r112;
	cvt.u64.u32 	%rd581, %r114;
	bra.uni 	$L__BB18_92;
$L__BB18_91:
	div.s64 	%rd580, %rd590, %rd203;
	mul.lo.s64 	%rd349, %rd580, %rd203;
	sub.s64 	%rd581, %rd590, %rd349;
$L__BB18_92:
	mul.wide.u32 	%rd350, %r254, 8;
	add.s64 	%rd351, %rd1, %rd350;
	ld.global.u64 	%rd352, [%rd351];
	mul.lo.s64 	%rd210, %rd352, %rd581;
	add.s32 	%r45, %r254, -1;
	mul.wide.u32 	%rd353, %r45, 8;
	add.s64 	%rd354, %rd2, %rd353;
	ld.global.u64 	%rd211, [%rd354];
	or.b64  	%rd355, %rd580, %rd211;
	and.b64  	%rd356, %rd355, -4294967296;
	setp.ne.s64 	%p18, %rd356, 0;
	@%p18 bra 	$L__BB18_94;
	cvt.u32.u64 	%r115, %rd211;
	cvt.u32.u64 	%r116, %rd580;
	div.u32 	%r117, %r116, %r115;
	mul.lo.s32 	%r118, %r117, %r115;
	sub.s32 	%r119, %r116, %r118;
	cvt.u64.u32 	%rd582, %r117;
	cvt.u64.u32 	%rd583, %r119;
	bra.uni 	$L__BB18_95;
$L__BB18_94:
	div.s64 	%rd582, %rd580, %rd211;
	mul.lo.s64 	%rd357, %rd582, %rd211;
	sub.s64 	%rd583, %rd580, %rd357;
$L__BB18_95:
	mul.wide.u32 	%rd358, %r45, 8;
	add.s64 	%rd359, %rd1, %rd358;
	ld.global.u64 	%rd360, [%rd359];
	mad.lo.s64 	%rd218, %rd360, %rd583, %rd210;
	add.s32 	%r46, %r254, -2;
	mul.wide.u32 	%rd361, %r46, 8;
	add.s64 	%rd362, %rd2, %rd361;
	ld.global.u64 	%rd219, [%rd362];
	or.b64  	%rd363, %rd582, %rd219;
	and.b64  	%rd364, %rd363, -4294967296;
	setp.ne.s64 	%p19, %rd364, 0;
	@%p19 bra 	$L__BB18_97;
	cvt.u32.u64 	%r120, %rd219;
	cvt.u32.u64 	%r121, %rd582;
	div.u32 	%r122, %r121, %r120;
	mul.lo.s32 	%r123, %r122, %r120;
	sub.s32 	%r124, %r121, %r123;
	cvt.u64.u32 	%rd584, %r122;
	cvt.u64.u32 	%rd585, %r124;
	bra.uni 	$L__BB18_98;
$L__BB18_97:
	div.s64 	%rd584, %rd582, %rd219;
	mul.lo.s64 	%rd365, %rd584, %rd219;
	sub.s64 	%rd585, %rd582, %rd365;
$L__BB18_98:
	mul.wide.u32 	%rd366, %r46, 8;
	add.s64 	%rd367, %rd1, %rd366;
	ld.global.u64 	%rd368, [%rd367];
	mad.lo.s64 	%rd226, %rd368, %rd585, %rd218;
	add.s32 	%r47, %r254, -3;
	mul.wide.u32 	%rd369, %r47, 8;
	add.s64 	%rd370, %rd2, %rd369;
	ld.global.u64 	%rd227, [%rd370];
	or.b64  	%rd371, %rd584, %rd227;
	and.b64  	%rd372, %rd371, -4294967296;
	setp.ne.s64 	%p20, %rd372, 0;
	@%p20 bra 	$L__BB18_100;
	cvt.u32.u64 	%r125, %rd227;
	cvt.u32.u64 	%r126, %rd584;
	div.u32 	%r127, %r126, %r125;
	mul.lo.s32 	%r128, %r127, %r125;
	sub.s32 	%r129, %r126, %r128;
	cvt.u64.u32 	%rd590, %r127;
	cvt.u64.u32 	%rd587, %r129;
	bra.uni 	$L__BB18_101;
$L__BB18_100:
	div.s64 	%rd590, %rd584, %rd227;
	mul.lo.s64 	%rd373, %rd590, %rd227;
	sub.s64 	%rd587, %rd584, %rd373;
$L__BB18_101:
	mul.wide.u32 	%rd374, %r47, 8;
	add.s64 	%rd375, %rd1, %rd374;
	ld.global.u64 	%rd376, [%rd375];
	mad.lo.s64 	%rd377, %rd376, %rd587, %rd226;
	shl.b64 	%rd378, %rd377, 2;
	add.s64 	%rd599, %rd599, %rd378;
	add.s32 	%r254, %r254, -4;
$L__BB18_102:
	setp.eq.s32 	%p21, %r44, 0;
	@%p21 bra 	$L__BB18_116;
	setp.eq.s32 	%p22, %r44, 1;
	@%p22 bra 	$L__BB18_111;
	mul.wide.u32 	%rd380, %r254, 8;
	add.s64 	%rd381, %rd2, %rd380;
	ld.global.u64 	%rd238, [%rd381];
	or.b64  	%rd382, %rd590, %rd238;
	and.b64  	%rd383, %rd382, -4294967296;
	setp.ne.s64 	%p23, %rd383, 0;
	@%p23 bra 	$L__BB18_106;
	cvt.u32.u64 	%r130, %rd238;
	cvt.u32.u64 	%r131, %rd590;
	div.u32 	%r132, %r131, %r130;
	mul.lo.s32 	%r133, %r132, %r130;
	sub.s32 	%r134, %r131, %r133;
	cvt.u64.u32 	%rd591, %r132;
	cvt.u64.u32 	%rd592, %r134;
	bra.uni 	$L__BB18_107;
$L__BB18_106:
	div.s64 	%rd591, %rd590, %rd238;
	mul.lo.s64 	%rd384, %rd591, %rd238;
	sub.s64 	%rd592, %rd590, %rd384;
$L__BB18_107:
	mul.wide.u32 	%rd385, %r254, 8;
	add.s64 	%rd386, %rd1, %rd385;
	ld.global.u64 	%rd387, [%rd386];
	mul.lo.s64 	%rd245, %rd387, %rd592;
	add.s32 	%r50, %r254, -1;
	mul.wide.u32 	%rd388, %r50, 8;
	add.s64 	%rd389, %rd2, %rd388;
	ld.global.u64 	%rd246, [%rd389];
	or.b64  	%rd390, %rd591, %rd246;
	and.b64  	%rd391, %rd390, -4294967296;
	setp.ne.s64 	%p24, %rd391, 0;
	@%p24 bra 	$L__BB18_109;
	cvt.u32.u64 	%r135, %rd246;
	cvt.u32.u64 	%r136, %rd591;
	div.u32 	%r137, %r136, %r135;
	mul.lo.s32 	%r138, %r137, %r135;
	sub.s32 	%r139, %r136, %r138;
	cvt.u64.u32 	%rd590, %r137;
	cvt.u64.u32 	%rd594, %r139;
	bra.uni 	$L__BB18_110;
$L__BB18_109:
	div.s64 	%rd590, %rd591, %rd246;
	mul.lo.s64 	%rd392, %rd590, %rd246;
	sub.s64 	%rd594, %rd591, %rd392;
$L__BB18_110:
	add.s64 	%rd394, %rd1, %rd388;
	ld.global.u64 	%rd395, [%rd394];
	mad.lo.s64 	%rd396, %rd395, %rd594, %rd245;
	shl.b64 	%rd397, %rd396, 2;
	add.s64 	%rd599, %rd599, %rd397;
	add.s32 	%r254, %r254, -2;
$L__BB18_111:
	and.b32  	%r140, %r26, 1;
	setp.eq.b32 	%p25, %r140, 1;
	not.pred 	%p26, %p25;
	@%p26 bra 	$L__BB18_116;
	mul.wide.u32 	%rd398, %r254, 8;
	add.s64 	%rd399, %rd2, %rd398;
	ld.global.u64 	%rd257, [%rd399];
	or.b64  	%rd400, %rd590, %rd257;
	and.b64  	%rd401, %rd400, -4294967296;
	setp.ne.s64 	%p27, %rd401, 0;
	@%p27 bra 	$L__BB18_114;
	cvt.u32.u64 	%r141, %rd257;
	cvt.u32.u64 	%r142, %rd590;
	rem.u32 	%r143, %r142, %r141;
	cvt.u64.u32 	%rd598, %r143;
	bra.uni 	$L__BB18_115;
$L__BB18_114:
	rem.s64 	%rd598, %rd590, %rd257;
$L__BB18_115:
	add.s64 	%rd403, %rd1, %rd398;
	ld.global.u64 	%rd404, [%rd403];
	mul.lo.s64 	%rd405, %rd404, %rd598;
	shl.b64 	%rd406, %rd405, 2;
	add.s64 	%rd599, %rd599, %rd406;
$L__BB18_116:
	ld.global.u32 	%r144, [%rd599];
	st.shared.u32 	[%r5], %r144;
	st.shared.u64 	[%r6], %rd4;
$L__BB18_117:
	bar.sync 	0;
	setp.lt.u32 	%p50, %r256, 66;
	@%p50 bra 	$L__BB18_125;
$L__BB18_118:
	mov.u32 	%r53, %r256;
	shr.u32 	%r256, %r53, 1;
	setp.ge.u32 	%p51, %r3, %r256;
	@%p51 bra 	$L__BB18_124;
	ld.shared.u32 	%r55, [%r5];
	shl.b32 	%r213, %r256, 2;
	add.s32 	%r214, %r5, %r213;
	ld.shared.u32 	%r56, [%r214];
	setp.le.s32 	%p52, %r55, %r56;
	shl.b32 	%r215, %r256, 3;
	add.s32 	%r57, %r6, %r215;
	@%p52 bra 	$L__BB18_121;
	ld.shared.u64 	%rd600, [%r57];
	bra.uni 	$L__BB18_123;
$L__BB18_121:
	setp.ne.s32 	%p53, %r55, %r56;
	@%p53 bra 	$L__BB18_124;
	ld.shared.u64 	%rd485, [%r6];
	ld.shared.u64 	%rd600, [%r57];
	setp.le.s64 	%p54, %rd485, %rd600;
	@%p54 bra 	$L__BB18_124;
$L__BB18_123:
	st.shared.u32 	[%r5], %r56;
	st.shared.u64 	[%r6], %rd600;
$L__BB18_124:
	bar.sync 	0;
	setp.gt.u32 	%p55, %r53, 131;
	@%p55 bra 	$L__BB18_118;
$L__BB18_125:
	setp.gt.u32 	%p56, %r3, 31;
	@%p56 bra 	$L__BB18_152;
	ld.volatile.shared.u32 	%r216, [%r5];
	ld.volatile.shared.u32 	%r217, [%r5+128];
	setp.gt.s32 	%p57, %r216, %r217;
	@%p57 bra 	$L__BB18_129;
	ld.volatile.shared.u32 	%r218, [%r5];
	ld.volatile.shared.u32 	%r219, [%r5+128];
	setp.ne.s32 	%p58, %r218, %r219;
	@%p58 bra 	$L__BB18_130;
	ld.volatile.shared.u64 	%rd486, [%r6];
	ld.volatile.shared.u64 	%rd487, [%r6+256];
	setp.le.s64 	%p59, %rd486, %rd487;
	@%p59 bra 	$L__BB18_130;
$L__BB18_129:
	ld.volatile.shared.u64 	%rd488, [%r6+256];
	st.volatile.shared.u64 	[%r6], %rd488;
	ld.volatile.shared.u32 	%r220, [%r5+128];
	st.volatile.shared.u32 	[%r5], %r220;
$L__BB18_130:
	ld.volatile.shared.u32 	%r221, [%r5];
	ld.volatile.shared.u32 	%r222, [%r5+64];
	setp.gt.s32 	%p60, %r221, %r222;
	@%p60 bra 	$L__BB18_133;
	ld.volatile.shared.u32 	%r223, [%r5];
	ld.volatile.shared.u32 	%r224, [%r5+64];
	setp.ne.s32 	%p61, %r223, %r224;
	@%p61 bra 	$L__BB18_134;
	ld.volatile.shared.u64 	%rd489, [%r6];
	ld.volatile.shared.u64 	%rd490, [%r6+128];
	setp.le.s64 	%p62, %rd489, %rd490;
	@%p62 bra 	$L__BB18_134;
$L__BB18_133:
	ld.volatile.shared.u64 	%rd491, [%r6+128];
	st.volatile.shared.u64 	[%r6], %rd491;
	ld.volatile.shared.u32 	%r225, [%r5+64];
	st.volatile.shared.u32 	[%r5], %r225;
$L__BB18_134:
	ld.volatile.shared.u32 	%r226, [%r5];
	ld.volatile.shared.u32 	%r227, [%r5+32];
	setp.gt.s32 	%p63, %r226, %r227;
	@%p63 bra 	$L__BB18_137;
	ld.volatile.shared.u32 	%r228, [%r5];
	ld.volatile.shared.u32 	%r229, [%r5+32];
	setp.ne.s32 	%p64, %r228, %r229;
	@%p64 bra 	$L__BB18_138;
	ld.volatile.shared.u64 	%rd492, [%r6];
	ld.volatile.shared.u64 	%rd493, [%r6+64];
	setp.le.s64 	%p65, %rd492, %rd493;
	@%p65 bra 	$L__BB18_138;
$L__BB18_137:
	ld.volatile.shared.u64 	%rd494, [%r6+64];
	st.volatile.shared.u64 	[%r6], %rd494;
	ld.volatile.shared.u32 	%r230, [%r5+32];
	st.volatile.shared.u32 	[%r5], %r230;
$L__BB18_138:
	ld.volatile.shared.u32 	%r231, [%r5];
	ld.volatile.shared.u32 	%r232, [%r5+16];
	setp.gt.s32 	%p66, %r231, %r232;
	@%p66 bra 	$L__BB18_141;
	ld.volatile.shared.u32 	%r233, [%r5];
	ld.volatile.shared.u32 	%r234, [%r5+16];
	setp.ne.s32 	%p67, %r233, %r234;
	@%p67 bra 	$L__BB18_142;
	ld.volatile.shared.u64 	%rd495, [%r6];
	ld.volatile.shared.u64 	%rd496, [%r6+32];
	setp.le.s64 	%p68, %rd495, %rd496;
	@%p68 bra 	$L__BB18_142;
$L__BB18_141:
	ld.volatile.shared.u64 	%rd497, [%r6+32];
	st.volatile.shared.u64 	[%r6], %rd497;
	ld.volatile.shared.u32 	%r235, [%r5+16];
	st.volatile.shared.u32 	[%r5], %r235;
$L__BB18_142:
	ld.volatile.shared.u32 	%r236, [%r5];
	ld.volatile.shared.u32 	%r237, [%r5+8];
	setp.gt.s32 	%p69, %r236, %r237;
	@%p69 bra 	$L__BB18_145;
	ld.volatile.shared.u32 	%r238, [%r5];
	ld.volatile.shared.u32 	%r239, [%r5+8];
	setp.ne.s32 	%p70, %r238, %r239;
	@%p70 bra 	$L__BB18_146;
	ld.volatile.shared.u64 	%rd498, [%r6];
	ld.volatile.shared.u64 	%rd499, [%r6+16];
	setp.le.s64 	%p71, %rd498, %rd499;
	@%p71 bra 	$L__BB18_146;
$L__BB18_145:
	ld.volatile.shared.u64 	%rd500, [%r6+16];
	st.volatile.shared.u64 	[%r6], %rd500;
	ld.volatile.shared.u32 	%r240, [%r5+8];
	st.volatile.shared.u32 	[%r5], %r240;
$L__BB18_146:
	ld.volatile.shared.u32 	%r241, [%r5];
	ld.volatile.shared.u32 	%r242, [%r5+4];
	setp.gt.s32 	%p72, %r241, %r242;
	@%p72 bra 	$L__BB18_149;
	ld.volatile.shared.u32 	%r243, [%r5];
	ld.volatile.shared.u32 	%r244, [%r5+4];
	setp.ne.s32 	%p73, %r243, %r244;
	@%p73 bra 	$L__BB18_150;
	ld.volatile.shared.u64 	%rd501, [%r6];
	ld.volatile.shared.u64 	%rd502, [%r6+8];
	setp.le.s64 	%p74, %rd501, %rd502;
	@%p74 bra 	$L__BB18_150;
$L__BB18_149:
	ld.volatile.shared.u64 	%rd503, [%r6+8];
	st.volatile.shared.u64 	[%r6], %rd503;
	ld.volatile.shared.u32 	%r245, [%r5+4];
	st.volatile.shared.u32 	[%r5], %r245;
$L__BB18_150:
	setp.ne.s32 	%p75, %r3, 0;
	@%p75 bra 	$L__BB18_152;
	ld.param.u64 	%rd514, [nkd_i32_param_9];
	ld.param.u64 	%rd513, [nkd_i32_param_0];
	ld.shared.u32 	%r246, [sdata_i32];
	cvt.u64.u32 	%rd504, %r4;
	mad.lo.s64 	%rd505, %rd514, %rd5, %rd504;
	cvta.to.global.u64 	%rd506, %rd513;
	shl.b64 	%rd507, %rd505, 2;
	add.s64 	%rd508, %rd506, %rd507;
	st.global.u32 	[%rd508], %r246;
	ld.shared.u64 	%rd509, [%r2];
	cvta.to.global.u64 	%rd510, %rd267;
	shl.b64 	%rd511, %rd505, 3;
	add.s64 	%rd512, %rd510, %rd511;
	st.global.u64 	[%rd512], %rd509;
$L__BB18_152:
	ret;

}
	// .globl	nkd2_i32
.visible .entry nkd2_i32(
	.param .u64 .ptr .align 1 nkd2_i32_param_0,
	.param .u64 .ptr .align 1 nkd2_i32_param_1,
	.param .u64 .ptr .align 1 nkd2_i32_param_2,
	.param .u64 nkd2_i32_param_3,
	.param .u64 nkd2_i32_param_4,
	.param .u64 nkd2_i32_param_5,
	.param .u64 nkd2_i32_param_6,
	.param .u64 nkd2_i32_param_7
)
{
	.reg .pred 	%p<33>;
	.reg .b32 	%r<64>;
	.reg .b64 	%rd<71>;

	ld.param.u64 	%rd15, [nkd2_i32_param_0];
	ld.param.u64 	%rd18, [nkd2_i32_param_1];
	ld.param.u64 	%rd19, [nkd2_i32_param_2];
	ld.param.u64 	%rd20, [nkd2_i32_param_3];
	ld.param.u64 	%rd16, [nkd2_i32_param_4];
	ld.param.u64 	%rd21, [nkd2_i32_param_5];
	ld.param.u64 	%rd17, [nkd2_i32_param_7];
	cvta.to.global.u64 	%rd1, %rd19;
	cvta.to.global.u64 	%rd2, %rd18;
	mov.u32 	%r63, %ntid.x;
	shl.b32 	%r16, %r63, 2;
	mov.u32 	%r17, sdata_i32;
	add.s32 	%r2, %r17, %r16;
	mov.u32 	%r3, %tid.x;
	mov.u32 	%r4, %ctaid.x;
	mul.lo.s32 	%r18, %r4, %r63;
	shl.b32 	%r19, %r18, 1;
	add.s32 	%r20, %r19, %r3;
	shl.b32 	%r21, %r3, 2;
	add.s32 	%r5, %r17, %r21;
	mov.b32 	%r22, 2147483647;
	st.shared.u32 	[%r5], %r22;
	cvt.u64.u32 	%rd3, %r20;
	shl.b32 	%r23, %r3, 3;
	add.s32 	%r6, %r2, %r23;
	st.shared.u64 	[%r6], %rd3;
	mov.u32 	%r24, %ctaid.y;
	cvt.u64.u32 	%rd22, %r24;
	add.s64 	%rd4, %rd20, %rd22;
	setp.ge.u64 	%p1, %rd4, %rd21;
	@%p1 bra 	$L__BB19_46;
	cvt.u32.u64 	%r25, %rd3;
	mul.lo.s64 	%rd5, %rd17, %rd4;
	cvt.u32.u64 	%r26, %rd5;
	add.s32 	%r7, %r25, %r26;
	add.s32 	%r27, %r25, %r63;
	add.s32 	%r8, %r7, %r63;
	cvt.u64.u32 	%rd23, %r27;
	setp.le.u64 	%p2, %rd16, %rd23;
	@%p2 bra 	$L__BB19_9;
	mul.wide.u32 	%rd29, %r7, 4;
	add.s64 	%rd30, %rd2, %rd29;
	ld.global.u32 	%r9, [%rd30];
	mul.wide.u32 	%rd31, %r8, 4;
	add.s64 	%rd32, %rd2, %rd31;
	ld.global.u32 	%r10, [%rd32];
	setp.le.s32 	%p4, %r9, %r10;
	@%p4 bra 	$L__BB19_4;
	mul.wide.u32 	%rd39, %r8, 8;
	add.s64 	%rd40, %rd1, %rd39;
	ld.global.u64 	%rd68, [%rd40];
	bra.uni 	$L__BB19_8;
$L__BB19_4:
	setp.eq.s32 	%p5, %r9, %r10;
	@%p5 bra 	$L__BB19_7;
	mul.wide.u32 	%rd33, %r7, 8;
	add.s64 	%rd34, %rd1, %rd33;
	ld.global.u64 	%rd69, [%rd34];
$L__BB19_6:
	st.shared.u32 	[%r5], %r9;
	st.shared.u64 	[%r6], %rd69;
	bra.uni 	$L__BB19_11;
$L__BB19_7:
	mul.wide.u32 	%rd35, %r7, 8;
	add.s64 	%rd36, %rd1, %rd35;
	ld.global.u64 	%rd69, [%rd36];
	mul.wide.u32 	%rd37, %r8, 8;
	add.s64 	%rd38, %rd1, %rd37;
	ld.global.u64 	%rd68, [%rd38];
	setp.le.s64 	%p6, %rd69, %rd68;
	@%p6 bra 	$L__BB19_6;
$L__BB19_8:
	st.shared.u32 	[%r5], %r10;
	st.shared.u64 	[%r6], %rd68;
	bra.uni 	$L__BB19_11;
$L__BB19_9:
	setp.le.u64 	%p3, %rd16, %rd3;
	@%p3 bra 	$L__BB19_11;
	mul.wide.u32 	%rd24, %r7, 4;
	add.s64 	%rd25, %rd2, %rd24;
	ld.global.u32 	%r28, [%rd25];
	st.shared.u32 	[%r5], %r28;
	mul.wide.u32 	%rd26, %r7, 8;
	add.s64 	%rd27, %rd1, %rd26;
	ld.global.u64 	%rd28, [%rd27];
	st.shared.u64 	[%r6], %rd28;
$L__BB19_11:
	bar.sync 	0;
	setp.lt.u32 	%p7, %r63, 66;
	@%p7 bra 	$L__BB19_19;
$L__BB19_12:
	mov.u32 	%r11, %r63;
	shr.u32 	%r63, %r11, 1;
	setp.ge.u32 	%p8, %r3, %r63;
	@%p8 bra 	$L__BB19_18;
	ld.shared.u32 	%r13, [%r5];
	shl.b32 	%r29, %r63, 2;
	add.s32 	%r30, %r5, %r29;
	ld.shared.u32 	%r14, [%r30];
	setp.le.s32 	%p9, %r13, %r14;
	shl.b32 	%r31, %r63, 3;
	add.s32 	%r15, %r6, %r31;
	@%p9 bra 	$L__BB19_15;
	ld.shared.u64 	%rd70, [%r15];
	bra.uni 	$L__BB19_17;
$L__BB19_15:
	setp.ne.s32 	%p10, %r13, %r14;
	@%p10 bra 	$L__BB19_18;
	ld.shared.u64 	%rd41, [%r6];
	ld.shared.u64 	%rd70, [%r15];
	setp.le.s64 	%p11, %rd41, %rd70;
	@%p11 bra 	$L__BB19_18;
$L__BB19_17:
	st.shared.u32 	[%r5], %r14;
	st.shared.u64 	[%r6], %rd70;
$L__BB19_18:
	bar.sync 	0;
	setp.gt.u32 	%p12, %r11, 131;
	@%p12 bra 	$L__BB19_12;
$L__BB19_19:
	setp.gt.u32 	%p13, %r3, 31;
	@%p13 bra 	$L__BB19_46;
	ld.volatile.shared.u32 	%r32, [%r5];
	ld.volatile.shared.u32 	%r33, [%r5+128];
	setp.gt.s32 	%p14, %r32, %r33;
	@%p14 bra 	$L__BB19_23;
	ld.volatile.shared.u32 	%r34, [%r5];
	ld.volatile.shared.u32 	%r35, [%r5+128];
	setp.ne.s32 	%p15, %r34, %r35;
	@%p15 bra 	$L__BB19_24;
	ld.volatile.shared.u64 	%rd42, [%r6];
	ld.volatile.shared.u64 	%rd43, [%r6+256];
	setp.le.s64 	%p16, %rd42, %rd43;
	@%p16 bra 	$L__BB19_24;
$L__BB19_23:
	ld.volatile.shared.u64 	%rd44, [%r6+256];
	st.volatile.shared.u64 	[%r6], %rd44;
	ld.volatile.shared.u32 	%r36, [%r5+128];
	st.volatile.shared.u32 	[%r5], %r36;
$L__BB19_24:
	ld.volatile.shared.u32 	%r37, [%r5];
	ld.volatile.shared.u32 	%r38, [%r5+64];
	setp.gt.s32 	%p17, %r37, %r38;
	@%p17 bra 	$L__BB19_27;
	ld.volatile.shared.u32 	%r39, [%r5];
	ld.volatile.shared.u32 	%r40, [%r5+64];
	setp.ne.s32 	%p18, %r39, %r40;
	@%p18 bra 	$L__BB19_28;
	ld.volatile.shared.u64 	%rd45, [%r6];
	ld.volatile.shared.u64 	%rd46, [%r6+128];
	setp.le.s64 	%p19, %rd45, %rd46;
	@%p19 bra 	$L__BB19_28;
$L__BB19_27:
	ld.volatile.shared.u64 	%rd47, [%r6+128];
	st.volatile.shared.u64 	[%r6], %rd47;
	ld.volatile.shared.u32 	%r41, [%r5+64];
	st.volatile.shared.u32 	[%r5], %r41;
$L__BB19_28:
	ld.volatile.shared.u32 	%r42, [%r5];
	ld.volatile.shared.u32 	%r43, [%r5+32];
	setp.gt.s32 	%p20, %r42, %r43;
	@%p20 bra 	$L__BB19_31;
	ld.volatile.shared.u32 	%r44, [%r5];
	ld.volatile.shared.u32 	%r45, [%r5+32];
	setp.ne.s32 	%p21, %r44, %r45;
	@%p21 bra 	$L__BB19_32;
	ld.volatile.shared.u64 	%rd48, [%r6];
	ld.volatile.shared.u64 	%rd49, [%r6+64];
	setp.le.s64 	%p22, %rd48, %rd49;
	@%p22 bra 	$L__BB19_32;
$L__BB19_31:
	ld.volatile.shared.u64 	%rd50, [%r6+64];
	st.volatile.shared.u64 	[%r6], %rd50;
	ld.volatile.shared.u32 	%r46, [%r5+32];
	st.volatile.shared.u32 	[%r5], %r46;
$L__BB19_32:
	ld.volatile.shared.u32 	%r47, [%r5];
	ld.volatile.shared.u32 	%r48, [%r5+16];
	setp.gt.s32 	%p23, %r47, %r48;
	@%p23 bra 	$L__BB19_35;
	ld.volatile.shared.u32 	%r49, [%r5];
	ld.volatile.shared.u32 	%r50, [%r5+16];
	setp.ne.s32 	%p24, %r49, %r50;
	@%p24 bra 	$L__BB19_36;
	ld.volatile.shared.u64 	%rd51, [%r6];
	ld.volatile.shared.u64 	%rd52, [%r6+32];
	setp.le.s64 	%p25, %rd51, %rd52;
	@%p25 bra 	$L__BB19_36;
$L__BB19_35:
	ld.volatile.shared.u64 	%rd53, [%r6+32];
	st.volatile.shared.u64 	[%r6], %rd53;
	ld.volatile.shared.u32 	%r51, [%r5+16];
	st.volatile.shared.u32 	[%r5], %r51;
$L__BB19_36:
	ld.volatile.shared.u32 	%r52, [%r5];
	ld.volatile.shared.u32 	%r53, [%r5+8];
	setp.gt.s32 	%p26, %r52, %r53;
	@%p26 bra 	$L__BB19_39;
	ld.volatile.shared.u32 	%r54, [%r5];
	ld.volatile.shared.u32 	%r55, [%r5+8];
	setp.ne.s32 	%p27, %r54, %r55;
	@%p27 bra 	$L__BB19_40;
	ld.volatile.shared.u64 	%rd54, [%r6];
	ld.volatile.shared.u64 	%rd55, [%r6+16];
	setp.le.s64 	%p28, %rd54, %rd55;
	@%p28 bra 	$L__BB19_40;
$L__BB19_39:
	ld.volatile.shared.u64 	%rd56, [%r6+16];
	st.volatile.shared.u64 	[%r6], %rd56;
	ld.volatile.shared.u32 	%r56, [%r5+8];
	st.volatile.shared.u32 	[%r5], %r56;
$L__BB19_40:
	ld.volatile.shared.u32 	%r57, [%r5];
	ld.volatile.shared.u32 	%r58, [%r5+4];
	setp.gt.s32 	%p29, %r57, %r58;
	@%p29 bra 	$L__BB19_43;
	ld.volatile.shared.u32 	%r59, [%r5];
	ld.volatile.shared.u32 	%r60, [%r5+4];
	setp.ne.s32 	%p30, %r59, %r60;
	@%p30 bra 	$L__BB19_44;
	ld.volatile.shared.u64 	%rd57, [%r6];
	ld.volatile.shared.u64 	%rd58, [%r6+8];
	setp.le.s64 	%p31, %rd57, %rd58;
	@%p31 bra 	$L__BB19_44;
$L__BB19_43:
	ld.volatile.shared.u64 	%rd59, [%r6+8];
	st.volatile.shared.u64 	[%r6], %rd59;
	ld.volatile.shared.u32 	%r61, [%r5+4];
	st.volatile.shared.u32 	[%r5], %r61;
$L__BB19_44:
	setp.ne.s32 	%p32, %r3, 0;
	@%p32 bra 	$L__BB19_46;
	ld.shared.u32 	%r62, [sdata_i32];
	cvt.u64.u32 	%rd60, %r4;
	add.s64 	%rd61, %rd5, %rd60;
	cvta.to.global.u64 	%rd62, %rd15;
	shl.b64 	%rd63, %rd61, 2;
	add.s64 	%rd64, %rd62, %rd63;
	st.global.u32 	[%rd64], %r62;
	ld.shared.u64 	%rd65, [%r2];
	shl.b64 	%rd66, %rd61, 3;
	add.s64 	%rd67, %rd1, %rd66;
	st.global.u64 	[%rd67], %rd65;
$L__BB19_46:
	ret;

}
	// .globl	contiguous_reduce_i64
.visible .entry contiguous_reduce_i64(
	.param .u64 .ptr .align 1 contiguous_reduce_i64_param_0,
	.param .u64 .ptr .align 1 contiguous_reduce_i64_param_1,
	.param .u64 .ptr .align 1 contiguous_reduce_i64_param_2,
	.param .u64 contiguous_reduce_i64_param_3
)
{
	.reg .pred 	%p<30>;
	.reg .b32 	%r<20>;
	.reg .b64 	%rd<80>;

	ld.param.u64 	%rd11, [contiguous_reduce_i64_param_0];
	ld.param.u64 	%rd12, [contiguous_reduce_i64_param_1];
	ld.param.u64 	%rd14, [contiguous_reduce_i64_param_2];
	ld.param.u64 	%rd13, [contiguous_reduce_i64_param_3];
	cvta.to.global.u64 	%rd1, %rd14;
	mov.u32 	%r19, %ntid.x;
	shl.b32 	%r10, %r19, 3;
	mov.u32 	%r11, sdata_i64;
	add.s32 	%r2, %r11, %r10;
	mov.u32 	%r3, %tid.x;
	mov.u32 	%r4, %ctaid.x;
	mul.lo.s32 	%r12, %r4, %r19;
	shl.b32 	%r13, %r12, 1;
	add.s32 	%r14, %r13, %r3;
	cvt.u64.u32 	%rd2, %r14;
	shl.b32 	%r15, %r3, 3;
	add.s32 	%r5, %r2, %r15;
	st.shared.u64 	[%r5], %rd2;
	add.s32 	%r6, %r11, %r15;
	mov.b64 	%rd15, 9223372036854775807;
	st.shared.u64 	[%r6], %rd15;
	add.s32 	%r16, %r14, %r19;
	cvt.u64.u32 	%rd3, %r16;
	setp.le.u64 	%p1, %rd13, %rd3;
	@%p1 bra 	$L__BB20_4;
	shl.b64 	%rd19, %rd2, 3;
	add.s64 	%rd20, %rd1, %rd19;
	ld.global.u64 	%rd4, [%rd20];
	shl.b64 	%rd21, %rd3, 3;
	add.s64 	%rd22, %rd1, %rd21;
	ld.global.u64 	%rd5, [%rd22];
	setp.le.s64 	%p3, %rd4, %rd5;
	@%p3 bra 	$L__BB20_3;
	st.shared.u64 	[%r6], %rd5;
	st.shared.u64 	[%r5], %rd3;
	bra.uni 	$L__BB20_6;
$L__BB20_3:
	st.shared.u64 	[%r6], %rd4;
	st.shared.u64 	[%r5], %rd2;
	bra.uni 	$L__BB20_6;
$L__BB20_4:
	setp.le.u64 	%p2, %rd13, %rd2;
	@%p2 bra 	$L__BB20_6;
	shl.b64 	%rd16, %rd2, 3;
	add.s64 	%rd17, %rd1, %rd16;
	ld.global.u64 	%rd18, [%rd17];
	st.shared.u64 	[%r6], %rd18;
	st.shared.u64 	[%r5], %rd2;
$L__BB20_6:
	bar.sync 	0;
	setp.lt.u32 	%p4, %r19, 66;
	@%p4 bra 	$L__BB20_14;
$L__BB20_7:
	mov.u32 	%r7, %r19;
	shr.u32 	%r19, %r7, 1;
	setp.ge.u32 	%p5, %r3, %r19;
	@%p5 bra 	$L__BB20_13;
	ld.shared.u64 	%rd6, [%r6];
	shl.b32 	%r17, %r19, 3;
	add.s32 	%r18, %r6, %r17;
	ld.shared.u64 	%rd7, [%r18];
	setp.le.s64 	%p6, %rd6, %rd7;
	add.s32 	%r9, %r5, %r17;
	@%p6 bra 	$L__BB20_10;
	ld.shared.u64 	%rd79, [%r9];
	bra.uni 	$L__BB20_12;
$L__BB20_10:
	setp.ne.s64 	%p7, %rd6, %rd7;
	@%p7 bra 	$L__BB20_13;
	ld.shared.u64 	%rd23, [%r5];
	ld.shared.u64 	%rd79, [%r9];
	setp.le.s64 	%p8, %rd23, %rd79;
	@%p8 bra 	$L__BB20_13;
$L__BB20_12:
	st.shared.u64 	[%r6], %rd7;
	st.shared.u64 	[%r5], %rd79;
$L__BB20_13:
	bar.sync 	0;
	setp.gt.u32 	%p9, %r7, 131;
	@%p9 bra 	$L__BB20_7;
$L__BB20_14:
	setp.gt.u32 	%p10, %r3, 31;
	@%p10 bra 	$L__BB20_41;
	ld.volatile.shared.u64 	%rd24, [%r6];
	ld.volatile.shared.u64 	%rd25, [%r6+256];
	setp.gt.s64 	%p11, %rd24, %rd25;
	@%p11 bra 	$L__BB20_18;
	ld.volatile.shared.u64 	%rd26, [%r6];
	ld.volatile.shared.u64 	%rd27, [%r6+256];
	setp.ne.s64 	%p12, %rd26, %rd27;
	@%p12 bra 	$L__BB20_19;
	ld.volatile.shared.u64 	%rd28, [%r5];
	ld.volatile.shared.u64 	%rd29, [%r5+256];
	setp.le.s64 	%p13, %rd28, %rd29;
	@%p13 bra 	$L__BB20_19;
$L__BB20_18:
	ld.volatile.shared.u64 	%rd30, [%r5+256];
	st.volatile.shared.u64 	[%r5], %rd30;
	ld.volatile.shared.u64 	%rd31, [%r6+256];
	st.volatile.shared.u64 	[%r6], %rd31;
$L__BB20_19:
	ld.volatile.shared.u64 	%rd32, [%r6];
	ld.volatile.shared.u64 	%rd33, [%r6+128];
	setp.gt.s64 	%p14, %rd32, %rd33;
	@%p14 bra 	$L__BB20_22;
	ld.volatile.shared.u64 	%rd34, [%r6];
	ld.volatile.shared.u64 	%rd35, [%r6+128];
	setp.ne.s64 	%p15, %rd34, %rd35;
	@%p15 bra 	$L__BB20_23;
	ld.volatile.shared.u64 	%rd36, [%r5];
	ld.volatile.shared.u64 	%rd37, [%r5+128];
	setp.le.s64 	%p16, %rd36, %rd37;
	@%p16 bra 	$L__BB20_23;
$L__BB20_22:
	ld.volatile.shared.u64 	%rd38, [%r5+128];
	st.volatile.shared.u64 	[%r5], %rd38;
	ld.volatile.shared.u64 	%rd39, [%r6+128];
	st.volatile.shared.u64 	[%r6], %rd39;
$L__BB20_23:
	ld.volatile.shared.u64 	%rd40, [%r6];
	ld.volatile.shared.u64 	%rd41, [%r6+64];
	setp.gt.s64 	%p17, %rd40, %rd41;
	@%p17 bra 	$L__BB20_26;
	ld.volatile.shared.u64 	%rd42, [%r6];
	ld.volatile.shared.u64 	%rd43, [%r6+64];
	setp.ne.s64 	%p18, %rd42, %rd43;
	@%p18 bra 	$L__BB20_27;
	ld.volatile.shared.u64 	%rd44, [%r5];
	ld.volatile.shared.u64 	%rd45, [%r5+64];
	setp.le.s64 	%p19, %rd44, %rd45;
	@%p19 bra 	$L__BB20_27;
$L__BB20_26:
	ld.volatile.shared.u64 	%rd46, [%r5+64];
	st.volatile.shared.u64 	[%r5], %rd46;
	ld.volatile.shared.u64 	%rd47, [%r6+64];
	st.volatile.shared.u64 	[%r6], %rd47;
$L__BB20_27:
	ld.volatile.shared.u64 	%rd48, [%r6];
	ld.volatile.shared.u64 	%rd49, [%r6+32];
	setp.gt.s64 	%p20, %rd48, %rd49;
	@%p20 bra 	$L__BB20_30;
	ld.volatile.shared.u64 	%rd50, [%r6];
	ld.volatile.shared.u64 	%rd51, [%r6+32];
	setp.ne.s64 	%p21, %rd50, %rd51;
	@%p21 bra 	$L__BB20_31;
	ld.volatile.shared.u64 	%rd52, [%r5];
	ld.volatile.shared.u64 	%rd53, [%r5+32];
	setp.le.s64 	%p22, %rd52, %rd53;
	@%p22 bra 	$L__BB20_31;
$L__BB20_30:
	ld.volatile.shared.u64 	%rd54, [%r5+32];
	st.volatile.shared.u64 	[%r5], %rd54;
	ld.volatile.shared.u64 	%rd55, [%r6+32];
	st.volatile.shared.u64 	[%r6], %rd55;
$L__BB20_31:
	ld.volatile.shared.u64 	%rd56, [%r6];
	ld.volatile.shared.u64 	%rd57, [%r6+16];
	setp.gt.s64 	%p23, %rd56, %rd57;
	@%p23 bra 	$L__BB20_34;
	ld.volatile.shared.u64 	%rd58, [%r6];
	ld.volatile.shared.u64 	%rd59, [%r6+16];
	setp.ne.s64 	%p24, %rd58, %rd59;
	@%p24 bra 	$L__BB20_35;
	ld.volatile.shared.u64 	%rd60, [%r5];
	ld.volatile.shared.u64 	%rd61, [%r5+16];
	setp.le.s64 	%p25, %rd60, %rd61;
	@%p25 bra 	$L__BB20_35;
$L__BB20_34:
	ld.volatile.shared.u64 	%rd62, [%r5+16];
	st.volatile.shared.u64 	[%r5], %rd62;
	ld.volatile.shared.u64 	%rd63, [%r6+16];
	st.volatile.shared.u64 	[%r6], %rd63;
$L__BB20_35:
	ld.volatile.shared.u64 	%rd64, [%r6];
	ld.volatile.shared.u64 	%rd65, [%r6+8];
	setp.gt.s64 	%p26, %rd64, %rd65;
	@%p26 bra 	$L__BB20_38;
	ld.volatile.shared.u64 	%rd66, [%r6];
	ld.volatile.shared.u64 	%rd67, [%r6+8];
	setp.ne.s64 	%p27, %rd66, %rd67;
	@%p27 bra 	$L__BB20_39;
	ld.volatile.shared.u64 	%rd68, [%r5];
	ld.volatile.shared.u64 	%rd69, [%r5+8];
	setp.le.s64 	%p28, %rd68, %rd69;
	@%p28 bra 	$L__BB20_39;
$L__BB20_38:
	ld.volatile.shared.u64 	%rd70, [%r5+8];
	st.volatile.shared.u64 	[%r5], %rd70;
	ld.volatile.shared.u64 	%rd71, [%r6+8];
	st.volatile.shared.u64 	[%r6], %rd71;
$L__BB20_39:
	setp.ne.s32 	%p29, %r3, 0;
	@%p29 bra 	$L__BB20_41;
	ld.shared.u64 	%rd72, [sdata_i64];
	cvta.to.global.u64 	%rd73, %rd11;
	mul.wide.u32 	%rd74, %r4, 8;
	add.s64 	%rd75, %rd73, %rd74;
	st.global.u64 	[%rd75], %rd72;
	ld.shared.u64 	%rd76, [%r2];
	cvta.to.global.u64 	%rd77, %rd12;
	add.s64 	%rd78, %rd77, %rd74;
	st.global.u64 	[%rd78], %rd76;
$L__BB20_41:
	ret;

}
	// .globl	uncontiguous_reduce_i64
.visible .entry uncontiguous_reduce_i64(
	.param .u64 .ptr .align 1 uncontiguous_reduce_i64_param_0,
	.param .u64 .ptr .align 1 uncontiguous_reduce_i64_param_1,
	.param .u64 .ptr .align 1 uncontiguous_reduce_i64_param_2,
	.param .u64 .ptr .align 1 uncontiguous_reduce_i64_param_3,
	.param .u64 .ptr .align 1 uncontiguous_reduce_i64_param_4,
	.param .u64 uncontiguous_reduce_i64_param_5,
	.param .u64 uncontiguous_reduce_i64_param_6
)
{
	.reg .pred 	%p<75>;
	.reg .b32 	%r<219>;
	.reg .b64 	%rd<625>;

	ld.param.u64 	%rd267, [uncontiguous_reduce_i64_param_2];
	ld.param.u64 	%rd270, [uncontiguous_reduce_i64_param_3];
	ld.param.u64 	%rd271, [uncontiguous_reduce_i64_param_4];
	ld.param.u64 	%rd268, [uncontiguous_reduce_i64_param_5];
	ld.param.u64 	%rd269, [uncontiguous_reduce_i64_param_6];
	cvta.to.global.u64 	%rd1, %rd271;
	cvta.to.global.u64 	%rd2, %rd270;
	cvta.to.global.u64 	%rd3, %rd267;
	mov.u32 	%r218, %ntid.x;
	shl.b32 	%r51, %r218, 3;
	mov.u32 	%r52, sdata_i64;
	add.s32 	%r2, %r52, %r51;
	mov.u32 	%r3, %tid.x;
	mov.u32 	%r53, %ctaid.x;
	mul.lo.s32 	%r54, %r53, %r218;
	shl.b32 	%r55, %r54, 1;
	add.s32 	%r56, %r55, %r3;
	cvt.u64.u32 	%rd4, %r56;
	shl.b32 	%r57, %r3, 3;
	add.s32 	%r4, %r2, %r57;
	st.shared.u64 	[%r4], %rd4;
	add.s32 	%r5, %r52, %r57;
	mov.b64 	%rd272, 9223372036854775807;
	st.shared.u64 	[%r5], %rd272;
	add.s32 	%r58, %r56, %r218;
	cvt.u64.u32 	%rd5, %r58;
	setp.le.u64 	%p1, %rd269, %rd5;
	@%p1 bra 	$L__BB21_56;
	cvt.u32.u64 	%r6, %rd268;
	add.s32 	%r212, %r6, -1;
	setp.lt.s32 	%p27, %r212, 0;
	mov.b64 	%rd581, 0;
	mov.u64 	%rd582, %rd581;
	@%p27 bra 	$L__BB21_53;
	setp.lt.u32 	%p28, %r212, 3;
	mov.b64 	%rd582, 0;
	mov.u64 	%rd575, %rd5;
	mov.u64 	%rd577, %rd4;
	mov.u64 	%rd581, %rd582;
	@%p28 bra 	$L__BB21_30;
	add.s32 	%r210, %r6, -2;
	and.b32  	%r134, %r6, -4;
	neg.s32 	%r209, %r134;
	mov.b64 	%rd582, 0;
	mov.u64 	%rd575, %rd5;
	mov.u64 	%rd577, %rd4;
$L__BB21_4:
	.pragma "nounroll";
	add.s32 	%r12, %r210, 1;
	mul.wide.u32 	%rd405, %r12, 8;
	add.s64 	%rd406, %rd2, %rd405;
	ld.global.u64 	%rd10, [%rd406];
	or.b64  	%rd407, %rd577, %rd10;
	and.b64  	%rd408, %rd407, -4294967296;
	setp.ne.s64 	%p29, %rd408, 0;
	@%p29 bra 	$L__BB21_6;
	cvt.u32.u64 	%r135, %rd10;
	cvt.u32.u64 	%r136, %rd577;
	div.u32 	%r137, %r136, %r135;
	mul.lo.s32 	%r138, %r137, %r135;
	sub.s32 	%r139, %r136, %r138;
	cvt.u64.u32 	%rd543, %r137;
	cvt.u64.u32 	%rd544, %r139;
	bra.uni 	$L__BB21_7;
$L__BB21_6:
	div.s64 	%rd543, %rd577, %rd10;
	mul.lo.s64 	%rd409, %rd543, %rd10;
	sub.s64 	%rd544, %rd577, %rd409;
$L__BB21_7:
	mul.wide.u32 	%rd410, %r12, 8;
	add.s64 	%rd411, %rd1, %rd410;
	ld.global.u64 	%rd17, [%rd411];
	mad.lo.s64 	%rd18, %rd17, %rd544, %rd581;
	or.b64  	%rd412, %rd575, %rd10;
	and.b64  	%rd413, %rd412, -4294967296;
	setp.ne.s64 	%p30, %rd413, 0;
	@%p30 bra 	$L__BB21_9;
	cvt.u32.u64 	%r140, %rd10;
	cvt.u32.u64 	%r141, %rd575;
	div.u32 	%r142, %r141, %r140;
	mul.lo.s32 	%r143, %r142, %r140;
	sub.s32 	%r144, %r141, %r143;
	cvt.u64.u32 	%rd545, %r142;
	cvt.u64.u32 	%rd546, %r144;
	bra.uni 	$L__BB21_10;
$L__BB21_9:
	div.s64 	%rd545, %rd575, %rd10;
	mul.lo.s64 	%rd414, %rd545, %rd10;
	sub.s64 	%rd546, %rd575, %rd414;
$L__BB21_10:
	mad.lo.s64 	%rd25, %rd546, %rd17, %rd582;
	mul.wide.u32 	%rd415, %r210, 8;
	add.s64 	%rd416, %rd2, %rd415;
	ld.global.u64 	%rd26, [%rd416];
	or.b64  	%rd417, %rd543, %rd26;
	and.b64  	%rd418, %rd417, -4294967296;
	setp.ne.s64 	%p31, %rd418, 0;
	@%p31 bra 	$L__BB21_12;
	cvt.u32.u64 	%r145, %rd26;
	cvt.u32.u64 	%r146, %rd543;
	div.u32 	%r147, %r146, %r145;
	mul.lo.s32 	%r148, %r147, %r145;
	sub.s32 	%r149, %r146, %r148;
	cvt.u64.u32 	%rd547, %r147;
	cvt.u64.u32 	%rd548, %r149;
	bra.uni 	$L__BB21_13;
$L__BB21_12:
	div.s64 	%rd547, %rd543, %rd26;
	mul.lo.s64 	%rd419, %rd547, %rd26;
	sub.s64 	%rd548, %rd543, %rd419;
$L__BB21_13:
	mul.wide.u32 	%rd420, %r210, 8;
	add.s64 	%rd421, %rd1, %rd420;
	ld.global.u64 	%rd33, [%rd421];
	mad.lo.s64 	%rd34, %rd33, %rd548, %rd18;
	or.b64  	%rd422, %rd545, %rd26;
	and.b64  	%rd423, %rd422, -4294967296;
	setp.ne.s64 	%p32, %rd423, 0;
	@%p32 bra 	$L__BB21_15;
	cvt.u32.u64 	%r150, %rd26;
	cvt.u32.u64 	%r151, %rd545;
	div.u32 	%r152, %r151, %r150;
	mul.lo.s32 	%r153, %r152, %r150;
	sub.s32 	%r154, %r151, %r153;
	cvt.u64.u32 	%rd549, %r152;
	cvt.u64.u32 	%rd550, %r154;
	bra.uni 	$L__BB21_16;
$L__BB21_15:
	div.s64 	%rd549, %rd545, %rd26;
	mul.lo.s64 	%rd424, %rd549, %rd26;
	sub.s64 	%rd550, %rd545, %rd424;
$L__BB21_16:
	mad.lo.s64 	%rd41, %rd550, %rd33, %rd25;
	add.s32 	%r13, %r210, -1;
	mul.wide.u32 	%rd425, %r13, 8;
	add.s64 	%rd426, %rd2, %rd425;
	ld.global.u64 	%rd42, [%rd426];
	or.b64  	%rd427, %rd547, %rd42;
	and.b64  	%rd428, %rd427, -4294967296;
	setp.ne.s64 	%p33, %rd428, 0;
	@%p33 bra 	$L__BB21_18;
	cvt.u32.u64 	%r155, %rd42;
	cvt.u32.u64 	%r156, %rd547;
	div.u32 	%r157, %r156, %r155;
	mul.lo.s32 	%r158, %r157, %r155;
	sub.s32 	%r159, %r156, %r158;
	cvt.u64.u32 	%rd551, %r157;
	cvt.u64.u32 	%rd552, %r159;
	bra.uni 	$L__BB21_19;
$L__BB21_18:
	div.s64 	%rd551, %rd547, %rd42;
	mul.lo.s64 	%rd429, %rd551, %rd42;
	sub.s64 	%rd552, %rd547, %rd429;
$L__BB21_19:
	mul.wide.u32 	%rd430, %r13, 8;
	add.s64 	%rd431, %rd1, %rd430;
	ld.global.u64 	%rd49, [%rd431];
	mad.lo.s64 	%rd50, %rd49, %rd552, %rd34;
	or.b64  	%rd432, %rd549, %rd42;
	and.b64  	%rd433, %rd432, -4294967296;
	setp.ne.s64 	%p34, %rd433, 0;
	@%p34 bra 	$L__BB21_21;
	cvt.u32.u64 	%r160, %rd42;
	cvt.u32.u64 	%r161, %rd549;
	div.u32 	%r162, %r161, %r160;
	mul.lo.s32 	%r163, %r162, %r160;
	sub.s32 	%r164, %r161, %r163;
	cvt.u64.u32 	%rd553, %r162;
	cvt.u64.u32 	%rd554, %r164;
	bra.uni 	$L__BB21_22;
$L__BB21_21:
	div.s64 	%rd553, %rd549, %rd42;
	mul.lo.s64 	%rd434, %rd553, %rd42;
	sub.s64 	%rd554, %rd549, %rd434;
$L__BB21_22:
	mad.lo.s64 	%rd57, %rd554, %rd49, %rd41;
	add.s32 	%r165, %r210, -2;
	mul.wide.u32 	%rd435, %r165, 8;
	add.s64 	%rd436, %rd2, %rd435;
	ld.global.u64 	%rd58, [%rd436];
	or.b64  	%rd437, %rd551, %rd58;
	and.b64  	%rd438, %rd437, -4294967296;
	setp.ne.s64 	%p35, %rd438, 0;
	@%p35 bra 	$L__BB21_24;
	cvt.u32.u64 	%r166, %rd58;
	cvt.u32.u64 	%r167, %rd551;
	div.u32 	%r168, %r167, %r166;
	mul.lo.s32 	%r169, %r168, %r166;
	sub.s32 	%r170, %r167, %r169;
	cvt.u64.u32 	%rd577, %r168;
	cvt.u64.u32 	%rd556, %r170;
	bra.uni 	$L__BB21_25;
$L__BB21_24:
	div.s64 	%rd577, %rd551, %rd58;
	mul.lo.s64 	%rd439, %rd577, %rd58;
	sub.s64 	%rd556, %rd551, %rd439;
$L__BB21_25:
	add.s32 	%r171, %r210, -2;
	mul.wide.u32 	%rd440, %r171, 8;
	add.s64 	%rd441, %rd1, %rd440;
	ld.global.u64 	%rd65, [%rd441];
	mad.lo.s64 	%rd581, %rd65, %rd556, %rd50;
	or.b64  	%rd442, %rd553, %rd58;
	and.b64  	%rd443, %rd442, -4294967296;
	setp.ne.s64 	%p36, %rd443, 0;
	@%p36 bra 	$L__BB21_27;
	cvt.u32.u64 	%r172, %rd58;
	cvt.u32.u64 	%r173, %rd553;
	div.u32 	%r174, %r173, %r172;
	mul.lo.s32 	%r175, %r174, %r172;
	sub.s32 	%r176, %r173, %r175;
	cvt.u64.u32 	%rd575, %r174;
	cvt.u64.u32 	%rd558, %r176;
	bra.uni 	$L__BB21_28;
$L__BB21_27:
	div.s64 	%rd575, %rd553, %rd58;
	mul.lo.s64 	%rd444, %rd575, %rd58;
	sub.s64 	%rd558, %rd553, %rd444;
$L__BB21_28:
	mad.lo.s64 	%rd582, %rd558, %rd65, %rd57;
	add.s32 	%r210, %r210, -4;
	add.s32 	%r209, %r209, 4;
	setp.ne.s32 	%p37, %r209, 0;
	@%p37 bra 	$L__BB21_4;
	add.s32 	%r212, %r210, 1;
$L__BB21_30:
	and.b32  	%r177, %r6, 3;
	setp.eq.s32 	%p38, %r177, 0;
	@%p38 bra 	$L__BB21_53;
	setp.eq.s32 	%p39, %r177, 1;
	@%p39 bra 	$L__BB21_45;
	mul.wide.u32 	%rd446, %r212, 8;
	add.s64 	%rd447, %rd2, %rd446;
	ld.global.u64 	%rd80, [%rd447];
	or.b64  	%rd448, %rd577, %rd80;
	and.b64  	%rd449, %rd448, -4294967296;
	setp.ne.s64 	%p40, %rd449, 0;
	@%p40 bra 	$L__BB21_34;
	cvt.u32.u64 	%r179, %rd80;
	cvt.u32.u64 	%r180, %rd577;
	div.u32 	%r181, %r180, %r179;
	mul.lo.s32 	%r182, %r181, %r179;
	sub.s32 	%r183, %r180, %r182;
	cvt.u64.u32 	%rd565, %r181;
	cvt.u64.u32 	%rd566, %r183;
	bra.uni 	$L__BB21_35;
$L__BB21_34:
	div.s64 	%rd565, %rd577, %rd80;
	mul.lo.s64 	%rd450, %rd565, %rd80;
	sub.s64 	%rd566, %rd577, %rd450;
$L__BB21_35:
	mul.wide.u32 	%rd451, %r212, 8;
	add.s64 	%rd452, %rd1, %rd451;
	ld.global.u64 	%rd87, [%rd452];
	mad.lo.s64 	%rd88, %rd87, %rd566, %rd581;
	or.b64  	%rd453, %rd575, %rd80;
	and.b64  	%rd454, %rd453, -4294967296;
	setp.ne.s64 	%p41, %rd454, 0;
	@%p41 bra 	$L__BB21_37;
	cvt.u32.u64 	%r184, %rd80;
	cvt.u32.u64 	%r185, %rd575;
	div.u32 	%r186, %r185, %r184;
	mul.lo.s32 	%r187, %r186, %r184;
	sub.s32 	%r188, %r185, %r187;
	cvt.u64.u32 	%rd567, %r186;
	cvt.u64.u32 	%rd568, %r188;
	bra.uni 	$L__BB21_38;
$L__BB21_37:
	div.s64 	%rd567, %rd575, %rd80;
	mul.lo.s64 	%rd455, %rd567, %rd80;
	sub.s64 	%rd568, %rd575, %rd455;
$L__BB21_38:
	mad.lo.s64 	%rd95, %rd568, %rd87, %rd582;
	add.s32 	%r18, %r212, -1;
	mul.wide.u32 	%rd456, %r18, 8;
	add.s64 	%rd457, %rd2, %rd456;
	ld.global.u64 	%rd96, [%rd457];
	or.b64  	%rd458, %rd565, %rd96;
	and.b64  	%rd459, %rd458, -4294967296;
	setp.ne.s64 	%p42, %rd459, 0;
	@%p42 bra 	$L__BB21_40;
	cvt.u32.u64 	%r189, %rd96;
	cvt.u32.u64 	%r190, %rd565;
	div.u32 	%r191, %r190, %r189;
	mul.lo.s32 	%r192, %r191, %r189;
	sub.s32 	%r193, %r190, %r192;
	cvt.u64.u32 	%rd577, %r191;
	cvt.u64.u32 	%rd570, %r193;
	bra.uni 	$L__BB21_41;
$L__BB21_40:
	div.s64 	%rd577, %rd565, %rd96;
	mul.lo.s64 	%rd460, %rd577, %rd96;
	sub.s64 	%rd570, %rd565, %rd460;
$L__BB21_41:
	mul.wide.u32 	%rd461, %r18, 8;
	add.s64 	%rd462, %rd1, %rd461;
	ld.global.u64 	%rd103, [%rd462];
	mad.lo.s64 	%rd581, %rd103, %rd570, %rd88;
	or.b64  	%rd463, %rd567, %rd96;
	and.b64  	%rd464, %rd463, -4294967296;
	setp.ne.s64 	%p43, %rd464, 0;
	@%p43 bra 	$L__BB21_43;
	cvt.u32.u64 	%r194, %rd96;
	cvt.u32.u64 	%r195, %rd567;
	div.u32 	%r196, %r195, %r194;
	mul.lo.s32 	%r197, %r196, %r194;
	sub.s32 	%r198, %r195, %r197;
	cvt.u64.u32 	%rd575, %r196;
	cvt.u64.u32 	%rd572, %r198;
	bra.uni 	$L__BB21_44;
$L__BB21_43:
	div.s64 	%rd575, %rd567, %rd96;
	mul.lo.s64 	%rd465, %rd575, %rd96;
	sub.s64 	%rd572, %rd567, %rd465;
$L__BB21_44:
	mad.lo.s64 	%rd582, %rd572, %rd103, %rd95;
	add.s32 	%r212, %r212, -2;
$L__BB21_45:
	and.b32  	%r199, %r6, 1;
	setp.eq.b32 	%p44, %r199, 1;
	not.pred 	%p45, %p44;
	@%p45 bra 	$L__BB21_53;
	mul.wide.u32 	%rd466, %r212, 8;
	add.s64 	%rd467, %rd2, %rd466;
	ld.global.u64 	%rd118, [%rd467];
	or.b64  	%rd468, %rd577, %rd118;
	and.b64  	%rd469, %rd468, -4294967296;
	setp.ne.s64 	%p46, %rd469, 0;
	@%p46 bra 	$L__BB21_48;
	cvt.u32.u64 	%r200, %rd118;
	cvt.u32.u64 	%r201, %rd577;
	rem.u32 	%r202, %r201, %r200;
	cvt.u64.u32 	%rd579, %r202;
	bra.uni 	$L__BB21_49;
$L__BB21_48:
	rem.s64 	%rd579, %rd577, %rd118;
$L__BB21_49:
	add.s64 	%rd471, %rd1, %rd466;
	ld.global.u64 	%rd122, [%rd471];
	mad.lo.s64 	%rd581, %rd122, %rd579, %rd581;
	or.b64  	%rd472, %rd575, %rd118;
	and.b64  	%rd473, %rd472, -4294967296;
	setp.ne.s64 	%p47, %rd473, 0;
	@%p47 bra 	$L__BB21_51;
	cvt.u32.u64 	%r203, %rd118;
	cvt.u32.u64 	%r204, %rd575;
	rem.u32 	%r205, %r204, %r203;
	cvt.u64.u32 	%rd580, %r205;
	bra.uni 	$L__BB21_52;
$L__BB21_51:
	rem.s64 	%rd580, %rd575, %rd118;
$L__BB21_52:
	mad.lo.s64 	%rd582, %rd580, %rd122, %rd582;
$L__BB21_53:
	ld.param.u64 	%rd538, [uncontiguous_reduce_i64_param_2];
	cvta.to.global.u64 	%rd474, %rd538;
	shl.b64 	%rd475, %rd581, 3;
	add.s64 	%rd476, %rd474, %rd475;
	ld.global.u64 	%rd130, [%rd476];
	shl.b64 	%rd477, %rd582, 3;
	add.s64 	%rd478, %rd474, %rd477;
	ld.global.u64 	%rd479, [%rd478];
	setp.le.s64 	%p48, %rd130, %rd479;
	@%p48 bra 	$L__BB21_55;
	st.shared.u64 	[%r5], %rd130;
	st.shared.u64 	[%r4], %rd5;
	bra.uni 	$L__BB21_116;
$L__BB21_55:
	st.shared.u64 	[%r5], %rd130;
	st.shared.u64 	[%r4], %rd4;
	bra.uni 	$L__BB21_116;
$L__BB21_56:
	setp.le.u64 	%p2, %rd269, %rd4;
	@%p2 bra 	$L__BB21_116;
	cvt.u32.u64 	%r21, %rd268;
	add.s32 	%r216, %r21, -1;
	setp.lt.s32 	%p3, %r216, 0;
	mov.b64 	%rd623, 0;
	@%p3 bra 	$L__BB21_115;
	setp.lt.u32 	%p4, %r216, 7;
	mov.b64 	%rd623, 0;
	mov.u64 	%rd613, %rd4;
	@%p4 bra 	$L__BB21_86;
	add.s32 	%r214, %r21, -4;
	and.b32  	%r59, %r21, -8;
	neg.s32 	%r213, %r59;
	mov.b64 	%rd623, 0;
	mov.u64 	%rd613, %rd4;
$L__BB21_60:
	.pragma "nounroll";
	add.s32 	%r27, %r214, 3;
	mul.wide.u32 	%rd277, %r27, 8;
	add.s64 	%rd278, %rd2, %rd277;
	ld.global.u64 	%rd133, [%rd278];
	or.b64  	%rd279, %rd613, %rd133;
	and.b64  	%rd280, %rd279, -4294967296;
	setp.ne.s64 	%p5, %rd280, 0;
	@%p5 bra 	$L__BB21_62;
	cvt.u32.u64 	%r60, %rd133;
	cvt.u32.u64 	%r61, %rd613;
	div.u32 	%r62, %r61, %r60;
	mul.lo.s32 	%r63, %r62, %r60;
	sub.s32 	%r64, %r61, %r63;
	cvt.u64.u32 	%rd585, %r62;
	cvt.u64.u32 	%rd586, %r64;
	bra.uni 	$L__BB21_63;
$L__BB21_62:
	div.s64 	%rd585, %rd613, %rd133;
	mul.lo.s64 	%rd281, %rd585, %rd133;
	sub.s64 	%rd586, %rd613, %rd281;
$L__BB21_63:
	add.s64 	%rd283, %rd1, %rd277;
	ld.global.u64 	%rd284, [%rd283];
	mad.lo.s64 	%rd140, %rd284, %rd586, %rd623;
	add.s32 	%r28, %r214, 2;
	mul.wide.u32 	%rd285, %r28, 8;
	add.s64 	%rd286, %rd2, %rd285;
	ld.global.u64 	%rd141, [%rd286];
	or.b64  	%rd287, %rd585, %rd141;
	and.b64  	%rd288, %rd287, -4294967296;
	setp.ne.s64 	%p6, %rd288, 0;
	@%p6 bra 	$L__BB21_65;
	cvt.u32.u64 	%r65, %rd141;
	cvt.u32.u64 	%r66, %rd585;
	div.u32 	%r67, %r66, %r65;
	mul.lo.s32 	%r68, %r67, %r65;
	sub.s32 	%r69, %r66, %r68;
	cvt.u64.u32 	%rd587, %r67;
	cvt.u64.u32 	%rd588, %r69;
	bra.uni 	$L__BB21_66;
$L__BB21_65:
	div.s64 	%rd587, %rd585, %rd141;
	mul.lo.s64 	%rd289, %rd587, %rd141;
	sub.s64 	%rd588, %rd585, %rd289;
$L__BB21_66:
	add.s64 	%rd291, %rd1, %rd285;
	ld.global.u64 	%rd292, [%rd291];
	mad.lo.s64 	%rd148, %rd292, %rd588, %rd140;
	add.s32 	%r29, %r214, 1;
	mul.wide.u32 	%rd293, %r29, 8;
	add.s64 	%rd294, %rd2, %rd293;
	ld.global.u64 	%rd149, [%rd294];
	or.b64  	%rd295, %rd587, %rd149;
	and.b64  	%rd296, %rd295, -4294967296;
	setp.ne.s64 	%p7, %rd296, 0;
	@%p7 bra 	$L__BB21_68;
	cvt.u32.u64 	%r70, %rd149;
	cvt.u32.u64 	%r71, %rd587;
	div.u32 	%r72, %r71, %r70;
	mul.lo.s32 	%r73, %r72, %r70;
	sub.s32 	%r74, %r71, %r73;
	cvt.u64.u32 	%rd589, %r72;
	cvt.u64.u32 	%rd590, %r74;
	bra.uni 	$L__BB21_69;
$L__BB21_68:
	div.s64 	%rd589, %rd587, %rd149;
	mul.lo.s64 	%rd297, %rd589, %rd149;
	sub.s64 	%rd590, %rd587, %rd297;
$L__BB21_69:
	add.s64 	%rd299, %rd1, %rd293;
	ld.global.u64 	%rd300, [%rd299];
	mad.lo.s64 	%rd156, %rd300, %rd590, %rd148;
	mul.wide.u32 	%rd301, %r214, 8;
	add.s64 	%rd302, %rd2, %rd301;
	ld.global.u64 	%rd157, [%rd302];
	or.b64  	%rd303, %rd589, %rd157;
	and.b64  	%rd304, %rd303, -4294967296;
	setp.ne.s64 	%p8, %rd304, 0;
	@%p8 bra 	$L__BB21_71;
	cvt.u32.u64 	%r75, %rd157;
	cvt.u32.u64 	%r76, %rd589;
	div.u32 	%r77, %r76, %r75;
	mul.lo.s32 	%r78, %r77, %r75;
	sub.s32 	%r79, %r76, %r78;
	cvt.u64.u32 	%rd591, %r77;
	cvt.u64.u32 	%rd592, %r79;
	bra.uni 	$L__BB21_72;
$L__BB21_71:
	div.s64 	%rd591, %rd589, %rd157;
	mul.lo.s64 	%rd305, %rd591, %rd157;
	sub.s64 	%rd592, %rd589, %rd305;
$L__BB21_72:
	add.s64 	%rd307, %rd1, %rd301;
	ld.global.u64 	%rd308, [%rd307];
	mad.lo.s64 	%rd164, %rd308, %rd592, %rd156;
	add.s32 	%r30, %r214, -1;
	mul.wide.u32 	%rd309, %r30, 8;
	add.s64 	%rd310, %rd2, %rd309;
	ld.global.u64 	%rd165, [%rd310];
	or.b64  	%rd311, %rd591, %rd165;
	and.b64  	%rd312, %rd311, -4294967296;
	setp.ne.s64 	%p9, %rd312, 0;
	@%p9 bra 	$L__BB21_74;
	cvt.u32.u64 	%r80, %rd165;
	cvt.u32.u64 	%r81, %rd591;
	div.u32 	%r82, %r81, %r80;
	mul.lo.s32 	%r83, %r82, %r80;
	sub.s32 	%r84, %r81, %r83;
	cvt.u64.u32 	%rd593, %r82;
	cvt.u64.u32 	%rd594, %r84;
	bra.uni 	$L__BB21_75;
$L__BB21_74:
	div.s64 	%rd593, %rd591, %rd165;
	mul.lo.s64 	%rd313, %rd593, %rd165;
	sub.s64 	%rd594, %rd591, %rd313;
$L__BB21_75:
	add.s64 	%rd315, %rd1, %rd309;
	ld.global.u64 	%rd316, [%rd315];
	mad.lo.s64 	%rd172, %rd316, %rd594, %rd164;
	add.s32 	%r31, %r214, -2;
	mul.wide.u32 	%rd317, %r31, 8;
	add.s64 	%rd318, %rd2, %rd317;
	ld.global.u64 	%rd173, [%rd318];
	or.b64  	%rd319, %rd593, %rd173;
	and.b64  	%rd320, %rd319, -4294967296;
	setp.ne.s64 	%p10, %rd320, 0;
	@%p10 bra 	$L__BB21_77;
	cvt.u32.u64 	%r85, %rd173;
	cvt.u32.u64 	%r86, %rd593;
	div.u32 	%r87, %r86, %r85;
	mul.lo.s32 	%r88, %r87, %r85;
	sub.s32 	%r89, %r86, %r88;
	cvt.u64.u32 	%rd595, %r87;
	cvt.u64.u32 	%rd596, %r89;
	bra.uni 	$L__BB21_78;
$L__BB21_77:
	div.s64 	%rd595, %rd593, %rd173;
	mul.lo.s64 	%rd321, %rd595, %rd173;
	sub.s64 	%rd596, %rd593, %rd321;
$L__BB21_78:
	add.s64 	%rd323, %rd1, %rd317;
	ld.global.u64 	%rd324, [%rd323];
	mad.lo.s64 	%rd180, %rd324, %rd596, %rd172;
	add.s32 	%r32, %r214, -3;
	mul.wide.u32 	%rd325, %r32, 8;
	add.s64 	%rd326, %rd2, %rd325;
	ld.global.u64 	%rd181, [%rd326];
	or.b64  	%rd327, %rd595, %rd181;
	and.b64  	%rd328, %rd327, -4294967296;
	setp.ne.s64 	%p11, %rd328, 0;
	@%p11 bra 	$L__BB21_80;
	cvt.u32.u64 	%r90, %rd181;
	cvt.u32.u64 	%r91, %rd595;
	div.u32 	%r92, %r91, %r90;
	mul.lo.s32 	%r93, %r92, %r90;
	sub.s32 	%r94, %r91, %r93;
	cvt.u64.u32 	%rd597, %r92;
	cvt.u64.u32 	%rd598, %r94;
	bra.uni 	$L__BB21_81;
$L__BB21_80:
	div.s64 	%rd597, %rd595, %rd181;
	mul.lo.s64 	%rd329, %rd597, %rd181;
	sub.s64 	%rd598, %rd595, %rd329;
$L__BB21_81:
	add.s64 	%rd331, %rd1, %rd325;
	ld.global.u64 	%rd332, [%rd331];
	mad.lo.s64 	%rd188, %rd332, %rd598, %rd180;
	add.s32 	%r33, %r214, -4;
	mul.wide.u32 	%rd333, %r33, 8;
	add.s64 	%rd334, %rd2, %rd333;
	ld.global.u64 	%rd189, [%rd334];
	or.b64  	%rd335, %rd597, %rd189;
	and.b64  	%rd336, %rd335, -4294967296;
	setp.ne.s64 	%p12, %rd336, 0;
	@%p12 bra 	$L__BB21_83;
	cvt.u32.u64 	%r95, %rd189;
	cvt.u32.u64 	%r96, %rd597;
	div.u32 	%r97, %r96, %r95;
	mul.lo.s32 	%r98, %r97, %r95;
	sub.s32 	%r99, %r96, %r98;
	cvt.u64.u32 	%rd613, %r97;
	cvt.u64.u32 	%rd600, %r99;
	bra.uni 	$L__BB21_84;
$L__BB21_83:
	div.s64 	%rd613, %rd597, %rd189;
	mul.lo.s64 	%rd337, %rd613, %rd189;
	sub.s64 	%rd600, %rd597, %rd337;
$L__BB21_84:
	add.s64 	%rd339, %rd1, %rd333;
	ld.global.u64 	%rd340, [%rd339];
	mad.lo.s64 	%rd623, %rd340, %rd600, %rd188;
	add.s32 	%r214, %r214, -8;
	add.s32 	%r213, %r213, 8;
	setp.ne.s32 	%p13, %r213, 0;
	@%p13 bra 	$L__BB21_60;
	add.s32 	%r216, %r214, 3;
$L__BB21_86:
	and.b32  	%r38, %r21, 7;
	setp.eq.s32 	%p14, %r38, 0;
	@%p14 bra 	$L__BB21_115;
	and.b32  	%r39, %r21, 3;
	setp.lt.u32 	%p15, %r38, 4;
	@%p15 bra 	$L__BB21_101;
	mul.wide.u32 	%rd342, %r216, 8;
	add.s64 	%rd343, %rd2, %rd342;
	ld.global.u64 	%rd200, [%rd343];
	or.b64  	%rd344, %rd613, %rd200;
	and.b64  	%rd345, %rd344, -4294967296;
	setp.ne.s64 	%p16, %rd345, 0;
	@%p16 bra 	$L__BB21_90;
	cvt.u32.u64 	%r100, %rd200;
	cvt.u32.u64 	%r101, %rd613;
	div.u32 	%r102, %r101, %r100;
	mul.lo.s32 	%r103, %r102, %r100;
	sub.s32 	%r104, %r101, %r103;
	cvt.u64.u32 	%rd604, %r102;
	cvt.u64.u32 	%rd605, %r104;
	bra.uni 	$L__BB21_91;
$L__BB21_90:
	div.s64 	%rd604, %rd613, %rd200;
	mul.lo.s64 	%rd346, %rd604, %rd200;
	sub.s64 	%rd605, %rd613, %rd346;
$L__BB21_91:
	add.s64 	%rd348, %rd1, %rd342;
	ld.global.u64 	%rd349, [%rd348];
	mad.lo.s64 	%rd207, %rd349, %rd605, %rd623;
	add.s32 	%r40, %r216, -1;
	mul.wide.u32 	%rd350, %r40, 8;
	add.s64 	%rd351, %rd2, %rd350;
	ld.global.u64 	%rd208, [%rd351];
	or.b64  	%rd352, %rd604, %rd208;
	and.b64  	%rd353, %rd352, -4294967296;
	setp.ne.s64 	%p17, %rd353, 0;
	@%p17 bra 	$L__BB21_93;
	cvt.u32.u64 	%r105, %rd208;
	cvt.u32.u64 	%r106, %rd604;
	div.u32 	%r107, %r106, %r105;
	mul.lo.s32 	%r108, %r107, %r105;
	sub.s32 	%r109, %r106, %r108;
	cvt.u64.u32 	%rd606, %r107;
	cvt.u64.u32 	%rd607, %r109;
	bra.uni 	$L__BB21_94;
$L__BB21_93:
	div.s64 	%rd606, %rd604, %rd208;
	mul.lo.s64 	%rd354, %rd606, %rd208;
	sub.s64 	%rd607, %rd604, %rd354;
$L__BB21_94:
	add.s64 	%rd356, %rd1, %rd350;
	ld.global.u64 	%rd357, [%rd356];
	mad.lo.s64 	%rd215, %rd357, %rd607, %rd207;
	add.s32 	%r41, %r216, -2;
	mul.wide.u32 	%rd358, %r41, 8;
	add.s64 	%rd359, %rd2, %rd358;
	ld.global.u64 	%rd216, [%rd359];
	or.b64  	%rd360, %rd606, %rd216;
	and.b64  	%rd361, %rd360, -4294967296;
	setp.ne.s64 	%p18, %rd361, 0;
	@%p18 bra 	$L__BB21_96;
	cvt.u32.u64 	%r110, %rd216;
	cvt.u32.u64 	%r111, %rd606;
	div.u32 	%r112, %r111, %r110;
	mul.lo.s32 	%r113, %r112, %r110;
	sub.s32 	%r114, %r111, %r113;
	cvt.u64.u32 	%rd608, %r112;
	cvt.u64.u32 	%rd609, %r114;
	bra.uni 	$L__BB21_97;
$L__BB21_96:
	div.s64 	%rd608, %rd606, %rd216;
	mul.lo.s64 	%rd362, %rd608, %rd216;
	sub.s64 	%rd609, %rd606, %rd362;
$L__BB21_97:
	add.s64 	%rd364, %rd1, %rd358;
	ld.global.u64 	%rd365, [%rd364];
	mad.lo.s64 	%rd223, %rd365, %rd609, %rd215;
	add.s32 	%r42, %r216, -3;
	mul.wide.u32 	%rd366, %r42, 8;
	add.s64 	%rd367, %rd2, %rd366;
	ld.global.u64 	%rd224, [%rd367];
	or.b64  	%rd368, %rd608, %rd224;
	and.b64  	%rd369, %rd368, -4294967296;
	setp.ne.s64 	%p19, %rd369, 0;
	@%p19 bra 	$L__BB21_99;
	cvt.u32.u64 	%r115, %rd224;
	cvt.u32.u64 	%r116, %rd608;
	div.u32 	%r117, %r116, %r115;
	mul.lo.s32 	%r118, %r117, %r115;
	sub.s32 	%r119, %r116, %r118;
	cvt.u64.u32 	%rd613, %r117;
	cvt.u64.u32 	%rd611, %r119;
	bra.uni 	$L__BB21_100;
$L__BB21_99:
	div.s64 	%rd613, %rd608, %rd224;
	mul.lo.s64 	%rd370, %rd613, %rd224;
	sub.s64 	%rd611, %rd608, %rd370;
$L__BB21_100:
	add.s64 	%rd372, %rd1, %rd366;
	ld.global.u64 	%rd373, [%rd372];
	mad.lo.s64 	%rd623, %rd373, %rd611, %rd223;
	add.s32 	%r216, %r216, -4;
$L__BB21_101:
	setp.eq.s32 	%p20, %r39, 0;
	@%p20 bra 	$L__BB21_115;
	setp.eq.s32 	%p21, %r39, 1;
	@%p21 bra 	$L__BB21_110;
	mul.wide.u32 	%rd375, %r216, 8;
	add.s64 	%rd376, %rd2, %rd375;
	ld.global.u64 	%rd235, [%rd376];
	or.b64  	%rd377, %rd613, %rd235;
	and.b64  	%rd378, %rd377, -4294967296;
	setp.ne.s64 	%p22, %rd378, 0;
	@%p22 bra 	$L__BB21_105;
	cvt.u32.u64 	%r120, %rd235;
	cvt.u32.u64 	%r121, %rd613;
	div.u32 	%r122, %r121, %r120;
	mul.lo.s32 	%r123, %r122, %r120;
	sub.s32 	%r124, %r121, %r123;
	cvt.u64.u32 	%rd615, %r122;
	cvt.u64.u32 	%rd616, %r124;
	bra.uni 	$L__BB21_106;
$L__BB21_105:
	div.s64 	%rd615, %rd613, %rd235;
	mul.lo.s64 	%rd379, %rd615, %rd235;
	sub.s64 	%rd616, %rd613, %rd379;
$L__BB21_106:
	add.s64 	%rd381, %rd1, %rd375;
	ld.global.u64 	%rd382, [%rd381];
	mad.lo.s64 	%rd242, %rd382, %rd616, %rd623;
	add.s32 	%r45, %r216, -1;
	mul.wide.u32 	%rd383, %r45, 8;
	add.s64 	%rd384, %rd2, %rd383;
	ld.global.u64 	%rd243, [%rd384];
	or.b64  	%rd385, %rd615, %rd243;
	and.b64  	%rd386, %rd385, -4294967296;
	setp.ne.s64 	%p23, %rd386, 0;
	@%p23 bra 	$L__BB21_108;
	cvt.u32.u64 	%r125, %rd243;
	cvt.u32.u64 	%r126, %rd615;
	div.u32 	%r127, %r126, %r125;
	mul.lo.s32 	%r128, %r127, %r125;
	sub.s32 	%r129, %r126, %r128;
	cvt.u64.u32 	%rd613, %r127;
	cvt.u64.u32 	%rd618, %r129;
	bra.uni 	$L__BB21_109;
$L__BB21_108:
	div.s64 	%rd613, %rd615, %rd243;
	mul.lo.s64 	%rd387, %rd613, %rd243;
	sub.s64 	%rd618, %rd615, %rd387;
$L__BB21_109:
	add.s64 	%rd389, %rd1, %rd383;
	ld.global.u64 	%rd390, [%rd389];
	mad.lo.s64 	%rd623, %rd390, %rd618, %rd242;
	add.s32 	%r216, %r216, -2;
$L__BB21_110:
	and.b32  	%r130, %r21, 1;
	setp.eq.b32 	%p24, %r130, 1;
	not.pred 	%p25, %p24;
	@%p25 bra 	$L__BB21_115;
	mul.wide.u32 	%rd391, %r216, 8;
	add.s64 	%rd392, %rd2, %rd391;
	ld.global.u64 	%rd254, [%rd392];
	or.b64  	%rd393, %rd613, %rd254;
	and.b64  	%rd394, %rd393, -4294967296;
	setp.ne.s64 	%p26, %rd394, 0;
	@%p26 bra 	$L__BB21_113;
	cvt.u32.u64 	%r131, %rd254;
	cvt.u32.u64 	%r132, %rd613;
	rem.u32 	%r133, %r132, %r131;
	cvt.u64.u32 	%rd622, %r133;
	bra.uni 	$L__BB21_114;
$L__BB21_113:
	rem.s64 	%rd622, %rd613, %rd254;
$L__BB21_114:
	add.s64 	%rd396, %rd1, %rd391;
	ld.global.u64 	%rd397, [%rd396];
	mad.lo.s64 	%rd623, %rd397, %rd622, %rd623;
$L__BB21_115:
	shl.b64 	%rd398, %rd623, 3;
	add.s64 	%rd399, %rd3, %rd398;
	ld.global.u64 	%rd400, [%rd399];
	st.shared.u64 	[%r5], %rd400;
	st.shared.u64 	[%r4], %rd4;
$L__BB21_116:
	bar.sync 	0;
	setp.lt.u32 	%p49, %r218, 66;
	@%p49 bra 	$L__BB21_124;
$L__BB21_117:
	mov.u32 	%r48, %r218;
	shr.u32 	%r218, %r48, 1;
	setp.ge.u32 	%p50, %r3, %r218;
	@%p50 bra 	$L__BB21_123;
	ld.shared.u64 	%rd260, [%r5];
	shl.b32 	%r206, %r218, 3;
	add.s32 	%r207, %r5, %r206;
	ld.shared.u64 	%rd261, [%r207];
	setp.le.s64 	%p51, %rd260, %rd261;
	add.s32 	%r50, %r4, %r206;
	@%p51 bra 	$L__BB21_120;
	ld.shared.u64 	%rd624, [%r50];
	bra.uni 	$L__BB21_122;
$L__BB21_120:
	setp.ne.s64 	%p52, %rd260, %rd261;
	@%p52 bra 	$L__BB21_123;
	ld.shared.u64 	%rd480, [%r4];
	ld.shared.u64 	%rd624, [%r50];
	setp.le.s64 	%p53, %rd480, %rd624;
	@%p53 bra 	$L__BB21_123;
$L__BB21_122:
	st.shared.u64 	[%r5], %rd261;
	st.shared.u64 	[%r4], %rd624;
$L__BB21_123:
	bar.sync 	0;
	setp.gt.u32 	%p54, %r48, 131;
	@%p54 bra 	$L__BB21_117;
$L__BB21_124:
	setp.gt.u32 	%p55, %r3, 31;
	@%p55 bra 	$L__BB21_151;
	ld.volatile.shared.u64 	%rd481, [%r5];
	ld.volatile.shared.u64 	%rd482, [%r5+256];
	setp.gt.s64 	%p56, %rd481, %rd482;
	@%p56 bra 	$L__BB21_128;
	ld.volatile.shared.u64 	%rd483, [%r5];
	ld.volatile.shared.u64 	%rd484, [%r5+256];
	setp.ne.s64 	%p57, %rd483, %rd484;
	@%p57 bra 	$L__BB21_129;
	ld.volatile.shared.u64 	%rd485, [%r4];
	ld.volatile.shared.u64 	%rd486, [%r4+256];
	setp.le.s64 	%p58, %rd485, %rd486;
	@%p58 bra 	$L__BB21_129;
$L__BB21_128:
	ld.volatile.shared.u64 	%rd487, [%r4+256];
	st.volatile.shared.u64 	[%r4], %rd487;
	ld.volatile.shared.u64 	%rd488, [%r5+256];
	st.volatile.shared.u64 	[%r5], %rd488;
$L__BB21_129:
	ld.volatile.shared.u64 	%rd489, [%r5];
	ld.volatile.shared.u64 	%rd490, [%r5+128];
	setp.gt.s64 	%p59, %rd489, %rd490;
	@%p59 bra 	$L__BB21_132;
	ld.volatile.shared.u64 	%rd491, [%r5];
	ld.volatile.shared.u64 	%rd492, [%r5+128];
	setp.ne.s64 	%p60, %rd491, %rd492;
	@%p60 bra 	$L__BB21_133;
	ld.volatile.shared.u64 	%rd493, [%r4];
	ld.volatile.shared.u64 	%rd494, [%r4+128];
	setp.le.s64 	%p61, %rd493, %rd494;
	@%p61 bra 	$L__BB21_133;
$L__BB21_132:
	ld.volatile.shared.u64 	%rd495, [%r4+128];
	st.volatile.shared.u64 	[%r4], %rd495;
	ld.volatile.shared.u64 	%rd496, [%r5+128];
	st.volatile.shared.u64 	[%r5], %rd496;
$L__BB21_133:
	ld.volatile.shared.u64 	%rd497, [%r5];
	ld.volatile.shared.u64 	%rd498, [%r5+64];
	setp.gt.s64 	%p62, %rd497, %rd498;
	@%p62 bra 	$L__BB21_136;
	ld.volatile.shared.u64 	%rd499, [%r5];
	ld.volatile.shared.u64 	%rd500, [%r5+64];
	setp.ne.s64 	%p63, %rd499, %rd500;
	@%p63 bra 	$L__BB21_137;
	ld.volatile.shared.u64 	%rd501, [%r4];
	ld.volatile.shared.u64 	%rd502, [%r4+64];
	setp.le.s64 	%p64, %rd501, %rd502;
	@%p64 bra 	$L__BB21_137;
$L__BB21_136:
	ld.volatile.shared.u64 	%rd503, [%r4+64];
	st.volatile.shared.u64 	[%r4], %rd503;
	ld.volatile.shared.u64 	%rd504, [%r5+64];
	st.volatile.shared.u64 	[%r5], %rd504;
$L__BB21_137:
	ld.volatile.shared.u64 	%rd505, [%r5];
	ld.volatile.shared.u64 	%rd506, [%r5+32];
	setp.gt.s64 	%p65, %rd505, %rd506;
	@%p65 bra 	$L__BB21_140;
	ld.volatile.shared.u64 	%rd507, [%r5];
	ld.volatile.shared.u64 	%rd508, [%r5+32];
	setp.ne.s64 	%p66, %rd507, %rd508;
	@%p66 bra 	$L__BB21_141;
	ld.volatile.shared.u64 	%rd509, [%r4];
	ld.volatile.shared.u64 	%rd510, [%r4+32];
	setp.le.s64 	%p67, %rd509, %rd510;
	@%p67 bra 	$L__BB21_141;
$L__BB21_140:
	ld.volatile.shared.u64 	%rd511, [%r4+32];
	st.volatile.shared.u64 	[%r4], %rd511;
	ld.volatile.shared.u64 	%rd512, [%r5+32];
	st.volatile.shared.u64 	[%r5], %rd512;
$L__BB21_141:
	ld.volatile.shared.u64 	%rd513, [%r5];
	ld.volatile.shared.u64 	%rd514, [%r5+16];
	setp.gt.s64 	%p68, %rd513, %rd514;
	@%p68 bra 	$L__BB21_144;
	ld.volatile.shared.u64 	%rd515, [%r5];
	ld.volatile.shared.u64 	%rd516, [%r5+16];
	setp.ne.s64 	%p69, %rd515, %rd516;
	@%p69 bra 	$L__BB21_145;
	ld.volatile.shared.u64 	%rd517, [%r4];
	ld.volatile.shared.u64 	%rd518, [%r4+16];
	setp.le.s64 	%p70, %rd517, %rd518;
	@%p70 bra 	$L__BB21_145;
$L__BB21_144:
	ld.volatile.shared.u64 	%rd519, [%r4+16];
	st.volatile.shared.u64 	[%r4], %rd519;
	ld.volatile.shared.u64 	%rd520, [%r5+16];
	st.volatile.shared.u64 	[%r5], %rd520;
$L__BB21_145:
	ld.volatile.shared.u64 	%rd521, [%r5];
	ld.volatile.shared.u64 	%rd522, [%r5+8];
	setp.gt.s64 	%p71, %rd521, %rd522;
	@%p71 bra 	$L__BB21_148;
	ld.volatile.shared.u64 	%rd523, [%r5];
	ld.volatile.shared.u64 	%rd524, [%r5+8];
	setp.ne.s64 	%p72, %rd523, %rd524;
	@%p72 bra 	$L__BB21_149;
	ld.volatile.shared.u64 	%rd525, [%r4];
	ld.volatile.shared.u64 	%rd526, [%r4+8];
	setp.le.s64 	%p73, %rd525, %rd526;
	@%p73 bra 	$L__BB21_149;
$L__BB21_148:
	ld.volatile.shared.u64 	%rd527, [%r4+8];
	st.volatile.shared.u64 	[%r4], %rd527;
	ld.volatile.shared.u64 	%rd528, [%r5+8];
	st.volatile.shared.u64 	[%r5], %rd528;
$L__BB21_149:
	setp.ne.s32 	%p74, %r3, 0;
	@%p74 bra 	$L__BB21_151;
	ld.param.u64 	%rd537, [uncontiguous_reduce_i64_param_1];
	ld.param.u64 	%rd536, [uncontiguous_reduce_i64_param_0];
	ld.shared.u64 	%rd529, [sdata_i64];
	mov.u32 	%r208, %ctaid.x;
	cvta.to.global.u64 	%rd530, %rd536;
	mul.wide.u32 	%rd531, %r208, 8;
	add.s64 	%rd532, %rd530, %rd531;
	st.global.u64 	[%rd532], %rd529;
	ld.shared.u64 	%rd533, [%r2];
	cvta.to.global.u64 	%rd534, %rd537;
	add.s64 	%rd535, %rd534, %rd531;
	st.global.u64 	[%rd535], %rd533;
$L__BB21_151:
	ret;

}
	// .globl	contiguous_reduce2_i64
.visible .entry contiguous_reduce2_i64(
	.param .u64 .ptr .align 1 contiguous_reduce2_i64_param_0,
	.param .u64 .ptr .align 1 contiguous_reduce2_i64_param_1,
	.param .u64 .ptr .align 1 contiguous_reduce2_i64_param_2,
	.param .u64 contiguous_reduce2_i64_param_3
)
{
	.reg .pred 	%p<32>;
	.reg .b32 	%r<20>;
	.reg .b64 	%rd<98>;

	ld.param.u64 	%rd18, [contiguous_reduce2_i64_param_0];
	ld.param.u64 	%rd20, [contiguous_reduce2_i64_param_1];
	ld.param.u64 	%rd21, [contiguous_reduce2_i64_param_2];
	ld.param.u64 	%rd19, [contiguous_reduce2_i64_param_3];
	cvta.to.global.u64 	%rd1, %rd20;
	cvta.to.global.u64 	%rd2, %rd21;
	mov.u32 	%r19, %ntid.x;
	shl.b32 	%r10, %r19, 3;
	mov.u32 	%r11, sdata_i64;
	add.s32 	%r2, %r11, %r10;
	mov.u32 	%r3, %tid.x;
	mov.u32 	%r4, %ctaid.x;
	mul.lo.s32 	%r12, %r4, %r19;
	shl.b32 	%r13, %r12, 1;
	add.s32 	%r14, %r13, %r3;
	cvt.u64.u32 	%rd3, %r14;
	shl.b32 	%r15, %r3, 3;
	add.s32 	%r5, %r2, %r15;
	st.shared.u64 	[%r5], %rd3;
	add.s32 	%r6, %r11, %r15;
	mov.b64 	%rd22, 9223372036854775807;
	st.shared.u64 	[%r6], %rd22;
	add.s32 	%r16, %r14, %r19;
	cvt.u64.u32 	%rd4, %r16;
	setp.le.u64 	%p1, %rd19, %rd4;
	@%p1 bra 	$L__BB22_8;
	shl.b64 	%rd28, %rd3, 3;
	add.s64 	%rd29, %rd2, %rd28;
	ld.global.u64 	%rd5, [%rd29];
	shl.b64 	%rd30, %rd4, 3;
	add.s64 	%rd31, %rd2, %rd30;
	ld.global.u64 	%rd6, [%rd31];
	setp.le.s64 	%p3, %rd5, %rd6;
	@%p3 bra 	$L__BB22_3;
	add.s64 	%rd39, %rd1, %rd30;
	ld.global.u64 	%rd95, [%rd39];
	bra.uni 	$L__BB22_7;
$L__BB22_3:
	setp.eq.s64 	%p4, %rd5, %rd6;
	@%p4 bra 	$L__BB22_6;
	add.s64 	%rd33, %rd1, %rd28;
	ld.global.u64 	%rd96, [%rd33];
$L__BB22_5:
	st.shared.u64 	[%r6], %rd5;
	st.shared.u64 	[%r5], %rd96;
	bra.uni 	$L__BB22_10;
$L__BB22_6:
	add.s64 	%rd35, %rd1, %rd28;
	ld.global.u64 	%rd96, [%rd35];
	add.s64 	%rd37, %rd1, %rd30;
	ld.global.u64 	%rd95, [%rd37];
	setp.le.s64 	%p5, %rd96, %rd95;
	@%p5 bra 	$L__BB22_5;
$L__BB22_7:
	st.shared.u64 	[%r6], %rd6;
	st.shared.u64 	[%r5], %rd95;
	bra.uni 	$L__BB22_10;
$L__BB22_8:
	setp.le.u64 	%p2, %rd19, %rd3;
	@%p2 bra 	$L__BB22_10;
	shl.b64 	%rd23, %rd3, 3;
	add.s64 	%rd24, %rd2, %rd23;
	ld.global.u64 	%rd25, [%rd24];
	st.shared.u64 	[%r6], %rd25;
	add.s64 	%rd26, %rd1, %rd23;
	ld.global.u64 	%rd27, [%rd26];
	st.shared.u64 	[%r5], %rd27;
$L__BB22_10:
	bar.sync 	0;
	setp.lt.u32 	%p6, %r19, 66;
	@%p6 bra 	$L__BB22_18;
$L__BB22_11:
	mov.u32 	%r7, %r19;
	shr.u32 	%r19, %r7, 1;
	setp.ge.u32 	%p7, %r3, %r19;
	@%p7 bra 	$L__BB22_17;
	ld.shared.u64 	%rd13, [%r6];
	shl.b32 	%r17, %r19, 3;
	add.s32 	%r18, %r6, %r17;
	ld.shared.u64 	%rd14, [%r18];
	setp.le.s64 	%p8, %rd13, %rd14;
	add.s32 	%r9, %r5, %r17;
	@%p8 bra 	$L__BB22_14;
	ld.shared.u64 	%rd97, [%r9];
	bra.uni 	$L__BB22_16;
$L__BB22_14:
	setp.ne.s64 	%p9, %rd13, %rd14;
	@%p9 bra 	$L__BB22_17;
	ld.shared.u64 	%rd40, [%r5];
	ld.shared.u64 	%rd97, [%r9];
	setp.le.s64 	%p10, %rd40, %rd97;
	@%p10 bra 	$L__BB22_17;
$L__BB22_16:
	st.shared.u64 	[%r6], %rd14;
	st.shared.u64 	[%r5], %rd97;
$L__BB22_17:
	bar.sync 	0;
	setp.gt.u32 	%p11, %r7, 131;
	@%p11 bra 	$L__BB22_11;
$L__BB22_18:
	setp.gt.u32 	%p12, %r3, 31;
	@%p12 bra 	$L__BB22_45;
	ld.volatile.shared.u64 	%rd41, [%r6];
	ld.volatile.shared.u64 	%rd42, [%r6+256];
	setp.gt.s64 	%p13, %rd41, %rd42;
	@%p13 bra 	$L__BB22_22;
	ld.volatile.shared.u64 	%rd43, [%r6];
	ld.volatile.shared.u64 	%rd44, [%r6+256];
	setp.ne.s64 	%p14, %rd43, %rd44;
	@%p14 bra 	$L__BB22_23;
	ld.volatile.shared.u64 	%rd45, [%r5];
	ld.volatile.shared.u64 	%rd46, [%r5+256];
	setp.le.s64 	%p15, %rd45, %rd46;
	@%p15 bra 	$L__BB22_23;
$L__BB22_22:
	ld.volatile.shared.u64 	%rd47, [%r5+256];
	st.volatile.shared.u64 	[%r5], %rd47;
	ld.volatile.shared.u64 	%rd48, [%r6+256];
	st.volatile.shared.u64 	[%r6], %rd48;
$L__BB22_23:
	ld.volatile.shared.u64 	%rd49, [%r6];
	ld.volatile.shared.u64 	%rd50, [%r6+128];
	setp.gt.s64 	%p16, %rd49, %rd50;
	@%p16 bra 	$L__BB22_26;
	ld.volatile.shared.u64 	%rd51, [%r6];
	ld.volatile.shared.u64 	%rd52, [%r6+128];
	setp.ne.s64 	%p17, %rd51, %rd52;
	@%p17 bra 	$L__BB22_27;
	ld.volatile.shared.u64 	%rd53, [%r5];
	ld.volatile.shared.u64 	%rd54, [%r5+128];
	setp.le.s64 	%p18, %rd53, %rd54;
	@%p18 bra 	$L__BB22_27;
$L__BB22_26:
	ld.volatile.shared.u64 	%rd55, [%r5+128];
	st.volatile.shared.u64 	[%r5], %rd55;
	ld.volatile.shared.u64 	%rd56, [%r6+128];
	st.volatile.shared.u64 	[%r6], %rd56;
$L__BB22_27:
	ld.volatile.shared.u64 	%rd57, [%r6];
	ld.volatile.shared.u64 	%rd58, [%r6+64];
	setp.gt.s64 	%p19, %rd57, %rd58;
	@%p19 bra 	$L__BB22_30;
	ld.volatile.shared.u64 	%rd59, [%r6];
	ld.volatile.shared.u64 	%rd60, [%r6+64];
	setp.ne.s64 	%p20, %rd59, %rd60;
	@%p20 bra 	$L__BB22_31;
	ld.volatile.shared.u64 	%rd61, [%r5];
	ld.volatile.shared.u64 	%rd62, [%r5+64];
	setp.le.s64 	%p21, %rd61, %rd62;
	@%p21 bra 	$L__BB22_31;
$L__BB22_30:
	ld.volatile.shared.u64 	%rd63, [%r5+64];
	st.volatile.shared.u64 	[%r5], %rd63;
	ld.volatile.shared.u64 	%rd64, [%r6+64];
	st.volatile.shared.u64 	[%r6], %rd64;
$L__BB22_31:
	ld.volatile.shared.u64 	%rd65, [%r6];
	ld.volatile.shared.u64 	%rd66, [%r6+32];
	setp.gt.s64 	%p22, %rd65, %rd66;
	@%p22 bra 	$L__BB22_34;
	ld.volatile.shared.u64 	%rd67, [%r6];
	ld.volatile.shared.u64 	%rd68, [%r6+32];
	setp.ne.s64 	%p23, %rd67, %rd68;
	@%p23 bra 	$L__BB22_35;
	ld.volatile.shared.u64 	%rd69, [%r5];
	ld.volatile.shared.u64 	%rd70, [%r5+32];
	setp.le.s64 	%p24, %rd69, %rd70;
	@%p24 bra 	$L__BB22_35;
$L__BB22_34:
	ld.volatile.shared.u64 	%rd71, [%r5+32];
	st.volatile.shared.u64 	[%r5], %rd71;
	ld.volatile.shared.u64 	%rd72, [%r6+32];
	st.volatile.shared.u64 	[%r6], %rd72;
$L__BB22_35:
	ld.volatile.shared.u64 	%rd73, [%r6];
	ld.volatile.shared.u64 	%rd74, [%r6+16];
	setp.gt.s64 	%p25, %rd73, %rd74;
	@%p25 bra 	$L__BB22_38;
	ld.volatile.shared.u64 	%rd75, [%r6];
	ld.volatile.shared.u64 	%rd76, [%r6+16];
	setp.ne.s64 	%p26, %rd75, %rd76;
	@%p26 bra 	$L__BB22_39;
	ld.volatile.shared.u64 	%rd77, [%r5];
	ld.volatile.shared.u64 	%rd78, [%r5+16];
	setp.le.s64 	%p27, %rd77, %rd78;
	@%p27 bra 	$L__BB22_39;
$L__BB22_38:
	ld.volatile.shared.u64 	%rd79, [%r5+16];
	st.volatile.shared.u64 	[%r5], %rd79;
	ld.volatile.shared.u64 	%rd80, [%r6+16];
	st.volatile.shared.u64 	[%r6], %rd80;
$L__BB22_39:
	ld.volatile.shared.u64 	%rd81, [%r6];
	ld.volatile.shared.u64 	%rd82, [%r6+8];
	setp.gt.s64 	%p28, %rd81, %rd82;
	@%p28 bra 	$L__BB22_42;
	ld.volatile.shared.u64 	%rd83, [%r6];
	ld.volatile.shared.u64 	%rd84, [%r6+8];
	setp.ne.s64 	%p29, %rd83, %rd84;
	@%p29 bra 	$L__BB22_43;
	ld.volatile.shared.u64 	%rd85, [%r5];
	ld.volatile.shared.u64 	%rd86, [%r5+8];
	setp.le.s64 	%p30, %rd85, %rd86;
	@%p30 bra 	$L__BB22_43;
$L__BB22_42:
	ld.volatile.shared.u64 	%rd87, [%r5+8];
	st.volatile.shared.u64 	[%r5], %rd87;
	ld.volatile.shared.u64 	%rd88, [%r6+8];
	st.volatile.shared.u64 	[%r6], %rd88;
$L__BB22_43:
	setp.ne.s32 	%p31, %r3, 0;
	@%p31 bra 	$L__BB22_45;
	ld.shared.u64 	%rd89, [sdata_i64];
	cvta.to.global.u64 	%rd90, %rd18;
	mul.wide.u32 	%rd91, %r4, 8;
	add.s64 	%rd92, %rd90, %rd91;
	st.global.u64 	[%rd92], %rd89;
	ld.shared.u64 	%rd93, [%r2];
	add.s64 	%rd94, %rd1, %rd91;
	st.global.u64 	[%rd94], %rd93;
$L__BB22_45:
	ret;

}
	// .globl	nkd_i64
.visible .entry nkd_i64(
	.param .u64 .ptr .align 1 nkd_i64_param_0,
	.param .u64 .ptr .align 1 nkd_i64_param_1,
	.param .u64 .ptr .align 1 nkd_i64_param_2,
	.param .u64 .ptr .align 1 nkd_i64_param_3,
	.param .u64 .ptr .align 1 nkd_i64_param_4,
	.param .u64 nkd_i64_param_5,
	.param .u64 nkd_i64_param_6,
	.param .u64 nkd_i64_param_7,
	.param .u64 nkd_i64_param_8,
	.param .u64 nkd_i64_param_9
)
{
	.reg .pred 	%p<76>;
	.reg .b32 	%r<218>;
	.reg .b64 	%rd<637>;

	ld.param.u64 	%rd275, [nkd_i64_param_1];
	ld.param.u64 	%rd271, [nkd_i64_param_2];
	ld.param.u64 	%rd276, [nkd_i64_param_3];
	ld.param.u64 	%rd277, [nkd_i64_param_4];
	ld.param.u64 	%rd272, [nkd_i64_param_5];
	ld.param.u64 	%rd278, [nkd_i64_param_6];
	ld.param.u64 	%rd273, [nkd_i64_param_7];
	ld.param.u64 	%rd279, [nkd_i64_param_8];
	cvta.to.global.u64 	%rd1, %rd277;
	cvta.to.global.u64 	%rd2, %rd276;
	cvta.to.global.u64 	%rd635, %rd275;
	mov.u32 	%r217, %ntid.x;
	shl.b32 	%r54, %r217, 3;
	mov.u32 	%r55, sdata_i64;
	add.s32 	%r2, %r55, %r54;
	mov.u32 	%r3, %tid.x;
	mov.u32 	%r4, %ctaid.x;
	mul.lo.s32 	%r56, %r4, %r217;
	shl.b32 	%r57, %r56, 1;
	add.s32 	%r58, %r57, %r3;
	shl.b32 	%r59, %r3, 3;
	add.s32 	%r5, %r55, %r59;
	mov.b64 	%rd280, 9223372036854775807;
	st.shared.u64 	[%r5], %rd280;
	cvt.u64.u32 	%rd4, %r58;
	add.s32 	%r6, %r2, %r59;
	st.shared.u64 	[%r6], %rd4;
	mov.u32 	%r60, %ctaid.y;
	cvt.u64.u32 	%rd281, %r60;
	add.s64 	%rd5, %rd278, %rd281;
	setp.ge.u64 	%p1, %rd5, %rd279;
	@%p1 bra 	$L__BB23_152;
	cvt.u32.u64 	%r61, %rd4;
	add.s32 	%r62, %r61, %r217;
	cvt.u64.u32 	%rd6, %r62;
	setp.le.u64 	%p2, %rd273, %rd6;
	@%p2 bra 	$L__BB23_57;
	mul.lo.s64 	%rd414, %rd5, %rd273;
	add.s64 	%rd589, %rd414, %rd4;
	add.s64 	%rd587, %rd414, %rd6;
	cvt.u32.u64 	%r7, %rd272;
	add.s32 	%r211, %r7, -1;
	setp.lt.s32 	%p28, %r211, 0;
	mov.b64 	%rd593, 0;
	mov.u64 	%rd594, %rd593;
	@%p28 bra 	$L__BB23_54;
	setp.lt.u32 	%p29, %r211, 3;
	mov.b64 	%rd594, 0;
	mov.u64 	%rd593, %rd594;
	@%p29 bra 	$L__BB23_31;
	add.s32 	%r209, %r7, -2;
	and.b32  	%r138, %r7, -4;
	neg.s32 	%r208, %r138;
	mov.b64 	%rd594, 0;
$L__BB23_5:
	.pragma "nounroll";
	add.s32 	%r13, %r209, 1;
	mul.wide.u32 	%rd418, %r13, 8;
	add.s64 	%rd419, %rd2, %rd418;
	ld.global.u64 	%rd13, [%rd419];
	or.b64  	%rd420, %rd589, %rd13;
	and.b64  	%rd421, %rd420, -4294967296;
	setp.ne.s64 	%p30, %rd421, 0;
	@%p30 bra 	$L__BB23_7;
	cvt.u32.u64 	%r139, %rd13;
	cvt.u32.u64 	%r140, %rd589;
	div.u32 	%r141, %r140, %r139;
	mul.lo.s32 	%r142, %r141, %r139;
	sub.s32 	%r143, %r140, %r142;
	cvt.u64.u32 	%rd555, %r141;
	cvt.u64.u32 	%rd556, %r143;
	bra.uni 	$L__BB23_8;
$L__BB23_7:
	div.s64 	%rd555, %rd589, %rd13;
	mul.lo.s64 	%rd422, %rd555, %rd13;
	sub.s64 	%rd556, %rd589, %rd422;
$L__BB23_8:
	mul.wide.u32 	%rd423, %r13, 8;
	add.s64 	%rd424, %rd1, %rd423;
	ld.global.u64 	%rd20, [%rd424];
	mad.lo.s64 	%rd21, %rd20, %rd556, %rd593;
	or.b64  	%rd425, %rd587, %rd13;
	and.b64  	%rd426, %rd425, -4294967296;
	setp.ne.s64 	%p31, %rd426, 0;
	@%p31 bra 	$L__BB23_10;
	cvt.u32.u64 	%r144, %rd13;
	cvt.u32.u64 	%r145, %rd587;
	div.u32 	%r146, %r145, %r144;
	mul.lo.s32 	%r147, %r146, %r144;
	sub.s32 	%r148, %r145, %r147;
	cvt.u64.u32 	%rd557, %r146;
	cvt.u64.u32 	%rd558, %r148;
	bra.uni 	$L__BB23_11;
$L__BB23_10:
	div.s64 	%rd557, %rd587, %rd13;
	mul.lo.s64 	%rd427, %rd557, %rd13;
	sub.s64 	%rd558, %rd587, %rd427;
$L__BB23_11:
	mad.lo.s64 	%rd28, %rd558, %rd20, %rd594;
	add.s32 	%r14, %r209, -2;
	mul.wide.u32 	%rd428, %r209, 8;
	add.s64 	%rd429, %rd2, %rd428;
	ld.global.u64 	%rd29, [%rd429];
	or.b64  	%rd430, %rd555, %rd29;
	and.b64  	%rd431, %rd430, -4294967296;
	setp.ne.s64 	%p32, %rd431, 0;
	@%p32 bra 	$L__BB23_13;
	cvt.u32.u64 	%r149, %rd29;
	cvt.u32.u64 	%r150, %rd555;
	div.u32 	%r151, %r150, %r149;
	mul.lo.s32 	%r152, %r151, %r149;
	sub.s32 	%r153, %r150, %r152;
	cvt.u64.u32 	%rd559, %r151;
	cvt.u64.u32 	%rd560, %r153;
	bra.uni 	$L__BB23_14;
$L__BB23_13:
	div.s64 	%rd559, %rd555, %rd29;
	mul.lo.s64 	%rd432, %rd559, %rd29;
	sub.s64 	%rd560, %rd555, %rd432;
$L__BB23_14:
	mul.wide.u32 	%rd433, %r209, 8;
	add.s64 	%rd434, %rd1, %rd433;
	ld.global.u64 	%rd36, [%rd434];
	mad.lo.s64 	%rd37, %rd36, %rd560, %rd21;
	or.b64  	%rd435, %rd557, %rd29;
	and.b64  	%rd436, %rd435, -4294967296;
	setp.ne.s64 	%p33, %rd436, 0;
	@%p33 bra 	$L__BB23_16;
	cvt.u32.u64 	%r154, %rd29;
	cvt.u32.u64 	%r155, %rd557;
	div.u32 	%r156, %r155, %r154;
	mul.lo.s32 	%r157, %r156, %r154;
	sub.s32 	%r158, %r155, %r157;
	cvt.u64.u32 	%rd561, %r156;
	cvt.u64.u32 	%rd562, %r158;
	bra.uni 	$L__BB23_17;
$L__BB23_16:
	div.s64 	%rd561, %rd557, %rd29;
	mul.lo.s64 	%rd437, %rd561, %rd29;
	sub.s64 	%rd562, %rd557, %rd437;
$L__BB23_17:
	mad.lo.s64 	%rd44, %rd562, %rd36, %rd28;
	add.s32 	%r15, %r209, -1;
	mul.wide.u32 	%rd438, %r15, 8;
	add.s64 	%rd439, %rd2, %rd438;
	ld.global.u64 	%rd45, [%rd439];
	or.b64  	%rd440, %rd559, %rd45;
	and.b64  	%rd441, %rd440, -4294967296;
	setp.ne.s64 	%p34, %rd441, 0;
	@%p34 bra 	$L__BB23_19;
	cvt.u32.u64 	%r159, %rd45;
	cvt.u32.u64 	%r160, %rd559;
	div.u32 	%r161, %r160, %r159;
	mul.lo.s32 	%r162, %r161, %r159;
	sub.s32 	%r163, %r160, %r162;
	cvt.u64.u32 	%rd563, %r161;
	cvt.u64.u32 	%rd564, %r163;
	bra.uni 	$L__BB23_20;
$L__BB23_19:
	div.s64 	%rd563, %rd559, %rd45;
	mul.lo.s64 	%rd442, %rd563, %rd45;
	sub.s64 	%rd564, %rd559, %rd442;
$L__BB23_20:
	mul.wide.u32 	%rd443, %r15, 8;
	add.s64 	%rd444, %rd1, %rd443;
	ld.global.u64 	%rd52, [%rd444];
	mad.lo.s64 	%rd53, %rd52, %rd564, %rd37;
	or.b64  	%rd445, %rd561, %rd45;
	and.b64  	%rd446, %rd445, -4294967296;
	setp.ne.s64 	%p35, %rd446, 0;
	@%p35 bra 	$L__BB23_22;
	cvt.u32.u64 	%r164, %rd45;
	cvt.u32.u64 	%r165, %rd561;
	div.u32 	%r166, %r165, %r164;
	mul.lo.s32 	%r167, %r166, %r164;
	sub.s32 	%r168, %r165, %r167;
	cvt.u64.u32 	%rd565, %r166;
	cvt.u64.u32 	%rd566, %r168;
	bra.uni 	$L__BB23_23;
$L__BB23_22:
	div.s64 	%rd565, %rd561, %rd45;
	mul.lo.s64 	%rd447, %rd565, %rd45;
	sub.s64 	%rd566, %rd561, %rd447;
$L__BB23_23:
	mad.lo.s64 	%rd60, %rd566, %rd52, %rd44;
	mul.wide.u32 	%rd448, %r14, 8;
	add.s64 	%rd449, %rd2, %rd448;
	ld.global.u64 	%rd61, [%rd449];
	or.b64  	%rd450, %rd563, %rd61;
	and.b64  	%rd451, %rd450, -4294967296;
	setp.ne.s64 	%p36, %rd451, 0;
	@%p36 bra 	$L__BB23_25;
	cvt.u32.u64 	%r169, %rd61;
	cvt.u32.u64 	%r170, %rd563;
	div.u32 	%r171, %r170, %r169;
	mul.lo.s32 	%r172, %r171, %r169;
	sub.s32 	%r173, %r170, %r172;
	cvt.u64.u32 	%rd589, %r171;
	cvt.u64.u32 	%rd568, %r173;
	bra.uni 	$L__BB23_26;
$L__BB23_25:
	div.s64 	%rd589, %rd563, %rd61;
	mul.lo.s64 	%rd452, %rd589, %rd61;
	sub.s64 	%rd568, %rd563, %rd452;
$L__BB23_26:
	mul.wide.u32 	%rd453, %r14, 8;
	add.s64 	%rd454, %rd1, %rd453;
	ld.global.u64 	%rd68, [%rd454];
	mad.lo.s64 	%rd593, %rd68, %rd568, %rd53;
	or.b64  	%rd455, %rd565, %rd61;
	and.b64  	%rd456, %rd455, -4294967296;
	setp.ne.s64 	%p37, %rd456, 0;
	@%p37 bra 	$L__BB23_28;
	cvt.u32.u64 	%r174, %rd61;
	cvt.u32.u64 	%r175, %rd565;
	div.u32 	%r176, %r175, %r174;
	mul.lo.s32 	%r177, %r176, %r174;
	sub.s32 	%r178, %r175, %r177;
	cvt.u64.u32 	%rd587, %r176;
	cvt.u64.u32 	%rd570, %r178;
	bra.uni 	$L__BB23_29;
$L__BB23_28:
	div.s64 	%rd587, %rd565, %rd61;
	mul.lo.s64 	%rd457, %rd587, %rd61;
	sub.s64 	%rd570, %rd565, %rd457;
$L__BB23_29:
	mad.lo.s64 	%rd594, %rd570, %rd68, %rd60;
	add.s32 	%r209, %r209, -4;
	add.s32 	%r208, %r208, 4;
	setp.ne.s32 	%p38, %r208, 0;
	@%p38 bra 	$L__BB23_5;
	add.s32 	%r211, %r209, 1;
$L__BB23_31:
	and.b32  	%r20, %r7, 3;
	setp.eq.s32 	%p39, %r20, 0;
	@%p39 bra 	$L__BB23_54;
	setp.eq.s32 	%p40, %r20, 1;
	@%p40 bra 	$L__BB23_46;
	mul.wide.u32 	%rd459, %r211, 8;
	add.s64 	%rd460, %rd2, %rd459;
	ld.global.u64 	%rd83, [%rd460];
	or.b64  	%rd461, %rd589, %rd83;
	and.b64  	%rd462, %rd461, -4294967296;
	setp.ne.s64 	%p41, %rd462, 0;
	@%p41 bra 	$L__BB23_35;
	cvt.u32.u64 	%r179, %rd83;
	cvt.u32.u64 	%r180, %rd589;
	div.u32 	%r181, %r180, %r179;
	mul.lo.s32 	%r182, %r181, %r179;
	sub.s32 	%r183, %r180, %r182;
	cvt.u64.u32 	%rd577, %r181;
	cvt.u64.u32 	%rd578, %r183;
	bra.uni 	$L__BB23_36;
$L__BB23_35:
	div.s64 	%rd577, %rd589, %rd83;
	mul.lo.s64 	%rd463, %rd577, %rd83;
	sub.s64 	%rd578, %rd589, %rd463;
$L__BB23_36:
	mul.wide.u32 	%rd464, %r211, 8;
	add.s64 	%rd465, %rd1, %rd464;
	ld.global.u64 	%rd90, [%rd465];
	mad.lo.s64 	%rd91, %rd90, %rd578, %rd593;
	or.b64  	%rd466, %rd587, %rd83;
	and.b64  	%rd467, %rd466, -4294967296;
	setp.ne.s64 	%p42, %rd467, 0;
	@%p42 bra 	$L__BB23_38;
	cvt.u32.u64 	%r184, %rd83;
	cvt.u32.u64 	%r185, %rd587;
	div.u32 	%r186, %r185, %r184;
	mul.lo.s32 	%r187, %r186, %r184;
	sub.s32 	%r188, %r185, %r187;
	cvt.u64.u32 	%rd579, %r186;
	cvt.u64.u32 	%rd580, %r188;
	bra.uni 	$L__BB23_39;
$L__BB23_38:
	div.s64 	%rd579, %rd587, %rd83;
	mul.lo.s64 	%rd468, %rd579, %rd83;
	sub.s64 	%rd580, %rd587, %rd468;
$L__BB23_39:
	mad.lo.s64 	%rd98, %rd580, %rd90, %rd594;
	add.s32 	%r21, %r211, -1;
	mul.wide.u32 	%rd469, %r21, 8;
	add.s64 	%rd470, %rd2, %rd469;
	ld.global.u64 	%rd99, [%rd470];
	or.b64  	%rd471, %rd577, %rd99;
	and.b64  	%rd472, %rd471, -4294967296;
	setp.ne.s64 	%p43, %rd472, 0;
	@%p43 bra 	$L__BB23_41;
	cvt.u32.u64 	%r189, %rd99;
	cvt.u32.u64 	%r190, %rd577;
	div.u32 	%r191, %r190, %r189;
	mul.lo.s32 	%r192, %r191, %r189;
	sub.s32 	%r193, %r190, %r192;
	cvt.u64.u32 	%rd589, %r191;
	cvt.u64.u32 	%rd582, %r193;
	bra.uni 	$L__BB23_42;
$L__BB23_41:
	div.s64 	%rd589, %rd577, %rd99;
	mul.lo.s64 	%rd473, %rd589, %rd99;
	sub.s64 	%rd582, %rd577, %rd473;
$L__BB23_42:
	mul.wide.u32 	%rd474, %r21, 8;
	add.s64 	%rd475, %rd1, %rd474;
	ld.global.u64 	%rd106, [%rd475];
	mad.lo.s64 	%rd593, %rd106, %rd582, %rd91;
	or.b64  	%rd476, %rd579, %rd99;
	and.b64  	%rd477, %rd476, -4294967296;
	setp.ne.s64 	%p44, %rd477, 0;
	@%p44 bra 	$L__BB23_44;
	cvt.u32.u64 	%r194, %rd99;
	cvt.u32.u64 	%r195, %rd579;
	div.u32 	%r196, %r195, %r194;
	mul.lo.s32 	%r197, %r196, %r194;
	sub.s32 	%r198, %r195, %r197;
	cvt.u64.u32 	%rd587, %r196;
	cvt.u64.u32 	%rd584, %r198;
	bra.uni 	$L__BB23_45;
$L__BB23_44:
	div.s64 	%rd587, %rd579, %rd99;
	mul.lo.s64 	%rd478, %rd587, %rd99;
	sub.s64 	%rd584, %rd579, %rd478;
$L__BB23_45:
	mad.lo.s64 	%rd594, %rd584, %rd106, %rd98;
	add.s32 	%r211, %r211, -2;
$L__BB23_46:
	and.b32  	%r199, %r7, 1;
	setp.eq.b32 	%p45, %r199, 1;
	not.pred 	%p46, %p45;
	@%p46 bra 	$L__BB23_54;
	mul.wide.u32 	%rd479, %r211, 8;
	add.s64 	%rd480, %rd2, %rd479;
	ld.global.u64 	%rd121, [%rd480];
	or.b64  	%rd481, %rd589, %rd121;
	and.b64  	%rd482, %rd481, -4294967296;
	setp.ne.s64 	%p47, %rd482, 0;
	@%p47 bra 	$L__BB23_49;
	cvt.u32.u64 	%r200, %rd121;
	cvt.u32.u64 	%r201, %rd589;
	rem.u32 	%r202, %r201, %r200;
	cvt.u64.u32 	%rd591, %r202;
	bra.uni 	$L__BB23_50;
$L__BB23_49:
	rem.s64 	%rd591, %rd589, %rd121;
$L__BB23_50:
	mul.wide.u32 	%rd483, %r211, 8;
	add.s64 	%rd484, %rd1, %rd483;
	ld.global.u64 	%rd125, [%rd484];
	mad.lo.s64 	%rd593, %rd125, %rd591, %rd593;
	or.b64  	%rd485, %rd587, %rd121;
	and.b64  	%rd486, %rd485, -4294967296;
	setp.ne.s64 	%p48, %rd486, 0;
	@%p48 bra 	$L__BB23_52;
	cvt.u32.u64 	%r203, %rd121;
	cvt.u32.u64 	%r204, %rd587;
	rem.u32 	%r205, %r204, %r203;
	cvt.u64.u32 	%rd592, %r205;
	bra.uni 	$L__BB23_53;
$L__BB23_52:
	rem.s64 	%rd592, %rd587, %rd121;
$L__BB23_53:
	mad.lo.s64 	%rd594, %rd592, %rd125, %rd594;
$L__BB23_54:
	shl.b64 	%rd487, %rd593, 3;
	add.s64 	%rd488, %rd635, %rd487;
	ld.global.u64 	%rd133, [%rd488];
	shl.b64 	%rd489, %rd594, 3;
	add.s64 	%rd490, %rd635, %rd489;
	ld.global.u64 	%rd134, [%rd490];
	setp.le.s64 	%p49, %rd133, %rd134;
	@%p49 bra 	$L__BB23_56;
	st.shared.u64 	[%r5], %rd134;
	st.shared.u64 	[%r6], %rd6;
	bra.uni 	$L__BB23_117;
$L__BB23_56:
	st.shared.u64 	[%r5], %rd133;
	st.shared.u64 	[%r6], %rd4;
	bra.uni 	$L__BB23_117;
$L__BB23_57:
	setp.le.u64 	%p3, %rd273, %rd4;
	@%p3 bra 	$L__BB23_117;
	mad.lo.s64 	%rd626, %rd5, %rd273, %rd4;
	cvt.u32.u64 	%r24, %rd272;
	add.s32 	%r215, %r24, -1;
	setp.lt.s32 	%p4, %r215, 0;
	@%p4 bra 	$L__BB23_116;
	and.b32  	%r26, %r24, 7;
	setp.lt.u32 	%p5, %r215, 7;
	@%p5 bra 	$L__BB23_87;
	add.s32 	%r213, %r24, -4;
	and.b32  	%r63, %r24, -8;
	neg.s32 	%r212, %r63;
$L__BB23_61:
	.pragma "nounroll";
	add.s32 	%r31, %r213, 3;
	mul.wide.u32 	%rd283, %r31, 8;
	add.s64 	%rd284, %rd2, %rd283;
	ld.global.u64 	%rd138, [%rd284];
	or.b64  	%rd285, %rd626, %rd138;
	and.b64  	%rd286, %rd285, -4294967296;
	setp.ne.s64 	%p6, %rd286, 0;
	@%p6 bra 	$L__BB23_63;
	cvt.u32.u64 	%r64, %rd138;
	cvt.u32.u64 	%r65, %rd626;
	div.u32 	%r66, %r65, %r64;
	mul.lo.s32 	%r67, %r66, %r64;
	sub.s32 	%r68, %r65, %r67;
	cvt.u64.u32 	%rd597, %r66;
	cvt.u64.u32 	%rd598, %r68;
	bra.uni 	$L__BB23_64;
$L__BB23_63:
	div.s64 	%rd597, %rd626, %rd138;
	mul.lo.s64 	%rd287, %rd597, %rd138;
	sub.s64 	%rd598, %rd626, %rd287;
$L__BB23_64:
	mul.wide.u32 	%rd288, %r31, 8;
	add.s64 	%rd289, %rd1, %rd288;
	ld.global.u64 	%rd290, [%rd289];
	mul.lo.s64 	%rd145, %rd290, %rd598;
	add.s32 	%r32, %r213, 2;
	mul.wide.u32 	%rd291, %r32, 8;
	add.s64 	%rd292, %rd2, %rd291;
	ld.global.u64 	%rd146, [%rd292];
	or.b64  	%rd293, %rd597, %rd146;
	and.b64  	%rd294, %rd293, -4294967296;
	setp.ne.s64 	%p7, %rd294, 0;
	@%p7 bra 	$L__BB23_66;
	cvt.u32.u64 	%r69, %rd146;
	cvt.u32.u64 	%r70, %rd597;
	div.u32 	%r71, %r70, %r69;
	mul.lo.s32 	%r72, %r71, %r69;
	sub.s32 	%r73, %r70, %r72;
	cvt.u64.u32 	%rd599, %r71;
	cvt.u64.u32 	%rd600, %r73;
	bra.uni 	$L__BB23_67;
$L__BB23_66:
	div.s64 	%rd599, %rd597, %rd146;
	mul.lo.s64 	%rd295, %rd599, %rd146;
	sub.s64 	%rd600, %rd597, %rd295;
$L__BB23_67:
	mul.wide.u32 	%rd296, %r32, 8;
	add.s64 	%rd297, %rd1, %rd296;
	ld.global.u64 	%rd298, [%rd297];
	mad.lo.s64 	%rd153, %rd298, %rd600, %rd145;
	add.s32 	%r33, %r213, 1;
	mul.wide.u32 	%rd299, %r33, 8;
	add.s64 	%rd300, %rd2, %rd299;
	ld.global.u64 	%rd154, [%rd300];
	or.b64  	%rd301, %rd599, %rd154;
	and.b64  	%rd302, %rd301, -4294967296;
	setp.ne.s64 	%p8, %rd302, 0;
	@%p8 bra 	$L__BB23_69;
	cvt.u32.u64 	%r74, %rd154;
	cvt.u32.u64 	%r75, %rd599;
	div.u32 	%r76, %r75, %r74;
	mul.lo.s32 	%r77, %r76, %r74;
	sub.s32 	%r78, %r75, %r77;
	cvt.u64.u32 	%rd601, %r76;
	cvt.u64.u32 	%rd602, %r78;
	bra.uni 	$L__BB23_70;
$L__BB23_69:
	div.s64 	%rd601, %rd599, %rd154;
	mul.lo.s64 	%rd303, %rd601, %rd154;
	sub.s64 	%rd602, %rd599, %rd303;
$L__BB23_70:
	mul.wide.u32 	%rd304, %r33, 8;
	add.s64 	%rd305, %rd1, %rd304;
	ld.global.u64 	%rd306, [%rd305];
	mad.lo.s64 	%rd161, %rd306, %rd602, %rd153;
	add.s32 	%r34, %r213, -4;
	mul.wide.u32 	%rd307, %r213, 8;
	add.s64 	%rd308, %rd2, %rd307;
	ld.global.u64 	%rd162, [%rd308];
	or.b64  	%rd309, %rd601, %rd162;
	and.b64  	%rd310, %rd309, -4294967296;
	setp.ne.s64 	%p9, %rd310, 0;
	@%p9 bra 	$L__BB23_72;
	cvt.u32.u64 	%r79, %rd162;
	cvt.u32.u64 	%r80, %rd601;
	div.u32 	%r81, %r80, %r79;
	mul.lo.s32 	%r82, %r81, %r79;
	sub.s32 	%r83, %r80, %r82;
	cvt.u64.u32 	%rd603, %r81;
	cvt.u64.u32 	%rd604, %r83;
	bra.uni 	$L__BB23_73;
$L__BB23_72:
	div.s64 	%rd603, %rd601, %rd162;
	mul.lo.s64 	%rd311, %rd603, %rd162;
	sub.s64 	%rd604, %rd601, %rd311;
$L__BB23_73:
	mul.wide.u32 	%rd312, %r213, 8;
	add.s64 	%rd313, %rd1, %rd312;
	ld.global.u64 	%rd314, [%rd313];
	mad.lo.s64 	%rd169, %rd314, %rd604, %rd161;
	add.s32 	%r35, %r213, -1;
	mul.wide.u32 	%rd315, %r35, 8;
	add.s64 	%rd316, %rd2, %rd315;
	ld.global.u64 	%rd170, [%rd316];
	or.b64  	%rd317, %rd603, %rd170;
	and.b64  	%rd318, %rd317, -4294967296;
	setp.ne.s64 	%p10, %rd318, 0;
	@%p10 bra 	$L__BB23_75;
	cvt.u32.u64 	%r84, %rd170;
	cvt.u32.u64 	%r85, %rd603;
	div.u32 	%r86, %r85, %r84;
	mul.lo.s32 	%r87, %r86, %r84;
	sub.s32 	%r88, %r85, %r87;
	cvt.u64.u32 	%rd605, %r86;
	cvt.u64.u32 	%rd606, %r88;
	bra.uni 	$L__BB23_76;
$L__BB23_75:
	div.s64 	%rd605, %rd603, %rd170;
	mul.lo.s64 	%rd319, %rd605, %rd170;
	sub.s64 	%rd606, %rd603, %rd319;
$L__BB23_76:
	mul.wide.u32 	%rd320, %r35, 8;
	add.s64 	%rd321, %rd1, %rd320;
	ld.global.u64 	%rd322, [%rd321];
	mad.lo.s64 	%rd177, %rd322, %rd606, %rd169;
	add.s32 	%r36, %r213, -2;
	mul.wide.u32 	%rd323, %r36, 8;
	add.s64 	%rd324, %rd2, %rd323;
	ld.global.u64 	%rd178, [%rd324];
	or.b64  	%rd325, %rd605, %rd178;
	and.b64  	%rd326, %rd325, -4294967296;
	setp.ne.s64 	%p11, %rd326, 0;
	@%p11 bra 	$L__BB23_78;
	cvt.u32.u64 	%r89, %rd178;
	cvt.u32.u64 	%r90, %rd605;
	div.u32 	%r91, %r90, %r89;
	mul.lo.s32 	%r92, %r91, %r89;
	sub.s32 	%r93, %r90, %r92;
	cvt.u64.u32 	%rd607, %r91;
	cvt.u64.u32 	%rd608, %r93;
	bra.uni 	$L__BB23_79;
$L__BB23_78:
	div.s64 	%rd607, %rd605, %rd178;
	mul.lo.s64 	%rd327, %rd607, %rd178;
	sub.s64 	%rd608, %rd605, %rd327;
$L__BB23_79:
	mul.wide.u32 	%rd328, %r36, 8;
	add.s64 	%rd329, %rd1, %rd328;
	ld.global.u64 	%rd330, [%rd329];
	mad.lo.s64 	%rd185, %rd330, %rd608, %rd177;
	add.s32 	%r37, %r213, -3;
	mul.wide.u32 	%rd331, %r37, 8;
	add.s64 	%rd332, %rd2, %rd331;
	ld.global.u64 	%rd186, [%rd332];
	or.b64  	%rd333, %rd607, %rd186;
	and.b64  	%rd334, %rd333, -4294967296;
	setp.ne.s64 	%p12, %rd334, 0;
	@%p12 bra 	$L__BB23_81;
	cvt.u32.u64 	%r94, %rd186;
	cvt.u32.u64 	%r95, %rd607;
	div.u32 	%r96, %r95, %r94;
	mul.lo.s32 	%r97, %r96, %r94;
	sub.s32 	%r98, %r95, %r97;
	cvt.u64.u32 	%rd609, %r96;
	cvt.u64.u32 	%rd610, %r98;
	bra.uni 	$L__BB23_82;
$L__BB23_81:
	div.s64 	%rd609, %rd607, %rd186;
	mul.lo.s64 	%rd335, %rd609, %rd186;
	sub.s64 	%rd610, %rd607, %rd335;
$L__BB23_82:
	mul.wide.u32 	%rd336, %r37, 8;
	add.s64 	%rd337, %rd1, %rd336;
	ld.global.u64 	%rd338, [%rd337];
	mad.lo.s64 	%rd193, %rd338, %rd610, %rd185;
	mul.wide.u32 	%rd339, %r34, 8;
	add.s64 	%rd340, %rd2, %rd339;
	ld.global.u64 	%rd194, [%rd340];
	or.b64  	%rd341, %rd609, %rd194;
	and.b64  	%rd342, %rd341, -4294967296;
	setp.ne.s64 	%p13, %rd342, 0;
	@%p13 bra 	$L__BB23_84;
	cvt.u32.u64 	%r99, %rd194;
	cvt.u32.u64 	%r100, %rd609;
	div.u32 	%r101, %r100, %r99;
	mul.lo.s32 	%r102, %r101, %r99;
	sub.s32 	%r103, %r100, %r102;
	cvt.u64.u32 	%rd626, %r101;
	cvt.u64.u32 	%rd612, %r103;
	bra.uni 	$L__BB23_85;
$L__BB23_84:
	div.s64 	%rd626, %rd609, %rd194;
	mul.lo.s64 	%rd343, %rd626, %rd194;
	sub.s64 	%rd612, %rd609, %rd343;
$L__BB23_85:
	mul.wide.u32 	%rd344, %r34, 8;
	add.s64 	%rd345, %rd1, %rd344;
	ld.global.u64 	%rd346, [%rd345];
	mad.lo.s64 	%rd347, %rd346, %rd612, %rd193;
	shl.b64 	%rd348, %rd347, 3;
	add.s64 	%rd635, %rd635, %rd348;
	add.s32 	%r213, %r213, -8;
	add.s32 	%r212, %r212, 8;
	setp.ne.s32 	%p14, %r212, 0;
	@%p14 bra 	$L__BB23_61;
	add.s32 	%r215, %r213, 3;
$L__BB23_87:
	setp.eq.s32 	%p15, %r26, 0;
	@%p15 bra 	$L__BB23_116;
	and.b32  	%r42, %r24, 3;
	setp.lt.u32 	%p16, %r26, 4;
	@%p16 bra 	$L__BB23_102;
	mul.wide.u32 	%rd350, %r215, 8;
	add.s64 	%rd351, %rd2, %rd350;
	ld.global.u64 	%rd205, [%rd351];
	or.b64  	%rd352, %rd626, %rd205;
	and.b64  	%rd353, %rd352, -4294967296;
	setp.ne.s64 	%p17, %rd353, 0;
	@%p17 bra 	$L__BB23_91;
	cvt.u32.u64 	%r104, %rd205;
	cvt.u32.u64 	%r105, %rd626;
	div.u32 	%r106, %r105, %r104;
	mul.lo.s32 	%r107, %r106, %r104;
	sub.s32 	%r108, %r105, %r107;
	cvt.u64.u32 	%rd616, %r106;
	cvt.u64.u32 	%rd617, %r108;
	bra.uni 	$L__BB23_92;
$L__BB23_91:
	div.s64 	%rd616, %rd626, %rd205;
	mul.lo.s64 	%rd354, %rd616, %rd205;
	sub.s64 	%rd617, %rd626, %rd354;
$L__BB23_92:
	mul.wide.u32 	%rd355, %r215, 8;
	add.s64 	%rd356, %rd1, %rd355;
	ld.global.u64 	%rd357, [%rd356];
	mul.lo.s64 	%rd212, %rd357, %rd617;
	add.s32 	%r43, %r215, -1;
	mul.wide.u32 	%rd358, %r43, 8;
	add.s64 	%rd359, %rd2, %rd358;
	ld.global.u64 	%rd213, [%rd359];
	or.b64  	%rd360, %rd616, %rd213;
	and.b64  	%rd361, %rd360, -4294967296;
	setp.ne.s64 	%p18, %rd361, 0;
	@%p18 bra 	$L__BB23_94;
	cvt.u32.u64 	%r109, %rd213;
	cvt.u32.u64 	%r110, %rd616;
	div.u32 	%r111, %r110, %r109;
	mul.lo.s32 	%r112, %r111, %r109;
	sub.s32 	%r113, %r110, %r112;
	cvt.u64.u32 	%rd618, %r111;
	cvt.u64.u32 	%rd619, %r113;
	bra.uni 	$L__BB23_95;
$L__BB23_94:
	div.s64 	%rd618, %rd616, %rd213;
	mul.lo.s64 	%rd362, %rd618, %rd213;
	sub.s64 	%rd619, %rd616, %rd362;
$L__BB23_95:
	mul.wide.u32 	%rd363, %r43, 8;
	add.s64 	%rd364, %rd1, %rd363;
	ld.global.u64 	%rd365, [%rd364];
	mad.lo.s64 	%rd220, %rd365, %rd619, %rd212;
	add.s32 	%r44, %r215, -2;
	mul.wide.u32 	%rd366, %r44, 8;
	add.s64 	%rd367, %rd2, %rd366;
	ld.global.u64 	%rd221, [%rd367];
	or.b64  	%rd368, %rd618, %rd221;
	and.b64  	%rd369, %rd368, -4294967296;
	setp.ne.s64 	%p19, %rd369, 0;
	@%p19 bra 	$L__BB23_97;
	cvt.u32.u64 	%r114, %rd221;
	cvt.u32.u64 	%r115, %rd618;
	div.u32 	%r116, %r115, %r114;
	mul.lo.s32 	%r117, %r116, %r114;
	sub.s32 	%r118, %r115, %r117;
	cvt.u64.u32 	%rd620, %r116;
	cvt.u64.u32 	%rd621, %r118;
	bra.uni 	$L__BB23_98;
$L__BB23_97:
	div.s64 	%rd620, %rd618, %rd221;
	mul.lo.s64 	%rd370, %rd620, %rd221;
	sub.s64 	%rd621, %rd618, %rd370;
$L__BB23_98:
	mul.wide.u32 	%rd371, %r44, 8;
	add.s64 	%rd372, %rd1, %rd371;
	ld.global.u64 	%rd373, [%rd372];
	mad.lo.s64 	%rd228, %rd373, %rd621, %rd220;
	add.s32 	%r45, %r215, -3;
	mul.wide.u32 	%rd374, %r45, 8;
	add.s64 	%rd375, %rd2, %rd374;
	ld.global.u64 	%rd229, [%rd375];
	or.b64  	%rd376, %rd620, %rd229;
	and.b64  	%rd377, %rd376, -4294967296;
	setp.ne.s64 	%p20, %rd377, 0;
	@%p20 bra 	$L__BB23_100;
	cvt.u32.u64 	%r119, %rd229;
	cvt.u32.u64 	%r120, %rd620;
	div.u32 	%r121, %r120, %r119;
	mul.lo.s32 	%r122, %r121, %r119;
	sub.s32 	%r123, %r120, %r122;
	cvt.u64.u32 	%rd626, %r121;
	cvt.u64.u32 	%rd623, %r123;
	bra.uni 	$L__BB23_101;
$L__BB23_100:
	div.s64 	%rd626, %rd620, %rd229;
	mul.lo.s64 	%rd378, %rd626, %rd229;
	sub.s64 	%rd623, %rd620, %rd378;
$L__BB23_101:
	mul.wide.u32 	%rd379, %r45, 8;
	add.s64 	%rd380, %rd1, %rd379;
	ld.global.u64 	%rd381, [%rd380];
	mad.lo.s64 	%rd382, %rd381, %rd623, %rd228;
	shl.b64 	%rd383, %rd382, 3;
	add.s64 	%rd635, %rd635, %rd383;
	add.s32 	%r215, %r215, -4;
$L__BB23_102:
	setp.eq.s32 	%p21, %r42, 0;
	@%p21 bra 	$L__BB23_116;
	setp.eq.s32 	%p22, %r42, 1;
	@%p22 bra 	$L__BB23_111;
	mul.wide.u32 	%rd385, %r215, 8;
	add.s64 	%rd386, %rd2, %rd385;
	ld.global.u64 	%rd240, [%rd386];
	or.b64  	%rd387, %rd626, %rd240;
	and.b64  	%rd388, %rd387, -4294967296;
	setp.ne.s64 	%p23, %rd388, 0;
	@%p23 bra 	$L__BB23_106;
	cvt.u32.u64 	%r124, %rd240;
	cvt.u32.u64 	%r125, %rd626;
	div.u32 	%r126, %r125, %r124;
	mul.lo.s32 	%r127, %r126, %r124;
	sub.s32 	%r128, %r125, %r127;
	cvt.u64.u32 	%rd627, %r126;
	cvt.u64.u32 	%rd628, %r128;
	bra.uni 	$L__BB23_107;
$L__BB23_106:
	div.s64 	%rd627, %rd626, %rd240;
	mul.lo.s64 	%rd389, %rd627, %rd240;
	sub.s64 	%rd628, %rd626, %rd389;
$L__BB23_107:
	mul.wide.u32 	%rd390, %r215, 8;
	add.s64 	%rd391, %rd1, %rd390;
	ld.global.u64 	%rd392, [%rd391];
	mul.lo.s64 	%rd247, %rd392, %rd628;
	add.s32 	%r48, %r215, -1;
	mul.wide.u32 	%rd393, %r48, 8;
	add.s64 	%rd394, %rd2, %rd393;
	ld.global.u64 	%rd248, [%rd394];
	or.b64  	%rd395, %rd627, %rd248;
	and.b64  	%rd396, %rd395, -4294967296;
	setp.ne.s64 	%p24, %rd396, 0;
	@%p24 bra 	$L__BB23_109;
	cvt.u32.u64 	%r129, %rd248;
	cvt.u32.u64 	%r130, %rd627;
	div.u32 	%r131, %r130, %r129;
	mul.lo.s32 	%r132, %r131, %r129;
	sub.s32 	%r133, %r130, %r132;
	cvt.u64.u32 	%rd626, %r131;
	cvt.u64.u32 	%rd630, %r133;
	bra.uni 	$L__BB23_110;
$L__BB23_109:
	div.s64 	%rd626, %rd627, %rd248;
	mul.lo.s64 	%rd397, %rd626, %rd248;
	sub.s64 	%rd630, %rd627, %rd397;
$L__BB23_110:
	add.s64 	%rd399, %rd1, %rd393;
	ld.global.u64 	%rd400, [%rd399];
	mad.lo.s64 	%rd401, %rd400, %rd630, %rd247;
	shl.b64 	%rd402, %rd401, 3;
	add.s64 	%rd635, %rd635, %rd402;
	add.s32 	%r215, %r215, -2;
$L__BB23_111:
	and.b32  	%r134, %r24, 1;
	setp.eq.b32 	%p25, %r134, 1;
	not.pred 	%p26, %p25;
	@%p26 bra 	$L__BB23_116;
	mul.wide.u32 	%rd403, %r215, 8;
	add.s64 	%rd404, %rd2, %rd403;
	ld.global.u64 	%rd259, [%rd404];
	or.b64  	%rd405, %rd626, %rd259;
	and.b64  	%rd406, %rd405, -4294967296;
	setp.ne.s64 	%p27, %rd406, 0;
	@%p27 bra 	$L__BB23_114;
	cvt.u32.u64 	%r135, %rd259;
	cvt.u32.u64 	%r136, %rd626;
	rem.u32 	%r137, %r136, %r135;
	cvt.u64.u32 	%rd634, %r137;
	bra.uni 	$L__BB23_115;
$L__BB23_114:
	rem.s64 	%rd634, %rd626, %rd259;
$L__BB23_115:
	add.s64 	%rd408, %rd1, %rd403;
	ld.global.u64 	%rd409, [%rd408];
	mul.lo.s64 	%rd410, %rd409, %rd634;
	shl.b64 	%rd411, %rd410, 3;
	add.s64 	%rd635, %rd635, %rd411;
$L__BB23_116:
	ld.global.u64 	%rd412, [%rd635];
	st.shared.u64 	[%r5], %rd412;
	st.shared.u64 	[%r6], %rd4;
$L__BB23_117:
	bar.sync 	0;
	setp.lt.u32 	%p50, %r217, 66;
	@%p50 bra 	$L__BB23_125;
$L__BB23_118:
	mov.u32 	%r51, %r217;
	shr.u32 	%r217, %r51, 1;
	setp.ge.u32 	%p51, %r3, %r217;
	@%p51 bra 	$L__BB23_124;
	ld.shared.u64 	%rd265, [%r5];
	shl.b32 	%r206, %r217, 3;
	add.s32 	%r207, %r5, %r206;
	ld.shared.u64 	%rd266, [%r207];
	setp.le.s64 	%p52, %rd265, %rd266;
	add.s32 	%r53, %r6, %r206;
	@%p52 bra 	$L__BB23_121;
	ld.shared.u64 	%rd636, [%r53];
	bra.uni 	$L__BB23_123;
$L__BB23_121:
	setp.ne.s64 	%p53, %rd265, %rd266;
	@%p53 bra 	$L__BB23_124;
	ld.shared.u64 	%rd491, [%r6];
	ld.shared.u64 	%rd636, [%r53];
	setp.le.s64 	%p54, %rd491, %rd636;
	@%p54 bra 	$L__BB23_124;
$L__BB23_123:
	st.shared.u64 	[%r5], %rd266;
	st.shared.u64 	[%r6], %rd636;
$L__BB23_124:
	bar.sync 	0;
	setp.gt.u32 	%p55, %r51, 131;
	@%p55 bra 	$L__BB23_118;
$L__BB23_125:
	setp.gt.u32 	%p56, %r3, 31;
	@%p56 bra 	$L__BB23_152;
	ld.volatile.shared.u64 	%rd492, [%r5];
	ld.volatile.shared.u64 	%rd493, [%r5+256];
	setp.gt.s64 	%p57, %rd492, %rd493;
	@%p57 bra 	$L__BB23_129;
	ld.volatile.shared.u64 	%rd494, [%r5];
	ld.volatile.shared.u64 	%rd495, [%r5+256];
	setp.ne.s64 	%p58, %rd494, %rd495;
	@%p58 bra 	$L__BB23_130;
	ld.volatile.shared.u64 	%rd496, [%r6];
	ld.volatile.shared.u64 	%rd497, [%r6+256];
	setp.le.s64 	%p59, %rd496, %rd497;
	@%p59 bra 	$L__BB23_130;
$L__BB23_129:
	ld.volatile.shared.u64 	%rd498, [%r6+256];
	st.volatile.shared.u64 	[%r6], %rd498;
	ld.volatile.shared.u64 	%rd499, [%r5+256];
	st.volatile.shared.u64 	[%r5], %rd499;
$L__BB23_130:
	ld.volatile.shared.u64 	%rd500, [%r5];
	ld.volatile.shared.u64 	%rd501, [%r5+128];
	setp.gt.s64 	%p60, %rd500, %rd501;
	@%p60 bra 	$L__BB23_133;
	ld.volatile.shared.u64 	%rd502, [%r5];
	ld.volatile.shared.u64 	%rd503, [%r5+128];
	setp.ne.s64 	%p61, %rd502, %rd503;
	@%p61 bra 	$L__BB23_134;
	ld.volatile.shared.u64 	%rd504, [%r6];
	ld.volatile.shared.u64 	%rd505, [%r6+128];
	setp.le.s64 	%p62, %rd504, %rd505;
	@%p62 bra 	$L__BB23_134;
$L__BB23_133:
	ld.volatile.shared.u64 	%rd506, [%r6+128];
	st.volatile.shared.u64 	[%r6], %rd506;
	ld.volatile.shared.u64 	%rd507, [%r5+128];
	st.volatile.shared.u64 	[%r5], %rd507;
$L__BB23_134:
	ld.volatile.shared.u64 	%rd508, [%r5];
	ld.volatile.shared.u64 	%rd509, [%r5+64];
	setp.gt.s64 	%p63, %rd508, %rd509;
	@%p63 bra 	$L__BB23_137;
	ld.volatile.shared.u64 	%rd510, [%r5];
	ld.volatile.shared.u64 	%rd511, [%r5+64];
	setp.ne.s64 	%p64, %rd510, %rd511;
	@%p64 bra 	$L__BB23_138;
	ld.volatile.shared.u64 	%rd512, [%r6];
	ld.volatile.shared.u64 	%rd513, [%r6+64];
	setp.le.s64 	%p65, %rd512, %rd513;
	@%p65 bra 	$L__BB23_138;
$L__BB23_137:
	ld.volatile.shared.u64 	%rd514, [%r6+64];
	st.volatile.shared.u64 	[%r6], %rd514;
	ld.volatile.shared.u64 	%rd515, [%r5+64];
	st.volatile.shared.u64 	[%r5], %rd515;
$L__BB23_138:
	ld.volatile.shared.u64 	%rd516, [%r5];
	ld.volatile.shared.u64 	%rd517, [%r5+32];
	setp.gt.s64 	%p66, %rd516, %rd517;
	@%p66 bra 	$L__BB23_141;
	ld.volatile.shared.u64 	%rd518, [%r5];
	ld.volatile.shared.u64 	%rd519, [%r5+32];
	setp.ne.s64 	%p67, %rd518, %rd519;
	@%p67 bra 	$L__BB23_142;
	ld.volatile.shared.u64 	%rd520, [%r6];
	ld.volatile.shared.u64 	%rd521, [%r6+32];
	setp.le.s64 	%p68, %rd520, %rd521;
	@%p68 bra 	$L__BB23_142;
$L__BB23_141:
	ld.volatile.shared.u64 	%rd522, [%r6+32];
	st.volatile.shared.u64 	[%r6], %rd522;
	ld.volatile.shared.u64 	%rd523, [%r5+32];
	st.volatile.shared.u64 	[%r5], %rd523;
$L__BB23_142:
	ld.volatile.shared.u64 	%rd524, [%r5];
	ld.volatile.shared.u64 	%rd525, [%r5+16];
	setp.gt.s64 	%p69, %rd524, %rd525;
	@%p69 bra 	$L__BB23_145;
	ld.volatile.shared.u64 	%rd526, [%r5];
	ld.volatile.shared.u64 	%rd527, [%r5+16];
	setp.ne.s64 	%p70, %rd526, %rd527;
	@%p70 bra 	$L__BB23_146;
	ld.volatile.shared.u64 	%rd528, [%r6];
	ld.volatile.shared.u64 	%rd529, [%r6+16];
	setp.le.s64 	%p71, %rd528, %rd529;
	@%p71 bra 	$L__BB23_146;
$L__BB23_145:
	ld.volatile.shared.u64 	%rd530, [%r6+16];
	st.volatile.shared.u64 	[%r6], %rd530;
	ld.volatile.shared.u64 	%rd531, [%r5+16];
	st.volatile.shared.u64 	[%r5], %rd531;
$L__BB23_146:
	ld.volatile.shared.u64 	%rd532, [%r5];
	ld.volatile.shared.u64 	%rd533, [%r5+8];
	setp.gt.s64 	%p72, %rd532, %rd533;
	@%p72 bra 	$L__BB23_149;
	ld.volatile.shared.u64 	%rd534, [%r5];
	ld.volatile.shared.u64 	%rd535, [%r5+8];
	setp.ne.s64 	%p73, %rd534, %rd535;
	@%p73 bra 	$L__BB23_150;
	ld.volatile.shared.u64 	%rd536, [%r6];
	ld.volatile.shared.u64 	%rd537, [%r6+8];
	setp.le.s64 	%p74, %rd536, %rd537;
	@%p74 bra 	$L__BB23_150;
$L__BB23_149:
	ld.volatile.shared.u64 	%rd538, [%r6+8];
	st.volatile.shared.u64 	[%r6], %rd538;
	ld.volatile.shared.u64 	%rd539, [%r5+8];
	st.volatile.shared.u64 	[%r5], %rd539;
$L__BB23_150:
	setp.ne.s32 	%p75, %r3, 0;
	@%p75 bra 	$L__BB23_152;
	ld.param.u64 	%rd550, [nkd_i64_param_9];
	ld.param.u64 	%rd549, [nkd_i64_param_0];
	ld.shared.u64 	%rd540, [sdata_i64];
	cvt.u64.u32 	%rd541, %r4;
	mad.lo.s64 	%rd542, %rd550, %rd5, %rd541;
	cvta.to.global.u64 	%rd543, %rd549;
	shl.b64 	%rd544, %rd542, 3;
	add.s64 	%rd545, %rd543, %rd544;
	st.global.u64 	[%rd545], %rd540;
	ld.shared.u64 	%rd546, [%r2];
	cvta.to.global.u64 	%rd547, %rd271;
	add.s64 	%rd548, %rd547, %rd544;
	st.global.u64 	[%rd548], %rd546;
$L__BB23_152:
	ret;

}
	// .globl	nkd2_i64
.visible .entry nkd2_i64(
	.param .u64 .ptr .align 1 nkd2_i64_param_0,
	.param .u64 .ptr .align 1 nkd2_i64_param_1,
	.param .u64 .ptr .align 1 nkd2_i64_param_2,
	.param .u64 nkd2_i64_param_3,
	.param .u64 nkd2_i64_param_4,
	.param .u64 nkd2_i64_param_5,
	.param .u64 nkd2_i64_param_6,
	.param .u64 nkd2_i64_param_7
)
{
	.reg .pred 	%p<33>;
	.reg .b32 	%r<25>;
	.reg .b64 	%rd<106>;

	ld.param.u64 	%rd19, [nkd2_i64_param_0];
	ld.param.u64 	%rd22, [nkd2_i64_param_1];
	ld.param.u64 	%rd23, [nkd2_i64_param_2];
	ld.param.u64 	%rd24, [nkd2_i64_param_3];
	ld.param.u64 	%rd20, [nkd2_i64_param_4];
	ld.param.u64 	%rd25, [nkd2_i64_param_5];
	ld.param.u64 	%rd21, [nkd2_i64_param_7];
	cvta.to.global.u64 	%rd1, %rd23;
	cvta.to.global.u64 	%rd2, %rd22;
	mov.u32 	%r24, %ntid.x;
	shl.b32 	%r12, %r24, 3;
	mov.u32 	%r13, sdata_i64;
	add.s32 	%r2, %r13, %r12;
	mov.u32 	%r3, %tid.x;
	mov.u32 	%r4, %ctaid.x;
	mul.lo.s32 	%r14, %r4, %r24;
	shl.b32 	%r15, %r14, 1;
	add.s32 	%r16, %r15, %r3;
	shl.b32 	%r17, %r3, 3;
	add.s32 	%r5, %r13, %r17;
	mov.b64 	%rd26, 9223372036854775807;
	st.shared.u64 	[%r5], %rd26;
	cvt.u64.u32 	%rd3, %r16;
	add.s32 	%r6, %r2, %r17;
	st.shared.u64 	[%r6], %rd3;
	mov.u32 	%r18, %ctaid.y;
	cvt.u64.u32 	%rd27, %r18;
	add.s64 	%rd4, %rd24, %rd27;
	setp.ge.u64 	%p1, %rd4, %rd25;
	@%p1 bra 	$L__BB24_46;
	cvt.u32.u64 	%r19, %rd3;
	mul.lo.s64 	%rd5, %rd21, %rd4;
	cvt.u32.u64 	%r20, %rd5;
	add.s32 	%r7, %r19, %r20;
	add.s32 	%r21, %r19, %r24;
	add.s32 	%r8, %r7, %r24;
	cvt.u64.u32 	%rd28, %r21;
	setp.le.u64 	%p2, %rd20, %rd28;
	@%p2 bra 	$L__BB24_9;
	mul.wide.u32 	%rd34, %r7, 8;
	add.s64 	%rd35, %rd2, %rd34;
	ld.global.u64 	%rd6, [%rd35];
	mul.wide.u32 	%rd36, %r8, 8;
	add.s64 	%rd37, %rd2, %rd36;
	ld.global.u64 	%rd7, [%rd37];
	setp.le.s64 	%p4, %rd6, %rd7;
	@%p4 bra 	$L__BB24_4;
	add.s64 	%rd45, %rd1, %rd36;
	ld.global.u64 	%rd103, [%rd45];
	bra.uni 	$L__BB24_8;
$L__BB24_4:
	setp.eq.s64 	%p5, %rd6, %rd7;
	@%p5 bra 	$L__BB24_7;
	add.s64 	%rd39, %rd1, %rd34;
	ld.global.u64 	%rd104, [%rd39];
$L__BB24_6:
	st.shared.u64 	[%r5], %rd6;
	st.shared.u64 	[%r6], %rd104;
	bra.uni 	$L__BB24_11;
$L__BB24_7:
	add.s64 	%rd41, %rd1, %rd34;
	ld.global.u64 	%rd104, [%rd41];
	add.s64 	%rd43, %rd1, %rd36;
	ld.global.u64 	%rd103, [%rd43];
	setp.le.s64 	%p6, %rd104, %rd103;
	@%p6 bra 	$L__BB24_6;
$L__BB24_8:
	st.shared.u64 	[%r5], %rd7;
	st.shared.u64 	[%r6], %rd103;
	bra.uni 	$L__BB24_11;
$L__BB24_9:
	setp.le.u64 	%p3, %rd20, %rd3;
	@%p3 bra 	$L__BB24_11;
	mul.wide.u32 	%rd29, %r7, 8;
	add.s64 	%rd30, %rd2, %rd29;
	ld.global.u64 	%rd31, [%rd30];
	st.shared.u64 	[%r5], %rd31;
	add.s64 	%rd32, %rd1, %rd29;
	ld.global.u64 	%rd33, [%rd32];
	st.shared.u64 	[%r6], %rd33;
$L__BB24_11:
	bar.sync 	0;
	setp.lt.u32 	%p7, %r24, 66;
	@%p7 bra 	$L__BB24_19;
$L__BB24_12:
	mov.u32 	%r9, %r24;
	shr.u32 	%r24, %r9, 1;
	setp.ge.u32 	%p8, %r3, %r24;
	@%p8 bra 	$L__BB24_18;
	ld.shared.u64 	%rd14, [%r5];
	shl.b32 	%r22, %r24, 3;
	add.s32 	%r23, %r5, %r22;
	ld.shared.u64 	%rd15, [%r23];
	setp.le.s64 	%p9, %rd14, %rd15;
	add.s32 	%r11, %r6, %r22;
	@%p9 bra 	$L__BB24_15;
	ld.shared.u64 	%rd105, [%r11];
	bra.uni 	$L__BB24_17;
$L__BB24_15:
	setp.ne.s64 	%p10, %rd14, %rd15;
	@%p10 bra 	$L__BB24_18;
	ld.shared.u64 	%rd46, [%r6];
	ld.shared.u64 	%rd105, [%r11];
	setp.le.s64 	%p11, %rd46, %rd105;
	@%p11 bra 	$L__BB24_18;
$L__BB24_17:
	st.shared.u64 	[%r5], %rd15;
	st.shared.u64 	[%r6], %rd105;
$L__BB24_18:
	bar.sync 	0;
	setp.gt.u32 	%p12, %r9, 131;
	@%p12 bra 	$L__BB24_12;
$L__BB24_19:
	setp.gt.u32 	%p13, %r3, 31;
	@%p13 bra 	$L__BB24_46;
	ld.volatile.shared.u64 	%rd47, [%r5];
	ld.volatile.shared.u64 	%rd48, [%r5+256];
	setp.gt.s64 	%p14, %rd47, %rd48;
	@%p14 bra 	$L__BB24_23;
	ld.volatile.shared.u64 	%rd49, [%r5];
	ld.volatile.shared.u64 	%rd50, [%r5+256];
	setp.ne.s64 	%p15, %rd49, %rd50;
	@%p15 bra 	$L__BB24_24;
	ld.volatile.shared.u64 	%rd51, [%r6];
	ld.volatile.shared.u64 	%rd52, [%r6+256];
	setp.le.s64 	%p16, %rd51, %rd52;
	@%p16 bra 	$L__BB24_24;
$L__BB24_23:
	ld.volatile.shared.u64 	%rd53, [%r6+256];
	st.volatile.shared.u64 	[%r6], %rd53;
	ld.volatile.shared.u64 	%rd54, [%r5+256];
	st.volatile.shared.u64 	[%r5], %rd54;
$L__BB24_24:
	ld.volatile.shared.u64 	%rd55, [%r5];
	ld.volatile.shared.u64 	%rd56, [%r5+128];
	setp.gt.s64 	%p17, %rd55, %rd56;
	@%p17 bra 	$L__BB24_27;
	ld.volatile.shared.u64 	%rd57, [%r5];
	ld.volatile.shared.u64 	%rd58, [%r5+128];
	setp.ne.s64 	%p18, %rd57, %rd58;
	@%p18 bra 	$L__BB24_28;
	ld.volatile.shared.u64 	%rd59, [%r6];
	ld.volatile.shared.u64 	%rd60, [%r6+128];
	setp.le.s64 	%p19, %rd59, %rd60;
	@%p19 bra 	$L__BB24_28;
$L__BB24_27:
	ld.volatile.shared.u64 	%rd61, [%r6+128];
	st.volatile.shared.u64 	[%r6], %rd61;
	ld.volatile.shared.u64 	%rd62, [%r5+128];
	st.volatile.shared.u64 	[%r5], %rd62;
$L__BB24_28:
	ld.volatile.shared.u64 	%rd63, [%r5];
	ld.volatile.shared.u64 	%rd64, [%r5+64];
	setp.gt.s64 	%p20, %rd63, %rd64;
	@%p20 bra 	$L__BB24_31;
	ld.volatile.shared.u64 	%rd65, [%r5];
	ld.volatile.shared.u64 	%rd66, [%r5+64];
	setp.ne.s64 	%p21, %rd65, %rd66;
	@%p21 bra 	$L__BB24_32;
	ld.volatile.shared.u64 	%rd67, [%r6];
	ld.volatile.shared.u64 	%rd68, [%r6+64];
	setp.le.s64 	%p22, %rd67, %rd68;
	@%p22 bra 	$L__BB24_32;
$L__BB24_31:
	ld.volatile.shared.u64 	%rd69, [%r6+64];
	st.volatile.shared.u64 	[%r6], %rd69;
	ld.volatile.shared.u64 	%rd70, [%r5+64];
	st.volatile.shared.u64 	[%r5], %rd70;
$L__BB24_32:
	ld.volatile.shared.u64 	%rd71, [%r5];
	ld.volatile.shared.u64 	%rd72, [%r5+32];
	setp.gt.s64 	%p23, %rd71, %rd72;
	@%p23 bra 	$L__BB24_35;
	ld.volatile.shared.u64 	%rd73, [%r5];
	ld.volatile.shared.u64 	%rd74, [%r5+32];
	setp.ne.s64 	%p24, %rd73, %rd74;
	@%p24 bra 	$L__BB24_36;
	ld.volatile.shared.u64 	%rd75, [%r6];
	ld.volatile.shared.u64 	%rd76, [%r6+32];
	setp.le.s64 	%p25, %rd75, %rd76;
	@%p25 bra 	$L__BB24_36;
$L__BB24_35:
	ld.volatile.shared.u64 	%rd77, [%r6+32];
	st.volatile.shared.u64 	[%r6], %rd77;
	ld.volatile.shared.u64 	%rd78, [%r5+32];
	st.volatile.shared.u64 	[%r5], %rd78;
$L__BB24_36:
	ld.volatile.shared.u64 	%rd79, [%r5];
	ld.volatile.shared.u64 	%rd80, [%r5+16];
	setp.gt.s64 	%p26, %rd79, %rd80;
	@%p26 bra 	$L__BB24_39;
	ld.volatile.shared.u64 	%rd81, [%r5];
	ld.volatile.shared.u64 	%rd82, [%r5+16];
	setp.ne.s64 	%p27, %rd81, %rd82;
	@%p27 bra 	$L__BB24_40;
	ld.volatile.shared.u64 	%rd83, [%r6];
	ld.volatile.shared.u64 	%rd84, [%r6+16];
	setp.le.s64 	%p28, %rd83, %rd84;
	@%p28 bra 	$L__BB24_40;
$L__BB24_39:
	ld.volatile.shared.u64 	%rd85, [%r6+16];
	st.volatile.shared.u64 	[%r6], %rd85;
	ld.volatile.shared.u64 	%rd86, [%r5+16];
	st.volatile.shared.u64 	[%r5], %rd86;
$L__BB24_40:
	ld.volatile.shared.u64 	%rd87, [%r5];
	ld.volatile.shared.u64 	%rd88, [%r5+8];
	setp.gt.s64 	%p29, %rd87, %rd88;
	@%p29 bra 	$L__BB24_43;
	ld.volatile.shared.u64 	%rd89, [%r5];
	ld.volatile.shared.u64 	%rd90, [%r5+8];
	setp.ne.s64 	%p30, %rd89, %rd90;
	@%p30 bra 	$L__BB24_44;
	ld.volatile.shared.u64 	%rd91, [%r6];
	ld.volatile.shared.u64 	%rd92, [%r6+8];
	setp.le.s64 	%p31, %rd91, %rd92;
	@%p31 bra 	$L__BB24_44;
$L__BB24_43:
	ld.volatile.shared.u64 	%rd93, [%r6+8];
	st.volatile.shared.u64 	[%r6], %rd93;
	ld.volatile.shared.u64 	%rd94, [%r5+8];
	st.volatile.shared.u64 	[%r5], %rd94;
$L__BB24_44:
	setp.ne.s32 	%p32, %r3, 0;
	@%p32 bra 	$L__BB24_46;
	ld.shared.u64 	%rd95, [sdata_i64];
	cvt.u64.u32 	%rd96, %r4;
	add.s64 	%rd97, %rd5, %rd96;
	cvta.to.global.u64 	%rd98, %rd19;
	shl.b64 	%rd99, %rd97, 3;
	add.s64 	%rd100, %rd98, %rd99;
	st.global.u64 	[%rd100], %rd95;
	ld.shared.u64 	%rd101, [%r2];
	add.s64 	%rd102, %rd1, %rd99;
	st.global.u64 	[%rd102], %rd101;
$L__BB24_46:
	ret;

}
	// .globl	contiguous_reduce_u8
.visible .entry contiguous_reduce_u8(
	.param .u64 .ptr .align 1 contiguous_reduce_u8_param_0,
	.param .u64 .ptr .align 1 contiguous_reduce_u8_param_1,
	.param .u64 .ptr .align 1 contiguous_reduce_u8_param_2,
	.param .u64 contiguous_reduce_u8_param_3
)
{
	.reg .pred 	%p<30>;
	.reg .b16 	%rs<38>;
	.reg .b32 	%r<19>;
	.reg .b64 	%rd<41>;

	ld.param.u64 	%rd7, [contiguous_reduce_u8_param_0];
	ld.param.u64 	%rd8, [contiguous_reduce_u8_param_1];
	ld.param.u64 	%rd10, [contiguous_reduce_u8_param_2];
	ld.param.u64 	%rd9, [contiguous_reduce_u8_param_3];
	cvta.to.global.u64 	%rd1, %rd10;
	mov.u32 	%r18, %ntid.x;
	mov.u32 	%r10, sdata_u8;
	add.s32 	%r2, %r10, %r18;
	mov.u32 	%r3, %tid.x;
	mov.u32 	%r4, %ctaid.x;
	mul.lo.s32 	%r11, %r4, %r18;
	shl.b32 	%r12, %r11, 1;
	add.s32 	%r13, %r12, %r3;
	cvt.u64.u32 	%rd2, %r13;
	shl.b32 	%r14, %r3, 3;
	add.s32 	%r5, %r2, %r14;
	st.shared.u64 	[%r5], %rd2;
	add.s32 	%r6, %r10, %r3;
	mov.b16 	%rs5, 255;
	st.shared.u8 	[%r6], %rs5;
	add.s32 	%r15, %r13, %r18;
	cvt.u64.u32 	%rd3, %r15;
	setp.le.u64 	%p1, %rd9, %rd3;
	@%p1 bra 	$L__BB25_4;
	add.s64 	%rd12, %rd1, %rd2;
	ld.global.u8 	%rs1, [%rd12];
	add.s64 	%rd13, %rd1, %rd3;
	ld.global.u8 	%rs2, [%rd13];
	setp.le.u16 	%p3, %rs1, %rs2;
	@%p3 bra 	$L__BB25_3;
	st.shared.u8 	[%r6], %rs2;
	st.shared.u64 	[%r5], %rd3;
	bra.uni 	$L__BB25_6;
$L__BB25_3:
	st.shared.u8 	[%r6], %rs1;
	st.shared.u64 	[%r5], %rd2;
	bra.uni 	$L__BB25_6;
$L__BB25_4:
	setp.le.u64 	%p2, %rd9, %rd2;
	@%p2 bra 	$L__BB25_6;
	add.s64 	%rd11, %rd1, %rd2;
	ld.global.u8 	%rs6, [%rd11];
	st.shared.u8 	[%r6], %rs6;
	st.shared.u64 	[%r5], %rd2;
$L__BB25_6:
	bar.sync 	0;
	setp.lt.u32 	%p4, %r18, 66;
	@%p4 bra 	$L__BB25_14;
$L__BB25_7:
	mov.u32 	%r7, %r18;
	shr.u32 	%r18, %r7, 1;
	setp.ge.u32 	%p5, %r3, %r18;
	@%p5 bra 	$L__BB25_13;
	ld.shared.u8 	%rs3, [%r6];
	add.s32 	%r16, %r6, %r18;
	ld.shared.u8 	%rs4, [%r16];
	setp.le.u16 	%p6, %rs3, %rs4;
	shl.b32 	%r17, %r18, 3;
	add.s32 	%r9, %r5, %r17;
	@%p6 bra 	$L__BB25_10;
	ld.shared.u64 	%rd40, [%r9];
	bra.uni 	$L__BB25_12;
$L__BB25_10:
	setp.ne.s16 	%p7, %rs3, %rs4;
	@%p7 bra 	$L__BB25_13;
	ld.shared.u64 	%rd14, [%r5];
	ld.shared.u64 	%rd40, [%r9];
	setp.le.s64 	%p8, %rd14, %rd40;
	@%p8 bra 	$L__BB25_13;
$L__BB25_12:
	st.shared.u8 	[%r6], %rs4;
	st.shared.u64 	[%r5], %rd40;
$L__BB25_13:
	bar.sync 	0;
	setp.gt.u32 	%p9, %r7, 131;
	@%p9 bra 	$L__BB25_7;
$L__BB25_14:
	setp.gt.u32 	%p10, %r3, 31;
	@%p10 bra 	$L__BB25_41;
	ld.volatile.shared.u8 	%rs7, [%r6];
	ld.volatile.shared.u8 	%rs8, [%r6+32];
	setp.gt.u16 	%p11, %rs7, %rs8;
	@%p11 bra 	$L__BB25_18;
	ld.volatile.shared.u8 	%rs9, [%r6];
	ld.volatile.shared.u8 	%rs10, [%r6+32];
	setp.ne.s16 	%p12, %rs9, %rs10;
	@%p12 bra 	$L__BB25_19;
	ld.volatile.shared.u64 	%rd15, [%r5];
	ld.volatile.shared.u64 	%rd16, [%r5+256];
	setp.le.s64 	%p13, %rd15, %rd16;
	@%p13 bra 	$L__BB25_19;
$L__BB25_18:
	ld.volatile.shared.u64 	%rd17, [%r5+256];
	st.volatile.shared.u64 	[%r5], %rd17;
	ld.volatile.shared.u8 	%rs11, [%r6+32];
	st.volatile.shared.u8 	[%r6], %rs11;
$L__BB25_19:
	ld.volatile.shared.u8 	%rs12, [%r6];
	ld.volatile.shared.u8 	%rs13, [%r6+16];
	setp.gt.u16 	%p14, %rs12, %rs13;
	@%p14 bra 	$L__BB25_22;
	ld.volatile.shared.u8 	%rs14, [%r6];
	ld.volatile.shared.u8 	%rs15, [%r6+16];
	setp.ne.s16 	%p15, %rs14, %rs15;
	@%p15 bra 	$L__BB25_23;
	ld.volatile.shared.u64 	%rd18, [%r5];
	ld.volatile.shared.u64 	%rd19, [%r5+128];
	setp.le.s64 	%p16, %rd18, %rd19;
	@%p16 bra 	$L__BB25_23;
$L__BB25_22:
	ld.volatile.shared.u64 	%rd20, [%r5+128];
	st.volatile.shared.u64 	[%r5], %rd20;
	ld.volatile.shared.u8 	%rs16, [%r6+16];
	st.volatile.shared.u8 	[%r6], %rs16;
$L__BB25_23:
	ld.volatile.shared.u8 	%rs17, [%r6];
	ld.volatile.shared.u8 	%rs18, [%r6+8];
	setp.gt.u16 	%p17, %rs17, %rs18;
	@%p17 bra 	$L__BB25_26;
	ld.volatile.shared.u8 	%rs19, [%r6];
	ld.volatile.shared.u8 	%rs20, [%r6+8];
	setp.ne.s16 	%p18, %rs19, %rs20;
	@%p18 bra 	$L__BB25_27;
	ld.volatile.shared.u64 	%rd21, [%r5];
	ld.volatile.shared.u64 	%rd22, [%r5+64];
	setp.le.s64 	%p19, %rd21, %rd22;
	@%p19 bra 	$L__BB25_27;
$L__BB25_26:
	ld.volatile.shared.u64 	%rd23, [%r5+64];
	st.volatile.shared.u64 	[%r5], %rd23;
	ld.volatile.shared.u8 	%rs21, [%r6+8];
	st.volatile.shared.u8 	[%r6], %rs21;
$L__BB25_27:
	ld.volatile.shared.u8 	%rs22, [%r6];
	ld.volatile.shared.u8 	%rs23, [%r6+4];
	setp.gt.u16 	%p20, %rs22, %rs23;
	@%p20 bra 	$L__BB25_30;
	ld.volatile.shared.u8 	%rs24, [%r6];
	ld.volatile.shared.u8 	%rs25, [%r6+4];
	setp.ne.s16 	%p21, %rs24, %rs25;
	@%p21 bra 	$L__BB25_31;
	ld.volatile.shared.u64 	%rd24, [%r5];
	ld.volatile.shared.u64 	%rd25, [%r5+32];
	setp.le.s64 	%p22, %rd24, %rd25;
	@%p22 bra 	$L__BB25_31;
$L__BB25_30:
	ld.volatile.shared.u64 	%rd26, [%r5+32];
	st.volatile.shared.u64 	[%r5], %rd26;
	ld.volatile.shared.u8 	%rs26, [%r6+4];
	st.volatile.shared.u8 	[%r6], %rs26;
$L__BB25_31:
	ld.volatile.shared.u8 	%rs27, [%r6];
	ld.volatile.shared.u8 	%rs28, [%r6+2];
	setp.gt.u16 	%p23, %rs27, %rs28;
	@%p23 bra 	$L__BB25_34;
	ld.volatile.shared.u8 	%rs29, [%r6];
	ld.volatile.shared.u8 	%rs30, [%r6+2];
	setp.ne.s16 	%p24, %rs29, %rs30;
	@%p24 bra 	$L__BB25_35;
	ld.volatile.shared.u64 	%rd27, [%r5];
	ld.volatile.shared.u64 	%rd28, [%r5+16];
	setp.le.s64 	%p25, %rd27, %rd28;
	@%p25 bra 	$L__BB25_35;
$L__BB25_34:
	ld.volatile.shared.u64 	%rd29, [%r5+16];
	st.volatile.shared.u64 	[%r5], %rd29;
	ld.volatile.shared.u8 	%rs31, [%r6+2];
	st.volatile.shared.u8 	[%r6], %rs31;
$L__BB25_35:
	ld.volatile.shared.u8 	%rs32, [%r6];
	ld.volatile.shared.u8 	%rs33, [%r6+1];
	setp.gt.u16 	%p26, %rs32, %rs33;
	@%p26 bra 	$L__BB25_38;
	ld.volatile.shared.u8 	%rs34, [%r6];
	ld.volatile.shared.u8 	%rs35, [%r6+1];
	setp.ne.s16 	%p27, %rs34, %rs35;
	@%p27 bra 	$L__BB25_39;
	ld.volatile.shared.u64 	%rd30, [%r5];
	ld.volatile.shared.u64 	%rd31, [%r5+8];
	setp.le.s64 	%p28, %rd30, %rd31;
	@%p28 bra 	$L__BB25_39;
$L__BB25_38:
	ld.volatile.shared.u64 	%rd32, [%r5+8];
	st.volatile.shared.u64 	[%r5], %rd32;
	ld.volatile.shared.u8 	%rs36, [%r6+1];
	st.volatile.shared.u8 	[%r6], %rs36;
$L__BB25_39:
	setp.ne.s32 	%p29, %r3, 0;
	@%p29 bra 	$L__BB25_41;
	ld.shared.u8 	%rs37, [sdata_u8];
	cvt.u64.u32 	%rd33, %r4;
	cvta.to.global.u64 	%rd34, %rd7;
	add.s64 	%rd35, %rd34, %rd33;
	st.global.u8 	[%rd35], %rs37;
	ld.shared.u64 	%rd36, [%r2];
	cvta.to.global.u64 	%rd37, %rd8;
	mul.wide.u32 	%rd38, %r4, 8;
	add.s64 	%rd39, %rd37, %rd38;
	st.global.u64 	[%rd39], %rd36;
$L__BB25_41:
	ret;

}
	// .globl	uncontiguous_reduce_u8
.visible .entry uncontiguous_reduce_u8(
	.param .u64 .ptr .align 1 uncontiguous_reduce_u8_param_0,
	.param .u64 .ptr .align 1 uncontiguous_reduce_u8_param_1,
	.param .u64 .ptr .align 1 uncontiguous_reduce_u8_param_2,
	.param .u64 .ptr .align 1 uncontiguous_reduce_u8_param_3,
	.param .u64 .ptr .align 1 uncontiguous_reduce_u8_param_4,
	.param .u64 uncontiguous_reduce_u8_param_5,
	.param .u64 uncontiguous_reduce_u8_param_6
)
{
	.reg .pred 	%p<75>;
	.reg .b16 	%rs<38>;
	.reg .b32 	%r<218>;
	.reg .b64 	%rd<586>;

	ld.param.u64 	%rd264, [uncontiguous_reduce_u8_param_2];
	ld.param.u64 	%rd267, [uncontiguous_reduce_u8_param_3];
	ld.param.u64 	%rd268, [uncontiguous_reduce_u8_param_4];
	ld.param.u64 	%rd265, [uncontiguous_reduce_u8_param_5];
	ld.param.u64 	%rd266, [uncontiguous_reduce_u8_param_6];
	cvta.to.global.u64 	%rd1, %rd268;
	cvta.to.global.u64 	%rd2, %rd267;
	cvta.to.global.u64 	%rd3, %rd264;
	mov.u32 	%r217, %ntid.x;
	mov.u32 	%r51, sdata_u8;
	add.s32 	%r2, %r51, %r217;
	mov.u32 	%r3, %tid.x;
	mov.u32 	%r52, %ctaid.x;
	mul.lo.s32 	%r53, %r52, %r217;
	shl.b32 	%r54, %r53, 1;
	add.s32 	%r55, %r54, %r3;
	cvt.u64.u32 	%rd4, %r55;
	shl.b32 	%r56, %r3, 3;
	add.s32 	%r4, %r2, %r56;
	st.shared.u64 	[%r4], %rd4;
	add.s32 	%r5, %r51, %r3;
	mov.b16 	%rs4, 255;
	st.shared.u8 	[%r5], %rs4;
	add.s32 	%r57, %r55, %r217;
	cvt.u64.u32 	%rd5, %r57;
	setp.le.u64 	%p1, %rd266, %rd5;
	@%p1 bra 	$L__BB26_56;
	cvt.u32.u64 	%r6, %rd265;
	add.s32 	%r211, %r6, -1;
	setp.lt.s32 	%p27, %r211, 0;
	mov.b64 	%rd542, 0;
	mov.u64 	%rd543, %rd542;
	@%p27 bra 	$L__BB26_53;
	setp.lt.u32 	%p28, %r211, 3;
	mov.b64 	%rd543, 0;
	mov.u64 	%rd536, %rd5;
	mov.u64 	%rd538, %rd4;
	mov.u64 	%rd542, %rd543;
	@%p28 bra 	$L__BB26_30;
	add.s32 	%r209, %r6, -2;
	and.b32  	%r133, %r6, -4;
	neg.s32 	%r208, %r133;
	mov.b64 	%rd543, 0;
	mov.u64 	%rd536, %rd5;
	mov.u64 	%rd538, %rd4;
$L__BB26_4:
	.pragma "nounroll";
	add.s32 	%r12, %r209, 1;
	mul.wide.u32 	%rd399, %r12, 8;
	add.s64 	%rd400, %rd2, %rd399;
	ld.global.u64 	%rd10, [%rd400];
	or.b64  	%rd401, %rd538, %rd10;
	and.b64  	%rd402, %rd401, -4294967296;
	setp.ne.s64 	%p29, %rd402, 0;
	@%p29 bra 	$L__BB26_6;
	cvt.u32.u64 	%r134, %rd10;
	cvt.u32.u64 	%r135, %rd538;
	div.u32 	%r136, %r135, %r134;
	mul.lo.s32 	%r137, %r136, %r134;
	sub.s32 	%r138, %r135, %r137;
	cvt.u64.u32 	%rd504, %r136;
	cvt.u64.u32 	%rd505, %r138;
	bra.uni 	$L__BB26_7;
$L__BB26_6:
	div.s64 	%rd504, %rd538, %rd10;
	mul.lo.s64 	%rd403, %rd504, %rd10;
	sub.s64 	%rd505, %rd538, %rd403;
$L__BB26_7:
	mul.wide.u32 	%rd404, %r12, 8;
	add.s64 	%rd405, %rd1, %rd404;
	ld.global.u64 	%rd17, [%rd405];
	mad.lo.s64 	%rd18, %rd17, %rd505, %rd542;
	or.b64  	%rd406, %rd536, %rd10;
	and.b64  	%rd407, %rd406, -4294967296;
	setp.ne.s64 	%p30, %rd407, 0;
	@%p30 bra 	$L__BB26_9;
	cvt.u32.u64 	%r139, %rd10;
	cvt.u32.u64 	%r140, %rd536;
	div.u32 	%r141, %r140, %r139;
	mul.lo.s32 	%r142, %r141, %r139;
	sub.s32 	%r143, %r140, %r142;
	cvt.u64.u32 	%rd506, %r141;
	cvt.u64.u32 	%rd507, %r143;
	bra.uni 	$L__BB26_10;
$L__BB26_9:
	div.s64 	%rd506, %rd536, %rd10;
	mul.lo.s64 	%rd408, %rd506, %rd10;
	sub.s64 	%rd507, %rd536, %rd408;
$L__BB26_10:
	mad.lo.s64 	%rd25, %rd507, %rd17, %rd543;
	mul.wide.u32 	%rd409, %r209, 8;
	add.s64 	%rd410, %rd2, %rd409;
	ld.global.u64 	%rd26, [%rd410];
	or.b64  	%rd411, %rd504, %rd26;
	and.b64  	%rd412, %rd411, -4294967296;
	setp.ne.s64 	%p31, %rd412, 0;
	@%p31 bra 	$L__BB26_12;
	cvt.u32.u64 	%r144, %rd26;
	cvt.u32.u64 	%r145, %rd504;
	div.u32 	%r146, %r145, %r144;
	mul.lo.s32 	%r147, %r146, %r144;
	sub.s32 	%r148, %r145, %r147;
	cvt.u64.u32 	%rd508, %r146;
	cvt.u64.u32 	%rd509, %r148;
	bra.uni 	$L__BB26_13;
$L__BB26_12:
	div.s64 	%rd508, %rd504, %rd26;
	mul.lo.s64 	%rd413, %rd508, %rd26;
	sub.s64 	%rd509, %rd504, %rd413;
$L__BB26_13:
	mul.wide.u32 	%rd414, %r209, 8;
	add.s64 	%rd415, %rd1, %rd414;
	ld.global.u64 	%rd33, [%rd415];
	mad.lo.s64 	%rd34, %rd33, %rd509, %rd18;
	or.b64  	%rd416, %rd506, %rd26;
	and.b64  	%rd417, %rd416, -4294967296;
	setp.ne.s64 	%p32, %rd417, 0;
	@%p32 bra 	$L__BB26_15;
	cvt.u32.u64 	%r149, %rd26;
	cvt.u32.u64 	%r150, %rd506;
	div.u32 	%r151, %r150, %r149;
	mul.lo.s32 	%r152, %r151, %r149;
	sub.s32 	%r153, %r150, %r152;
	cvt.u64.u32 	%rd510, %r151;
	cvt.u64.u32 	%rd511, %r153;
	bra.uni 	$L__BB26_16;
$L__BB26_15:
	div.s64 	%rd510, %rd506, %rd26;
	mul.lo.s64 	%rd418, %rd510, %rd26;
	sub.s64 	%rd511, %rd506, %rd418;
$L__BB26_16:
	mad.lo.s64 	%rd41, %rd511, %rd33, %rd25;
	add.s32 	%r13, %r209, -1;
	mul.wide.u32 	%rd419, %r13, 8;
	add.s64 	%rd420, %rd2, %rd419;
	ld.global.u64 	%rd42, [%rd420];
	or.b64  	%rd421, %rd508, %rd42;
	and.b64  	%rd422, %rd421, -4294967296;
	setp.ne.s64 	%p33, %rd422, 0;
	@%p33 bra 	$L__BB26_18;
	cvt.u32.u64 	%r154, %rd42;
	cvt.u32.u64 	%r155, %rd508;
	div.u32 	%r156, %r155, %r154;
	mul.lo.s32 	%r157, %r156, %r154;
	sub.s32 	%r158, %r155, %r157;
	cvt.u64.u32 	%rd512, %r156;
	cvt.u64.u32 	%rd513, %r158;
	bra.uni 	$L__BB26_19;
$L__BB26_18:
	div.s64 	%rd512, %rd508, %rd42;
	mul.lo.s64 	%rd423, %rd512, %rd42;
	sub.s64 	%rd513, %rd508, %rd423;
$L__BB26_19:
	mul.wide.u32 	%rd424, %r13, 8;
	add.s64 	%rd425, %rd1, %rd424;
	ld.global.u64 	%rd49, [%rd425];
	mad.lo.s64 	%rd50, %rd49, %rd513, %rd34;
	or.b64  	%rd426, %rd510, %rd42;
	and.b64  	%rd427, %rd426, -4294967296;
	setp.ne.s64 	%p34, %rd427, 0;
	@%p34 bra 	$L__BB26_21;
	cvt.u32.u64 	%r159, %rd42;
	cvt.u32.u64 	%r160, %rd510;
	div.u32 	%r161, %r160, %r159;
	mul.lo.s32 	%r162, %r161, %r159;
	sub.s32 	%r163, %r160, %r162;
	cvt.u64.u32 	%rd514, %r161;
	cvt.u64.u32 	%rd515, %r163;
	bra.uni 	$L__BB26_22;
$L__BB26_21:
	div.s64 	%rd514, %rd510, %rd42;
	mul.lo.s64 	%rd428, %rd514, %rd42;
	sub.s64 	%rd515, %rd510, %rd428;
$L__BB26_22:
	mad.lo.s64 	%rd57, %rd515, %rd49, %rd41;
	add.s32 	%r164, %r209, -2;
	mul.wide.u32 	%rd429, %r164, 8;
	add.s64 	%rd430, %rd2, %rd429;
	ld.global.u64 	%rd58, [%rd430];
	or.b64  	%rd431, %rd512, %rd58;
	and.b64  	%rd432, %rd431, -4294967296;
	setp.ne.s64 	%p35, %rd432, 0;
	@%p35 bra 	$L__BB26_24;
	cvt.u32.u64 	%r165, %rd58;
	cvt.u32.u64 	%r166, %rd512;
	div.u32 	%r167, %r166, %r165;
	mul.lo.s32 	%r168, %r167, %r165;
	sub.s32 	%r169, %r166, %r168;
	cvt.u64.u32 	%rd538, %r167;
	cvt.u64.u32 	%rd517, %r169;
	bra.uni 	$L__BB26_25;
$L__BB26_24:
	div.s64 	%rd538, %rd512, %rd58;
	mul.lo.s64 	%rd433, %rd538, %rd58;
	sub.s64 	%rd517, %rd512, %rd433;
$L__BB26_25:
	add.s32 	%r170, %r209, -2;
	mul.wide.u32 	%rd434, %r170, 8;
	add.s64 	%rd435, %rd1, %rd434;
	ld.global.u64 	%rd65, [%rd435];
	mad.lo.s64 	%rd542, %rd65, %rd517, %rd50;
	or.b64  	%rd436, %rd514, %rd58;
	and.b64  	%rd437, %rd436, -4294967296;
	setp.ne.s64 	%p36, %rd437, 0;
	@%p36 bra 	$L__BB26_27;
	cvt.u32.u64 	%r171, %rd58;
	cvt.u32.u64 	%r172, %rd514;
	div.u32 	%r173, %r172, %r171;
	mul.lo.s32 	%r174, %r173, %r171;
	sub.s32 	%r175, %r172, %r174;
	cvt.u64.u32 	%rd536, %r173;
	cvt.u64.u32 	%rd519, %r175;
	bra.uni 	$L__BB26_28;
$L__BB26_27:
	div.s64 	%rd536, %rd514, %rd58;
	mul.lo.s64 	%rd438, %rd536, %rd58;
	sub.s64 	%rd519, %rd514, %rd438;
$L__BB26_28:
	mad.lo.s64 	%rd543, %rd519, %rd65, %rd57;
	add.s32 	%r209, %r209, -4;
	add.s32 	%r208, %r208, 4;
	setp.ne.s32 	%p37, %r208, 0;
	@%p37 bra 	$L__BB26_4;
	add.s32 	%r211, %r209, 1;
$L__BB26_30:
	and.b32  	%r176, %r6, 3;
	setp.eq.s32 	%p38, %r176, 0;
	@%p38 bra 	$L__BB26_53;
	setp.eq.s32 	%p39, %r176, 1;
	@%p39 bra 	$L__BB26_45;
	mul.wide.u32 	%rd440, %r211, 8;
	add.s64 	%rd441, %rd2, %rd440;
	ld.global.u64 	%rd80, [%rd441];
	or.b64  	%rd442, %rd538, %rd80;
	and.b64  	%rd443, %rd442, -4294967296;
	setp.ne.s64 	%p40, %rd443, 0;
	@%p40 bra 	$L__BB26_34;
	cvt.u32.u64 	%r178, %rd80;
	cvt.u32.u64 	%r179, %rd538;
	div.u32 	%r180, %r179, %r178;
	mul.lo.s32 	%r181, %r180, %r178;
	sub.s32 	%r182, %r179, %r181;
	cvt.u64.u32 	%rd526, %r180;
	cvt.u64.u32 	%rd527, %r182;
	bra.uni 	$L__BB26_35;
$L__BB26_34:
	div.s64 	%rd526, %rd538, %rd80;
	mul.lo.s64 	%rd444, %rd526, %rd80;
	sub.s64 	%rd527, %rd538, %rd444;
$L__BB26_35:
	mul.wide.u32 	%rd445, %r211, 8;
	add.s64 	%rd446, %rd1, %rd445;
	ld.global.u64 	%rd87, [%rd446];
	mad.lo.s64 	%rd88, %rd87, %rd527, %rd542;
	or.b64  	%rd447, %rd536, %rd80;
	and.b64  	%rd448, %rd447, -4294967296;
	setp.ne.s64 	%p41, %rd448, 0;
	@%p41 bra 	$L__BB26_37;
	cvt.u32.u64 	%r183, %rd80;
	cvt.u32.u64 	%r184, %rd536;
	div.u32 	%r185, %r184, %r183;
	mul.lo.s32 	%r186, %r185, %r183;
	sub.s32 	%r187, %r184, %r186;
	cvt.u64.u32 	%rd528, %r185;
	cvt.u64.u32 	%rd529, %r187;
	bra.uni 	$L__BB26_38;
$L__BB26_37:
	div.s64 	%rd528, %rd536, %rd80;
	mul.lo.s64 	%rd449, %rd528, %rd80;
	sub.s64 	%rd529, %rd536, %rd449;
$L__BB26_38:
	mad.lo.s64 	%rd95, %rd529, %rd87, %rd543;
	add.s32 	%r18, %r211, -1;
	mul.wide.u32 	%rd450, %r18, 8;
	add.s64 	%rd451, %rd2, %rd450;
	ld.global.u64 	%rd96, [%rd451];
	or.b64  	%rd452, %rd526, %rd96;
	and.b64  	%rd453, %rd452, -4294967296;
	setp.ne.s64 	%p42, %rd453, 0;
	@%p42 bra 	$L__BB26_40;
	cvt.u32.u64 	%r188, %rd96;
	cvt.u32.u64 	%r189, %rd526;
	div.u32 	%r190, %r189, %r188;
	mul.lo.s32 	%r191, %r190, %r188;
	sub.s32 	%r192, %r189, %r191;
	cvt.u64.u32 	%rd538, %r190;
	cvt.u64.u32 	%rd531, %r192;
	bra.uni 	$L__BB26_41;
$L__BB26_40:
	div.s64 	%rd538, %rd526, %rd96;
	mul.lo.s64 	%rd454, %rd538, %rd96;
	sub.s64 	%rd531, %rd526, %rd454;
$L__BB26_41:
	mul.wide.u32 	%rd455, %r18, 8;
	add.s64 	%rd456, %rd1, %rd455;
	ld.global.u64 	%rd103, [%rd456];
	mad.lo.s64 	%rd542, %rd103, %rd531, %rd88;
	or.b64  	%rd457, %rd528, %rd96;
	and.b64  	%rd458, %rd457, -4294967296;
	setp.ne.s64 	%p43, %rd458, 0;
	@%p43 bra 	$L__BB26_43;
	cvt.u32.u64 	%r193, %rd96;
	cvt.u32.u64 	%r194, %rd528;
	div.u32 	%r195, %r194, %r193;
	mul.lo.s32 	%r196, %r195, %r193;
	sub.s32 	%r197, %r194, %r196;
	cvt.u64.u32 	%rd536, %r195;
	cvt.u64.u32 	%rd533, %r197;
	bra.uni 	$L__BB26_44;
$L__BB26_43:
	div.s64 	%rd536, %rd528, %rd96;
	mul.lo.s64 	%rd459, %rd536, %rd96;
	sub.s64 	%rd533, %rd528, %rd459;
$L__BB26_44:
	mad.lo.s64 	%rd543, %rd533, %rd103, %rd95;
	add.s32 	%r211, %r211, -2;
$L__BB26_45:
	and.b32  	%r198, %r6, 1;
	setp.eq.b32 	%p44, %r198, 1;
	not.pred 	%p45, %p44;
	@%p45 bra 	$L__BB26_53;
	mul.wide.u32 	%rd460, %r211, 8;
	add.s64 	%rd461, %rd2, %rd460;
	ld.global.u64 	%rd118, [%rd461];
	or.b64  	%rd462, %rd538, %rd118;
	and.b64  	%rd463, %rd462, -4294967296;
	setp.ne.s64 	%p46, %rd463, 0;
	@%p46 bra 	$L__BB26_48;
	cvt.u32.u64 	%r199, %rd118;
	cvt.u32.u64 	%r200, %rd538;
	rem.u32 	%r201, %r200, %r199;
	cvt.u64.u32 	%rd540, %r201;
	bra.uni 	$L__BB26_49;
$L__BB26_48:
	rem.s64 	%rd540, %rd538, %rd118;
$L__BB26_49:
	add.s64 	%rd465, %rd1, %rd460;
	ld.global.u64 	%rd122, [%rd465];
	mad.lo.s64 	%rd542, %rd122, %rd540, %rd542;
	or.b64  	%rd466, %rd536, %rd118;
	and.b64  	%rd467, %rd466, -4294967296;
	setp.ne.s64 	%p47, %rd467, 0;
	@%p47 bra 	$L__BB26_51;
	cvt.u32.u64 	%r202, %rd118;
	cvt.u32.u64 	%r203, %rd536;
	rem.u32 	%r204, %r203, %r202;
	cvt.u64.u32 	%rd541, %r204;
	bra.uni 	$L__BB26_52;
$L__BB26_51:
	rem.s64 	%rd541, %rd536, %rd118;
$L__BB26_52:
	mad.lo.s64 	%rd543, %rd541, %rd122, %rd543;
$L__BB26_53:
	ld.param.u64 	%rd499, [uncontiguous_reduce_u8_param_2];
	cvta.to.global.u64 	%rd468, %rd499;
	add.s64 	%rd469, %rd468, %rd542;
	ld.global.u8 	%rs1, [%rd469];
	add.s64 	%rd470, %rd468, %rd543;
	ld.global.u8 	%rs6, [%rd470];
	setp.le.u16 	%p48, %rs1, %rs6;
	@%p48 bra 	$L__BB26_55;
	st.shared.u8 	[%r5], %rs1;
	st.shared.u64 	[%r4], %rd5;
	bra.uni 	$L__BB26_116;
$L__BB26_55:
	st.shared.u8 	[%r5], %rs1;
	st.shared.u64 	[%r4], %rd4;
	bra.uni 	$L__BB26_116;
$L__BB26_56:
	setp.le.u64 	%p2, %rd266, %rd4;
	@%p2 bra 	$L__BB26_116;
	cvt.u32.u64 	%r21, %rd265;
	add.s32 	%r215, %r21, -1;
	setp.lt.s32 	%p3, %r215, 0;
	mov.b64 	%rd584, 0;
	@%p3 bra 	$L__BB26_115;
	setp.lt.u32 	%p4, %r215, 7;
	mov.b64 	%rd584, 0;
	mov.u64 	%rd574, %rd4;
	@%p4 bra 	$L__BB26_86;
	add.s32 	%r213, %r21, -4;
	and.b32  	%r58, %r21, -8;
	neg.s32 	%r212, %r58;
	mov.b64 	%rd584, 0;
	mov.u64 	%rd574, %rd4;
$L__BB26_60:
	.pragma "nounroll";
	add.s32 	%r27, %r213, 3;
	mul.wide.u32 	%rd273, %r27, 8;
	add.s64 	%rd274, %rd2, %rd273;
	ld.global.u64 	%rd132, [%rd274];
	or.b64  	%rd275, %rd574, %rd132;
	and.b64  	%rd276, %rd275, -4294967296;
	setp.ne.s64 	%p5, %rd276, 0;
	@%p5 bra 	$L__BB26_62;
	cvt.u32.u64 	%r59, %rd132;
	cvt.u32.u64 	%r60, %rd574;
	div.u32 	%r61, %r60, %r59;
	mul.lo.s32 	%r62, %r61, %r59;
	sub.s32 	%r63, %r60, %r62;
	cvt.u64.u32 	%rd546, %r61;
	cvt.u64.u32 	%rd547, %r63;
	bra.uni 	$L__BB26_63;
$L__BB26_62:
	div.s64 	%rd546, %rd574, %rd132;
	mul.lo.s64 	%rd277, %rd546, %rd132;
	sub.s64 	%rd547, %rd574, %rd277;
$L__BB26_63:
	add.s64 	%rd279, %rd1, %rd273;
	ld.global.u64 	%rd280, [%rd279];
	mad.lo.s64 	%rd139, %rd280, %rd547, %rd584;
	add.s32 	%r28, %r213, 2;
	mul.wide.u32 	%rd281, %r28, 8;
	add.s64 	%rd282, %rd2, %rd281;
	ld.global.u64 	%rd140, [%rd282];
	or.b64  	%rd283, %rd546, %rd140;
	and.b64  	%rd284, %rd283, -4294967296;
	setp.ne.s64 	%p6, %rd284, 0;
	@%p6 bra 	$L__BB26_65;
	cvt.u32.u64 	%r64, %rd140;
	cvt.u32.u64 	%r65, %rd546;
	div.u32 	%r66, %r65, %r64;
	mul.lo.s32 	%r67, %r66, %r64;
	sub.s32 	%r68, %r65, %r67;
	cvt.u64.u32 	%rd548, %r66;
	cvt.u64.u32 	%rd549, %r68;
	bra.uni 	$L__BB26_66;
$L__BB26_65:
	div.s64 	%rd548, %rd546, %rd140;
	mul.lo.s64 	%rd285, %rd548, %rd140;
	sub.s64 	%rd549, %rd546, %rd285;
$L__BB26_66:
	add.s64 	%rd287, %rd1, %rd281;
	ld.global.u64 	%rd288, [%rd287];
	mad.lo.s64 	%rd147, %rd288, %rd549, %rd139;
	add.s32 	%r29, %r213, 1;
	mul.wide.u32 	%rd289, %r29, 8;
	add.s64 	%rd290, %rd2, %rd289;
	ld.global.u64 	%rd148, [%rd290];
	or.b64  	%rd291, %rd548, %rd148;
	and.b64  	%rd292, %rd291, -4294967296;
	setp.ne.s64 	%p7, %rd292, 0;
	@%p7 bra 	$L__BB26_68;
	cvt.u32.u64 	%r69, %rd148;
	cvt.u32.u64 	%r70, %rd548;
	div.u32 	%r71, %r70, %r69;
	mul.lo.s32 	%r72, %r71, %r69;
	sub.s32 	%r73, %r70, %r72;
	cvt.u64.u32 	%rd550, %r71;
	cvt.u64.u32 	%rd551, %r73;
	bra.uni 	$L__BB26_69;
$L__BB26_68:
	div.s64 	%rd550, %rd548, %rd148;
	mul.lo.s64 	%rd293, %rd550, %rd148;
	sub.s64 	%rd551, %rd548, %rd293;
$L__BB26_69:
	add.s64 	%rd295, %rd1, %rd289;
	ld.global.u64 	%rd296, [%rd295];
	mad.lo.s64 	%rd155, %rd296, %rd551, %rd147;
	mul.wide.u32 	%rd297, %r213, 8;
	add.s64 	%rd298, %rd2, %rd297;
	ld.global.u64 	%rd156, [%rd298];
	or.b64  	%rd299, %rd550, %rd156;
	and.b64  	%rd300, %rd299, -4294967296;
	setp.ne.s64 	%p8, %rd300, 0;
	@%p8 bra 	$L__BB26_71;
	cvt.u32.u64 	%r74, %rd156;
	cvt.u32.u64 	%r75, %rd550;
	div.u32 	%r76, %r75, %r74;
	mul.lo.s32 	%r77, %r76, %r74;
	sub.s32 	%r78, %r75, %r77;
	cvt.u64.u32 	%rd552, %r76;
	cvt.u64.u32 	%rd553, %r78;
	bra.uni 	$L__BB26_72;
$L__BB26_71:
	div.s64 	%rd552, %rd550, %rd156;
	mul.lo.s64 	%rd301, %rd552, %rd156;
	sub.s64 	%rd553, %rd550, %rd301;
$L__BB26_72:
	add.s64 	%rd303, %rd1, %rd297;
	ld.global.u64 	%rd304, [%rd303];
	mad.lo.s64 	%rd163, %rd304, %rd553, %rd155;
	add.s32 	%r30, %r213, -1;
	mul.wide.u32 	%rd305, %r30, 8;
	add.s64 	%rd306, %rd2, %rd305;
	ld.global.u64 	%rd164, [%rd306];
	or.b64  	%rd307, %rd552, %rd164;
	and.b64  	%rd308, %rd307, -4294967296;
	setp.ne.s64 	%p9, %rd308, 0;
	@%p9 bra 	$L__BB26_74;
	cvt.u32.u64 	%r79, %rd164;
	cvt.u32.u64 	%r80, %rd552;
	div.u32 	%r81, %r80, %r79;
	mul.lo.s32 	%r82, %r81, %r79;
	sub.s32 	%r83, %r80, %r82;
	cvt.u64.u32 	%rd554, %r81;
	cvt.u64.u32 	%rd555, %r83;
	bra.uni 	$L__BB26_75;
$L__BB26_74:
	div.s64 	%rd554, %rd552, %rd164;
	mul.lo.s64 	%rd309, %rd554, %rd164;
	sub.s64 	%rd555, %rd552, %rd309;
$L__BB26_75:
	add.s64 	%rd311, %rd1, %rd305;
	ld.global.u64 	%rd312, [%rd311];
	mad.lo.s64 	%rd171, %rd312, %rd555, %rd163;
	add.s32 	%r31, %r213, -2;
	mul.wide.u32 	%rd313, %r31, 8;
	add.s64 	%rd314, %rd2, %rd313;
	ld.global.u64 	%rd172, [%rd314];
	or.b64  	%rd315, %rd554, %rd172;
	and.b64  	%rd316, %rd315, -4294967296;
	setp.ne.s64 	%p10, %rd316, 0;
	@%p10 bra 	$L__BB26_77;
	cvt.u32.u64 	%r84, %rd172;
	cvt.u32.u64 	%r85, %rd554;
	div.u32 	%r86, %r85, %r84;
	mul.lo.s32 	%r87, %r86, %r84;
	sub.s32 	%r88, %r85, %r87;
	cvt.u64.u32 	%rd556, %r86;
	cvt.u64.u32 	%rd557, %r88;
	bra.uni 	$L__BB26_78;
$L__BB26_77:
	div.s64 	%rd556, %rd554, %rd172;
	mul.lo.s64 	%rd317, %rd556, %rd172;
	sub.s64 	%rd557, %rd554, %rd317;
$L__BB26_78:
	add.s64 	%rd319, %rd1, %rd313;
	ld.global.u64 	%rd320, [%rd319];
	mad.lo.s64 	%rd179, %rd320, %rd557, %rd171;
	add.s32 	%r32, %r213, -3;
	mul.wide.u32 	%rd321, %r32, 8;
	add.s64 	%rd322, %rd2, %rd321;
	ld.global.u64 	%rd180, [%rd322];
	or.b64  	%rd323, %rd556, %rd180;
	and.b64  	%rd324, %rd323, -4294967296;
	setp.ne.s64 	%p11, %rd324, 0;
	@%p11 bra 	$L__BB26_80;
	cvt.u32.u64 	%r89, %rd180;
	cvt.u32.u64 	%r90, %rd556;
	div.u32 	%r91, %r90, %r89;
	mul.lo.s32 	%r92, %r91, %r89;
	sub.s32 	%r93, %r90, %r92;
	cvt.u64.u32 	%rd558, %r91;
	cvt.u64.u32 	%rd559, %r93;
	bra.uni 	$L__BB26_81;
$L__BB26_80:
	div.s64 	%rd558, %rd556, %rd180;
	mul.lo.s64 	%rd325, %rd558, %rd180;
	sub.s64 	%rd559, %rd556, %rd325;
$L__BB26_81:
	add.s64 	%rd327, %rd1, %rd321;
	ld.global.u64 	%rd328, [%rd327];
	mad.lo.s64 	%rd187, %rd328, %rd559, %rd179;
	add.s32 	%r33, %r213, -4;
	mul.wide.u32 	%rd329, %r33, 8;
	add.s64 	%rd330, %rd2, %rd329;
	ld.global.u64 	%rd188, [%rd330];
	or.b64  	%rd331, %rd558, %rd188;
	and.b64  	%rd332, %rd331, -4294967296;
	setp.ne.s64 	%p12, %rd332, 0;
	@%p12 bra 	$L__BB26_83;
	cvt.u32.u64 	%r94, %rd188;
	cvt.u32.u64 	%r95, %rd558;
	div.u32 	%r96, %r95, %r94;
	mul.lo.s32 	%r97, %r96, %r94;
	sub.s32 	%r98, %r95, %r97;
	cvt.u64.u32 	%rd574, %r96;
	cvt.u64.u32 	%rd561, %r98;
	bra.uni 	$L__BB26_84;
$L__BB26_83:
	div.s64 	%rd574, %rd558, %rd188;
	mul.lo.s64 	%rd333, %rd574, %rd188;
	sub.s64 	%rd561, %rd558, %rd333;
$L__BB26_84:
	add.s64 	%rd335, %rd1, %rd329;
	ld.global.u64 	%rd336, [%rd335];
	mad.lo.s64 	%rd584, %rd336, %rd561, %rd187;
	add.s32 	%r213, %r213, -8;
	add.s32 	%r212, %r212, 8;
	setp.ne.s32 	%p13, %r212, 0;
	@%p13 bra 	$L__BB26_60;
	add.s32 	%r215, %r213, 3;
$L__BB26_86:
	and.b32  	%r38, %r21, 7;
	setp.eq.s32 	%p14, %r38, 0;
	@%p14 bra 	$L__BB26_115;
	and.b32  	%r39, %r21, 3;
	setp.lt.u32 	%p15, %r38, 4;
	@%p15 bra 	$L__BB26_101;
	mul.wide.u32 	%rd338, %r215, 8;
	add.s64 	%rd339, %rd2, %rd338;
	ld.global.u64 	%rd199, [%rd339];
	or.b64  	%rd340, %rd574, %rd199;
	and.b64  	%rd341, %rd340, -4294967296;
	setp.ne.s64 	%p16, %rd341, 0;
	@%p16 bra 	$L__BB26_90;
	cvt.u32.u64 	%r99, %rd199;
	cvt.u32.u64 	%r100, %rd574;
	div.u32 	%r101, %r100, %r99;
	mul.lo.s32 	%r102, %r101, %r99;
	sub.s32 	%r103, %r100, %r102;
	cvt.u64.u32 	%rd565, %r101;
	cvt.u64.u32 	%rd566, %r103;
	bra.uni 	$L__BB26_91;
$L__BB26_90:
	div.s64 	%rd565, %rd574, %rd199;
	mul.lo.s64 	%rd342, %rd565, %rd199;
	sub.s64 	%rd566, %rd574, %rd342;
$L__BB26_91:
	add.s64 	%rd344, %rd1, %rd338;
	ld.global.u64 	%rd345, [%rd344];
	mad.lo.s64 	%rd206, %rd345, %rd566, %rd584;
	add.s32 	%r40, %r215, -1;
	mul.wide.u32 	%rd346, %r40, 8;
	add.s64 	%rd347, %rd2, %rd346;
	ld.global.u64 	%rd207, [%rd347];
	or.b64  	%rd348, %rd565, %rd207;
	and.b64  	%rd349, %rd348, -4294967296;
	setp.ne.s64 	%p17, %rd349, 0;
	@%p17 bra 	$L__BB26_93;
	cvt.u32.u64 	%r104, %rd207;
	cvt.u32.u64 	%r105, %rd565;
	div.u32 	%r106, %r105, %r104;
	mul.lo.s32 	%r107, %r106, %r104;
	sub.s32 	%r108, %r105, %r107;
	cvt.u64.u32 	%rd567, %r106;
	cvt.u64.u32 	%rd568, %r108;
	bra.uni 	$L__BB26_94;
$L__BB26_93:
	div.s64 	%rd567, %rd565, %rd207;
	mul.lo.s64 	%rd350, %rd567, %rd207;
	sub.s64 	%rd568, %rd565, %rd350;
$L__BB26_94:
	add.s64 	%rd352, %rd1, %rd346;
	ld.global.u64 	%rd353, [%rd352];
	mad.lo.s64 	%rd214, %rd353, %rd568, %rd206;
	add.s32 	%r41, %r215, -2;
	mul.wide.u32 	%rd354, %r41, 8;
	add.s64 	%rd355, %rd2, %rd354;
	ld.global.u64 	%rd215, [%rd355];
	or.b64  	%rd356, %rd567, %rd215;
	and.b64  	%rd357, %rd356, -4294967296;
	setp.ne.s64 	%p18, %rd357, 0;
	@%p18 bra 	$L__BB26_96;
	cvt.u32.u64 	%r109, %rd215;
	cvt.u32.u64 	%r110, %rd567;
	div.u32 	%r111, %r110, %r109;
	mul.lo.s32 	%r112, %r111, %r109;
	sub.s32 	%r113, %r110, %r112;
	cvt.u64.u32 	%rd569, %r111;
	cvt.u64.u32 	%rd570, %r113;
	bra.uni 	$L__BB26_97;
$L__BB26_96:
	div.s64 	%rd569, %rd567, %rd215;
	mul.lo.s64 	%rd358, %rd569, %rd215;
	sub.s64 	%rd570, %rd567, %rd358;
$L__BB26_97:
	add.s64 	%rd360, %rd1, %rd354;
	ld.global.u64 	%rd361, [%rd360];
	mad.lo.s64 	%rd222, %rd361, %rd570, %rd214;
	add.s32 	%r42, %r215, -3;
	mul.wide.u32 	%rd362, %r42, 8;
	add.s64 	%rd363, %rd2, %rd362;
	ld.global.u64 	%rd223, [%rd363];
	or.b64  	%rd364, %rd569, %rd223;
	and.b64  	%rd365, %rd364, -4294967296;
	setp.ne.s64 	%p19, %rd365, 0;
	@%p19 bra 	$L__BB26_99;
	cvt.u32.u64 	%r114, %rd223;
	cvt.u32.u64 	%r115, %rd569;
	div.u32 	%r116, %r115, %r114;
	mul.lo.s32 	%r117, %r116, %r114;
	sub.s32 	%r118, %r115, %r117;
	cvt.u64.u32 	%rd574, %r116;
	cvt.u64.u32 	%rd572, %r118;
	bra.uni 	$L__BB26_100;
$L__BB26_99:
	div.s64 	%rd574, %rd569, %rd223;
	mul.lo.s64 	%rd366, %rd574, %rd223;
	sub.s64 	%rd572, %rd569, %rd366;
$L__BB26_100:
	add.s64 	%rd368, %rd1, %rd362;
	ld.global.u64 	%rd369, [%rd368];
	mad.lo.s64 	%rd584, %rd369, %rd572, %rd222;
	add.s32 	%r215, %r215, -4;
$L__BB26_101:
	setp.eq.s32 	%p20, %r39, 0;
	@%p20 bra 	$L__BB26_115;
	setp.eq.s32 	%p21, %r39, 1;
	@%p21 bra 	$L__BB26_110;
	mul.wide.u32 	%rd371, %r215, 8;
	add.s64 	%rd372, %rd2, %rd371;
	ld.global.u64 	%rd234, [%rd372];
	or.b64  	%rd373, %rd574, %rd234;
	and.b64  	%rd374, %rd373, -4294967296;
	setp.ne.s64 	%p22, %rd374, 0;
	@%p22 bra 	$L__BB26_105;
	cvt.u32.u64 	%r119, %rd234;
	cvt.u32.u64 	%r120, %rd574;
	div.u32 	%r121, %r120, %r119;
	mul.lo.s32 	%r122, %r121, %r119;
	sub.s32 	%r123, %r120, %r122;
	cvt.u64.u32 	%rd576, %r121;
	cvt.u64.u32 	%rd577, %r123;
	bra.uni 	$L__BB26_106;
$L__BB26_105:
	div.s64 	%rd576, %rd574, %rd234;
	mul.lo.s64 	%rd375, %rd576, %rd234;
	sub.s64 	%rd577, %rd574, %rd375;
$L__BB26_106:
	add.s64 	%rd377, %rd1, %rd371;
	ld.global.u64 	%rd378, [%rd377];
	mad.lo.s64 	%rd241, %rd378, %rd577, %rd584;
	add.s32 	%r45, %r215, -1;
	mul.wide.u32 	%rd379, %r45, 8;
	add.s64 	%rd380, %rd2, %rd379;
	ld.global.u64 	%rd242, [%rd380];
	or.b64  	%rd381, %rd576, %rd242;
	and.b64  	%rd382, %rd381, -4294967296;
	setp.ne.s64 	%p23, %rd382, 0;
	@%p23 bra 	$L__BB26_108;
	cvt.u32.u64 	%r124, %rd242;
	cvt.u32.u64 	%r125, %rd576;
	div.u32 	%r126, %r125, %r124;
	mul.lo.s32 	%r127, %r126, %r124;
	sub.s32 	%r128, %r125, %r127;
	cvt.u64.u32 	%rd574, %r126;
	cvt.u64.u32 	%rd579, %r128;
	bra.uni 	$L__BB26_109;
$L__BB26_108:
	div.s64 	%rd574, %rd576, %rd242;
	mul.lo.s64 	%rd383, %rd574, %rd242;
	sub.s64 	%rd579, %rd576, %rd383;
$L__BB26_109:
	add.s64 	%rd385, %rd1, %rd379;
	ld.global.u64 	%rd386, [%rd385];
	mad.lo.s64 	%rd584, %rd386, %rd579, %rd241;
	add.s32 	%r215, %r215, -2;
$L__BB26_110:
	and.b32  	%r129, %r21, 1;
	setp.eq.b32 	%p24, %r129, 1;
	not.pred 	%p25, %p24;
	@%p25 bra 	$L__BB26_115;
	mul.wide.u32 	%rd387, %r215, 8;
	add.s64 	%rd388, %rd2, %rd387;
	ld.global.u64 	%rd253, [%rd388];
	or.b64  	%rd389, %rd574, %rd253;
	and.b64  	%rd390, %rd389, -4294967296;
	setp.ne.s64 	%p26, %rd390, 0;
	@%p26 bra 	$L__BB26_113;
	cvt.u32.u64 	%r130, %rd253;
	cvt.u32.u64 	%r131, %rd574;
	rem.u32 	%r132, %r131, %r130;
	cvt.u64.u32 	%rd583, %r132;
	bra.uni 	$L__BB26_114;
$L__BB26_113:
	rem.s64 	%rd583, %rd574, %rd253;
$L__BB26_114:
	add.s64 	%rd392, %rd1, %rd387;
	ld.global.u64 	%rd393, [%rd392];
	mad.lo.s64 	%rd584, %rd393, %rd583, %rd584;
$L__BB26_115:
	add.s64 	%rd394, %rd3, %rd584;
	ld.global.u8 	%rs5, [%rd394];
	st.shared.u8 	[%r5], %rs5;
	st.shared.u64 	[%r4], %rd4;
$L__BB26_116:
	bar.sync 	0;
	setp.lt.u32 	%p49, %r217, 66;
	@%p49 bra 	$L__BB26_124;
$L__BB26_117:
	mov.u32 	%r48, %r217;
	shr.u32 	%r217, %r48, 1;
	setp.ge.u32 	%p50, %r3, %r217;
	@%p50 bra 	$L__BB26_123;
	ld.shared.u8 	%rs2, [%r5];
	add.s32 	%r205, %r5, %r217;
	ld.shared.u8 	%rs3, [%r205];
	setp.le.u16 	%p51, %rs2, %rs3;
	shl.b32 	%r206, %r217, 3;
	add.s32 	%r50, %r4, %r206;
	@%p51 bra 	$L__BB26_120;
	ld.shared.u64 	%rd585, [%r50];
	bra.uni 	$L__BB26_122;
$L__BB26_120:
	setp.ne.s16 	%p52, %rs2, %rs3;
	@%p52 bra 	$L__BB26_123;
	ld.shared.u64 	%rd471, [%r4];
	ld.shared.u64 	%rd585, [%r50];
	setp.le.s64 	%p53, %rd471, %rd585;
	@%p53 bra 	$L__BB26_123;
$L__BB26_122:
	st.shared.u8 	[%r5], %rs3;
	st.shared.u64 	[%r4], %rd585;
$L__BB26_123:
	bar.sync 	0;
	setp.gt.u32 	%p54, %r48, 131;
	@%p54 bra 	$L__BB26_117;
$L__BB26_124:
	setp.gt.u32 	%p55, %r3, 31;
	@%p55 bra 	$L__BB26_151;
	ld.volatile.shared.u8 	%rs7, [%r5];
	ld.volatile.shared.u8 	%rs8, [%r5+32];
	setp.gt.u16 	%p56, %rs7, %rs8;
	@%p56 bra 	$L__BB26_128;
	ld.volatile.shared.u8 	%rs9, [%r5];
	ld.volatile.shared.u8 	%rs10, [%r5+32];
	setp.ne.s16 	%p57, %rs9, %rs10;
	@%p57 bra 	$L__BB26_129;
	ld.volatile.shared.u64 	%rd472, [%r4];
	ld.volatile.shared.u64 	%rd473, [%r4+256];
	setp.le.s64 	%p58, %rd472, %rd473;
	@%p58 bra 	$L__BB26_129;
$L__BB26_128:
	ld.volatile.shared.u64 	%rd474, [%r4+256];
	st.volatile.shared.u64 	[%r4], %rd474;
	ld.volatile.shared.u8 	%rs11, [%r5+32];
	st.volatile.shared.u8 	[%r5], %rs11;
$L__BB26_129:
	ld.volatile.shared.u8 	%rs12, [%r5];
	ld.volatile.shared.u8 	%rs13, [%r5+16];
	setp.gt.u16 	%p59, %rs12, %rs13;
	@%p59 bra 	$L__BB26_132;
	ld.volatile.shared.u8 	%rs14, [%r5];
	ld.volatile.shared.u8 	%rs15, [%r5+16];
	setp.ne.s16 	%p60, %rs14, %rs15;
	@%p60 bra 	$L__BB26_133;
	ld.volatile.shared.u64 	%rd475, [%r4];
	ld.volatile.shared.u64 	%rd476, [%r4+128];
	setp.le.s64 	%p61, %rd475, %rd476;
	@%p61 bra 	$L__BB26_133;
$L__BB26_132:
	ld.volatile.shared.u64 	%rd477, [%r4+128];
	st.volatile.shared.u64 	[%r4], %rd477;
	ld.volatile.shared.u8 	%rs16, [%r5+16];
	st.volatile.shared.u8 	[%r5], %rs16;
$L__BB26_133:
	ld.volatile.shared.u8 	%rs17, [%r5];
	ld.volatile.shared.u8 	%rs18, [%r5+8];
	setp.gt.u16 	%p62, %rs17, %rs18;
	@%p62 bra 	$L__BB26_136;
	ld.volatile.shared.u8 	%rs19, [%r5];
	ld.volatile.shared.u8 	%rs20, [%r5+8];
	setp.ne.s16 	%p63, %rs19, %rs20;
	@%p63 bra 	$L__BB26_137;
	ld.volatile.shared.u64 	%rd478, [%r4];
	ld.volatile.shared.u64 	%rd479, [%r4+64];
	setp.le.s64 	%p64, %rd478, %rd479;
	@%p64 bra 	$L__BB26_137;
$L__BB26_136:
	ld.volatile.shared.u64 	%rd480, [%r4+64];
	st.volatile.shared.u64 	[%r4], %rd480;
	ld.volatile.shared.u8 	%rs21, [%r5+8];
	st.volatile.shared.u8 	[%r5], %rs21;
$L__BB26_137:
	ld.volatile.shared.u8 	%rs22, [%r5];
	ld.volatile.shared.u8 	%rs23, [%r5+4];
	setp.gt.u16 	%p65, %rs22, %rs23;
	@%p65 bra 	$L__BB26_140;
	ld.volatile.shared.u8 	%rs24, [%r5];
	ld.volatile.shared.u8 	%rs25, [%r5+4];
	setp.ne.s16 	%p66, %rs24, %rs25;
	@%p66 bra 	$L__BB26_141;
	ld.volatile.shared.u64 	%rd481, [%r4];
	ld.volatile.shared.u64 	%rd482, [%r4+32];
	setp.le.s64 	%p67, %rd481, %rd482;
	@%p67 bra 	$L__BB26_141;
$L__BB26_140:
	ld.volatile.shared.u64 	%rd483, [%r4+32];
	st.volatile.shared.u64 	[%r4], %rd483;
	ld.volatile.shared.u8 	%rs26, [%r5+4];
	st.volatile.shared.u8 	[%r5], %rs26;
$L__BB26_141:
	ld.volatile.shared.u8 	%rs27, [%r5];
	ld.volatile.shared.u8 	%rs28, [%r5+2];
	setp.gt.u16 	%p68, %rs27, %rs28;
	@%p68 bra 	$L__BB26_144;
	ld.volatile.shared.u8 	%rs29, [%r5];
	ld.volatile.shared.u8 	%rs30, [%r5+2];
	setp.ne.s16 	%p69, %rs29, %rs30;
	@%p69 bra 	$L__BB26_145;
	ld.volatile.shared.u64 	%rd484, [%r4];
	ld.volatile.shared.u64 	%rd485, [%r4+16];
	setp.le.s64 	%p70, %rd484, %rd485;
	@%p70 bra 	$L__BB26_145;
$L__BB26_144:
	ld.volatile.shared.u64 	%rd486, [%r4+16];
	st.volatile.shared.u64 	[%r4], %rd486;
	ld.volatile.shared.u8 	%rs31, [%r5+2];
	st.volatile.shared.u8 	[%r5], %rs31;
$L__BB26_145:
	ld.volatile.shared.u8 	%rs32, [%r5];
	ld.volatile.shared.u8 	%rs33, [%r5+1];
	setp.gt.u16 	%p71, %rs32, %rs33;
	@%p71 bra 	$L__BB26_148;
	ld.volatile.shared.u8 	%rs34, [%r5];
	ld.volatile.shared.u8 	%rs35, [%r5+1];
	setp.ne.s16 	%p72, %rs34, %rs35;
	@%p72 bra 	$L__BB26_149;
	ld.volatile.shared.u64 	%rd487, [%r4];
	ld.volatile.shared.u64 	%rd488, [%r4+8];
	setp.le.s64 	%p73, %rd487, %rd488;
	@%p73 bra 	$L__BB26_149;
$L__BB26_148:
	ld.volatile.shared.u64 	%rd489, [%r4+8];
	st.volatile.shared.u64 	[%r4], %rd489;
	ld.volatile.shared.u8 	%rs36, [%r5+1];
	st.volatile.shared.u8 	[%r5], %rs36;
$L__BB26_149:
	setp.ne.s32 	%p74, %r3, 0;
	@%p74 bra 	$L__BB26_151;
	ld.param.u64 	%rd498, [uncontiguous_reduce_u8_param_1];
	ld.param.u64 	%rd497, [uncontiguous_reduce_u8_param_0];
	ld.shared.u8 	%rs37, [sdata_u8];
	mov.u32 	%r207, %ctaid.x;
	cvt.u64.u32 	%rd490, %r207;
	cvta.to.global.u64 	%rd491, %rd497;
	add.s64 	%rd492, %rd491, %rd490;
	st.global.u8 	[%rd492], %rs37;
	ld.shared.u64 	%rd493, [%r2];
	cvta.to.global.u64 	%rd494, %rd498;
	mul.wide.u32 	%rd495, %r207, 8;
	add.s64 	%rd496, %rd494, %rd495;
	st.global.u64 	[%rd496], %rd493;
$L__BB26_151:
	ret;

}
	// .globl	contiguous_reduce2_u8
.visible .entry contiguous_reduce2_u8(
	.param .u64 .ptr .align 1 contiguous_reduce2_u8_param_0,
	.param .u64 .ptr .align 1 contiguous_reduce2_u8_param_1,
	.param .u64 .ptr .align 1 contiguous_reduce2_u8_param_2,
	.param .u64 contiguous_reduce2_u8_param_3
)
{
	.reg .pred 	%p<32>;
	.reg .b16 	%rs<38>;
	.reg .b32 	%r<19>;
	.reg .b64 	%rd<60>;

	ld.param.u64 	%rd14, [contiguous_reduce2_u8_param_0];
	ld.param.u64 	%rd16, [contiguous_reduce2_u8_param_1];
	ld.param.u64 	%rd17, [contiguous_reduce2_u8_param_2];
	ld.param.u64 	%rd15, [contiguous_reduce2_u8_param_3];
	cvta.to.global.u64 	%rd1, %rd16;
	cvta.to.global.u64 	%rd2, %rd17;
	mov.u32 	%r18, %ntid.x;
	mov.u32 	%r10, sdata_u8;
	add.s32 	%r2, %r10, %r18;
	mov.u32 	%r3, %tid.x;
	mov.u32 	%r4, %ctaid.x;
	mul.lo.s32 	%r11, %r4, %r18;
	shl.b32 	%r12, %r11, 1;
	add.s32 	%r13, %r12, %r3;
	cvt.u64.u32 	%rd3, %r13;
	shl.b32 	%r14, %r3, 3;
	add.s32 	%r5, %r2, %r14;
	st.shared.u64 	[%r5], %rd3;
	add.s32 	%r6, %r10, %r3;
	mov.b16 	%rs5, 255;
	st.shared.u8 	[%r6], %rs5;
	add.s32 	%r15, %r13, %r18;
	cvt.u64.u32 	%rd4, %r15;
	setp.le.u64 	%p1, %rd15, %rd4;
	@%p1 bra 	$L__BB27_8;
	add.s64 	%rd22, %rd2, %rd3;
	ld.global.u8 	%rs1, [%rd22];
	add.s64 	%rd23, %rd2, %rd4;
	ld.global.u8 	%rs2, [%rd23];
	setp.le.u16 	%p3, %rs1, %rs2;
	@%p3 bra 	$L__BB27_3;
	shl.b64 	%rd30, %rd4, 3;
	add.s64 	%rd31, %rd1, %rd30;
	ld.global.u64 	%rd57, [%rd31];
	bra.uni 	$L__BB27_7;
$L__BB27_3:
	setp.eq.s16 	%p4, %rs1, %rs2;
	@%p4 bra 	$L__BB27_6;
	shl.b64 	%rd24, %rd3, 3;
	add.s64 	%rd25, %rd1, %rd24;
	ld.global.u64 	%rd58, [%rd25];
$L__BB27_5:
	st.shared.u8 	[%r6], %rs1;
	st.shared.u64 	[%r5], %rd58;
	bra.uni 	$L__BB27_10;
$L__BB27_6:
	shl.b64 	%rd26, %rd3, 3;
	add.s64 	%rd27, %rd1, %rd26;
	ld.global.u64 	%rd58, [%rd27];
	shl.b64 	%rd28, %rd4, 3;
	add.s64 	%rd29, %rd1, %rd28;
	ld.global.u64 	%rd57, [%rd29];
	setp.le.s64 	%p5, %rd58, %rd57;
	@%p5 bra 	$L__BB27_5;
$L__BB27_7:
	st.shared.u8 	[%r6], %rs2;
	st.shared.u64 	[%r5], %rd57;
	bra.uni 	$L__BB27_10;
$L__BB27_8:
	setp.le.u64 	%p2, %rd15, %rd3;
	@%p2 bra 	$L__BB27_10;
	add.s64 	%rd18, %rd2, %rd3;
	ld.global.u8 	%rs6, [%rd18];
	st.shared.u8 	[%r6], %rs6;
	shl.b64 	%rd19, %rd3, 3;
	add.s64 	%rd20, %rd1, %rd19;
	ld.global.u64 	%rd21, [%rd20];
	st.shared.u64 	[%r5], %rd21;
$L__BB27_10:
	bar.sync 	0;
	setp.lt.u32 	%p6, %r18, 66;
	@%p6 bra 	$L__BB27_18;
$L__BB27_11:
	mov.u32 	%r7, %r18;
	shr.u32 	%r18, %r7, 1;
	setp.ge.u32 	%p7, %r3, %r18;
	@%p7 bra 	$L__BB27_17;
	ld.shared.u8 	%rs3, [%r6];
	add.s32 	%r16, %r6, %r18;
	ld.shared.u8 	%rs4, [%r16];
	setp.le.u16 	%p8, %rs3, %rs4;
	shl.b32 	%r17, %r18, 3;
	add.s32 	%r9, %r5, %r17;
	@%p8 bra 	$L__BB27_14;
	ld.shared.u64 	%rd59, [%r9];
	bra.uni 	$L__BB27_16;
$L__BB27_14:
	setp.ne.s16 	%p9, %rs3, %rs4;
	@%p9 bra 	$L__BB27_17;
	ld.shared.u64 	%rd32, [%r5];
	ld.shared.u64 	%rd59, [%r9];
	setp.le.s64 	%p10, %rd32, %rd59;
	@%p10 bra 	$L__BB27_17;
$L__BB27_16:
	st.shared.u8 	[%r6], %rs4;
	st.shared.u64 	[%r5], %rd59;
$L__BB27_17:
	bar.sync 	0;
	setp.gt.u32 	%p11, %r7, 131;
	@%p11 bra 	$L__BB27_11;
$L__BB27_18:
	setp.gt.u32 	%p12, %r3, 31;
	@%p12 bra 	$L__BB27_45;
	ld.volatile.shared.u8 	%rs7, [%r6];
	ld.volatile.shared.u8 	%rs8, [%r6+32];
	setp.gt.u16 	%p13, %rs7, %rs8;
	@%p13 bra 	$L__BB27_22;
	ld.volatile.shared.u8 	%rs9, [%r6];
	ld.volatile.shared.u8 	%rs10, [%r6+32];
	setp.ne.s16 	%p14, %rs9, %rs10;
	@%p14 bra 	$L__BB27_23;
	ld.volatile.shared.u64 	%rd33, [%r5];
	ld.volatile.shared.u64 	%rd34, [%r5+256];
	setp.le.s64 	%p15, %rd33, %rd34;
	@%p15 bra 	$L__BB27_23;
$L__BB27_22:
	ld.volatile.shared.u64 	%rd35, [%r5+256];
	st.volatile.shared.u64 	[%r5], %rd35;
	ld.volatile.shared.u8 	%rs11, [%r6+32];
	st.volatile.shared.u8 	[%r6], %rs11;
$L__BB27_23:
	ld.volatile.shared.u8 	%rs12, [%r6];
	ld.volatile.shared.u8 	%rs13, [%r6+16];
	setp.gt.u16 	%p16, %rs12, %rs13;
	@%p16 bra 	$L__BB27_26;
	ld.volatile.shared.u8 	%rs14, [%r6];
	ld.volatile.shared.u8 	%rs15, [%r6+16];
	setp.ne.s16 	%p17, %rs14, %rs15;
	@%p17 bra 	$L__BB27_27;
	ld.volatile.shared.u64 	%rd36, [%r5];
	ld.volatile.shared.u64 	%rd37, [%r5+128];
	setp.le.s64 	%p18, %rd36, %rd37;
	@%p18 bra 	$L__BB27_27;
$L__BB27_26:
	ld.volatile.shared.u64 	%rd38, [%r5+128];
	st.volatile.shared.u64 	[%r5], %rd38;
	ld.volatile.shared.u8 	%rs16, [%r6+16];
	st.volatile.shared.u8 	[%r6], %rs16;
$L__BB27_27:
	ld.volatile.shared.u8 	%rs17, [%r6];
	ld.volatile.shared.u8 	%rs18, [%r6+8];
	setp.gt.u16 	%p19, %rs17, %rs18;
	@%p19 bra 	$L__BB27_30;
	ld.volatile.shared.u8 	%rs19, [%r6];
	ld.volatile.shared.u8 	%rs20, [%r6+8];
	setp.ne.s16 	%p20, %rs19, %rs20;
	@%p20 bra 	$L__BB27_31;
	ld.volatile.shared.u64 	%rd39, [%r5];
	ld.volatile.shared.u64 	%rd40, [%r5+64];
	setp.le.s64 	%p21, %rd39, %rd40;
	@%p21 bra 	$L__BB27_31;
$L__BB27_30:
	ld.volatile.shared.u64 	%rd41, [%r5+64];
	st.volatile.shared.u64 	[%r5], %rd41;
	ld.volatile.shared.u8 	%rs21, [%r6+8];
	st.volatile.shared.u8 	[%r6], %rs21;
$L__BB27_31:
	ld.volatile.shared.u8 	%rs22, [%r6];
	ld.volatile.shared.u8 	%rs23, [%r6+4];
	setp.gt.u16 	%p22, %rs22, %rs23;
	@%p22 bra 	$L__BB27_34;
	ld.volatile.shared.u8 	%rs24, [%r6];
	ld.volatile.shared.u8 	%rs25, [%r6+4];
	setp.ne.s16 	%p23, %rs24, %rs25;
	@%p23 bra 	$L__BB27_35;
	ld.volatile.shared.u64 	%rd42, [%r5];
	ld.volatile.shared.u64 	%rd43, [%r5+32];
	setp.le.s64 	%p24, %rd42, %rd43;
	@%p24 bra 	$L__BB27_35;
$L__BB27_34:
	ld.volatile.shared.u64 	%rd44, [%r5+32];
	st.volatile.shared.u64 	[%r5], %rd44;
	ld.volatile.shared.u8 	%rs26, [%r6+4];
	st.volatile.shared.u8 	[%r6], %rs26;
$L__BB27_35:
	ld.volatile.shared.u8 	%rs27, [%r6];
	ld.volatile.shared.u8 	%rs28, [%r6+2];
	setp.gt.u16 	%p25, %rs27, %rs28;
	@%p25 bra 	$L__BB27_38;
	ld.volatile.shared.u8 	%rs29, [%r6];
	ld.volatile.shared.u8 	%rs30, [%r6+2];
	setp.ne.s16 	%p26, %rs29, %rs30;
	@%p26 bra 	$L__BB27_39;
	ld.volatile.shared.u64 	%rd45, [%r5];
	ld.volatile.shared.u64 	%rd46, [%r5+16];
	setp.le.s64 	%p27, %rd45, %rd46;
	@%p27 bra 	$L__BB27_39;
$L__BB27_38:
	ld.volatile.shared.u64 	%rd47, [%r5+16];
	st.volatile.shared.u64 	[%r5], %rd47;
	ld.volatile.shared.u8 	%rs31, [%r6+2];
	st.volatile.shared.u8 	[%r6], %rs31;
$L__BB27_39:
	ld.volatile.shared.u8 	%rs32, [%r6];
	ld.volatile.shared.u8 	%rs33, [%r6+1];
	setp.gt.u16 	%p28, %rs32, %rs33;
	@%p28 bra 	$L__BB27_42;
	ld.volatile.shared.u8 	%rs34, [%r6];
	ld.volatile.shared.u8 	%rs35, [%r6+1];
	setp.ne.s16 	%p29, %rs34, %rs35;
	@%p29 bra 	$L__BB27_43;
	ld.volatile.shared.u64 	%rd48, [%r5];
	ld.volatile.shared.u64 	%rd49, [%r5+8];
	setp.le.s64 	%p30, %rd48, %rd49;
	@%p30 bra 	$L__BB27_43;
$L__BB27_42:
	ld.volatile.shared.u64 	%rd50, [%r5+8];
	st.volatile.shared.u64 	[%r5], %rd50;
	ld.volatile.shared.u8 	%rs36, [%r6+1];
	st.volatile.shared.u8 	[%r6], %rs36;
$L__BB27_43:
	setp.ne.s32 	%p31, %r3, 0;
	@%p31 bra 	$L__BB27_45;
	ld.shared.u8 	%rs37, [sdata_u8];
	cvt.u64.u32 	%rd51, %r4;
	cvta.to.global.u64 	%rd52, %rd14;
	add.s64 	%rd53, %rd52, %rd51;
	st.global.u8 	[%rd53], %rs37;
	ld.shared.u64 	%rd54, [%r2];
	mul.wide.u32 	%rd55, %r4, 8;
	add.s64 	%rd56, %rd1, %rd55;
	st.global.u64 	[%rd56], %rd54;
$L__BB27_45:
	ret;

}
	// .globl	nkd_u8
.visible .entry nkd_u8(
	.param .u64 .ptr .align 1 nkd_u8_param_0,
	.param .u64 .ptr .align 1 nkd_u8_param_1,
	.param .u64 .ptr .align 1 nkd_u8_param_2,
	.param .u64 .ptr .align 1 nkd_u8_param_3,
	.param .u64 .ptr .align 1 nkd_u8_param_4,
	.param .u64 nkd_u8_param_5,
	.param .u64 nkd_u8_param_6,
	.param .u64 nkd_u8_param_7,
	.param .u64 nkd_u8_param_8,
	.param .u64 nkd_u8_param_9
)
{
	.reg .pred 	%p<76>;
	.reg .b16 	%rs<38>;
	.reg .b32 	%r<217>;
	.reg .b64 	%rd<593>;

	ld.param.u64 	%rd271, [nkd_u8_param_1];
	ld.param.u64 	%rd267, [nkd_u8_param_2];
	ld.param.u64 	%rd272, [nkd_u8_param_3];
	ld.param.u64 	%rd273, [nkd_u8_param_4];
	ld.param.u64 	%rd268, [nkd_u8_param_5];
	ld.param.u64 	%rd274, [nkd_u8_param_6];
	ld.param.u64 	%rd269, [nkd_u8_param_7];
	ld.param.u64 	%rd275, [nkd_u8_param_8];
	cvta.to.global.u64 	%rd1, %rd273;
	cvta.to.global.u64 	%rd2, %rd272;
	cvta.to.global.u64 	%rd591, %rd271;
	mov.u32 	%r216, %ntid.x;
	mov.u32 	%r54, sdata_u8;
	add.s32 	%r2, %r54, %r216;
	mov.u32 	%r3, %tid.x;
	mov.u32 	%r4, %ctaid.x;
	mul.lo.s32 	%r55, %r4, %r216;
	shl.b32 	%r56, %r55, 1;
	add.s32 	%r57, %r56, %r3;
	add.s32 	%r5, %r54, %r3;
	mov.b16 	%rs5, 255;
	st.shared.u8 	[%r5], %rs5;
	cvt.u64.u32 	%rd4, %r57;
	shl.b32 	%r58, %r3, 3;
	add.s32 	%r6, %r2, %r58;
	st.shared.u64 	[%r6], %rd4;
	mov.u32 	%r59, %ctaid.y;
	cvt.u64.u32 	%rd276, %r59;
	add.s64 	%rd5, %rd274, %rd276;
	setp.ge.u64 	%p1, %rd5, %rd275;
	@%p1 bra 	$L__BB28_152;
	cvt.u32.u64 	%r60, %rd4;
	add.s32 	%r61, %r60, %r216;
	cvt.u64.u32 	%rd6, %r61;
	setp.le.u64 	%p2, %rd269, %rd6;
	@%p2 bra 	$L__BB28_57;
	mul.lo.s64 	%rd403, %rd5, %rd269;
	add.s64 	%rd545, %rd403, %rd4;
	add.s64 	%rd543, %rd403, %rd6;
	cvt.u32.u64 	%r7, %rd268;
	add.s32 	%r210, %r7, -1;
	setp.lt.s32 	%p28, %r210, 0;
	mov.b64 	%rd549, 0;
	mov.u64 	%rd550, %rd549;
	@%p28 bra 	$L__BB28_54;
	setp.lt.u32 	%p29, %r210, 3;
	mov.b64 	%rd550, 0;
	mov.u64 	%rd549, %rd550;
	@%p29 bra 	$L__BB28_31;
	add.s32 	%r208, %r7, -2;
	and.b32  	%r137, %r7, -4;
	neg.s32 	%r207, %r137;
	mov.b64 	%rd550, 0;
$L__BB28_5:
	.pragma "nounroll";
	add.s32 	%r13, %r208, 1;
	mul.wide.u32 	%rd407, %r13, 8;
	add.s64 	%rd408, %rd2, %rd407;
	ld.global.u64 	%rd13, [%rd408];
	or.b64  	%rd409, %rd545, %rd13;
	and.b64  	%rd410, %rd409, -4294967296;
	setp.ne.s64 	%p30, %rd410, 0;
	@%p30 bra 	$L__BB28_7;
	cvt.u32.u64 	%r138, %rd13;
	cvt.u32.u64 	%r139, %rd545;
	div.u32 	%r140, %r139, %r138;
	mul.lo.s32 	%r141, %r140, %r138;
	sub.s32 	%r142, %r139, %r141;
	cvt.u64.u32 	%rd511, %r140;
	cvt.u64.u32 	%rd512, %r142;
	bra.uni 	$L__BB28_8;
$L__BB28_7:
	div.s64 	%rd511, %rd545, %rd13;
	mul.lo.s64 	%rd411, %rd511, %rd13;
	sub.s64 	%rd512, %rd545, %rd411;
$L__BB28_8:
	mul.wide.u32 	%rd412, %r13, 8;
	add.s64 	%rd413, %rd1, %rd412;
	ld.global.u64 	%rd20, [%rd413];
	mad.lo.s64 	%rd21, %rd20, %rd512, %rd549;
	or.b64  	%rd414, %rd543, %rd13;
	and.b64  	%rd415, %rd414, -4294967296;
	setp.ne.s64 	%p31, %rd415, 0;
	@%p31 bra 	$L__BB28_10;
	cvt.u32.u64 	%r143, %rd13;
	cvt.u32.u64 	%r144, %rd543;
	div.u32 	%r145, %r144, %r143;
	mul.lo.s32 	%r146, %r145, %r143;
	sub.s32 	%r147, %r144, %r146;
	cvt.u64.u32 	%rd513, %r145;
	cvt.u64.u32 	%rd514, %r147;
	bra.uni 	$L__BB28_11;
$L__BB28_10:
	div.s64 	%rd513, %rd543, %rd13;
	mul.lo.s64 	%rd416, %rd513, %rd13;
	sub.s64 	%rd514, %rd543, %rd416;
$L__BB28_11:
	mad.lo.s64 	%rd28, %rd514, %rd20, %rd550;
	add.s32 	%r14, %r208, -2;
	mul.wide.u32 	%rd417, %r208, 8;
	add.s64 	%rd418, %rd2, %rd417;
	ld.global.u64 	%rd29, [%rd418];
	or.b64  	%rd419, %rd511, %rd29;
	and.b64  	%rd420, %rd419, -4294967296;
	setp.ne.s64 	%p32, %rd420, 0;
	@%p32 bra 	$L__BB28_13;
	cvt.u32.u64 	%r148, %rd29;
	cvt.u32.u64 	%r149, %rd511;
	div.u32 	%r150, %r149, %r148;
	mul.lo.s32 	%r151, %r150, %r148;
	sub.s32 	%r152, %r149, %r151;
	cvt.u64.u32 	%rd515, %r150;
	cvt.u64.u32 	%rd516, %r152;
	bra.uni 	$L__BB28_14;
$L__BB28_13:
	div.s64 	%rd515, %rd511, %rd29;
	mul.lo.s64 	%rd421, %rd515, %rd29;
	sub.s64 	%rd516, %rd511, %rd421;
$L__BB28_14:
	mul.wide.u32 	%rd422, %r208, 8;
	add.s64 	%rd423, %rd1, %rd422;
	ld.global.u64 	%rd36, [%rd423];
	mad.lo.s64 	%rd37, %rd36, %rd516, %rd21;
	or.b64  	%rd424, %rd513, %rd29;
	and.b64  	%rd425, %rd424, -4294967296;
	setp.ne.s64 	%p33, %rd425, 0;
	@%p33 bra 	$L__BB28_16;
	cvt.u32.u64 	%r153, %rd29;
	cvt.u32.u64 	%r154, %rd513;
	div.u32 	%r155, %r154, %r153;
	mul.lo.s32 	%r156, %r155, %r153;
	sub.s32 	%r157, %r154, %r156;
	cvt.u64.u32 	%rd517, %r155;
	cvt.u64.u32 	%rd518, %r157;
	bra.uni 	$L__BB28_17;
$L__BB28_16:
	div.s64 	%rd517, %rd513, %rd29;
	mul.lo.s64 	%rd426, %rd517, %rd29;
	sub.s64 	%rd518, %rd513, %rd426;
$L__BB28_17:
	mad.lo.s64 	%rd44, %rd518, %rd36, %rd28;
	add.s32 	%r15, %r208, -1;
	mul.wide.u32 	%rd427, %r15, 8;
	add.s64 	%rd428, %rd2, %rd427;
	ld.global.u64 	%rd45, [%rd428];
	or.b64  	%rd429, %rd515, %rd45;
	and.b64  	%rd430, %rd429, -4294967296;
	setp.ne.s64 	%p34, %rd430, 0;
	@%p34 bra 	$L__BB28_19;
	cvt.u32.u64 	%r158, %rd45;
	cvt.u32.u64 	%r159, %rd515;
	div.u32 	%r160, %r159, %r158;
	mul.lo.s32 	%r161, %r160, %r158;
	sub.s32 	%r162, %r159, %r161;
	cvt.u64.u32 	%rd519, %r160;
	cvt.u64.u32 	%rd520, %r162;
	bra.uni 	$L__BB28_20;
$L__BB28_19:
	div.s64 	%rd519, %rd515, %rd45;
	mul.lo.s64 	%rd431, %rd519, %rd45;
	sub.s64 	%rd520, %rd515, %rd431;
$L__BB28_20:
	mul.wide.u32 	%rd432, %r15, 8;
	add.s64 	%rd433, %rd1, %rd432;
	ld.global.u64 	%rd52, [%rd433];
	mad.lo.s64 	%rd53, %rd52, %rd520, %rd37;
	or.b64  	%rd434, %rd517, %rd45;
	and.b64  	%rd435, %rd434, -4294967296;
	setp.ne.s64 	%p35, %rd435, 0;
	@%p35 bra 	$L__BB28_22;
	cvt.u32.u64 	%r163, %rd45;
	cvt.u32.u64 	%r164, %rd517;
	div.u32 	%r165, %r164, %r163;
	mul.lo.s32 	%r166, %r165, %r163;
	sub.s32 	%r167, %r164, %r166;
	cvt.u64.u32 	%rd521, %r165;
	cvt.u64.u32 	%rd522, %r167;
	bra.uni 	$L__BB28_23;
$L__BB28_22:
	div.s64 	%rd521, %rd517, %rd45;
	mul.lo.s64 	%rd436, %rd521, %rd45;
	sub.s64 	%rd522, %rd517, %rd436;
$L__BB28_23:
	mad.lo.s64 	%rd60, %rd522, %rd52, %rd44;
	mul.wide.u32 	%rd437, %r14, 8;
	add.s64 	%rd438, %rd2, %rd437;
	ld.global.u64 	%rd61, [%rd438];
	or.b64  	%rd439, %rd519, %rd61;
	and.b64  	%rd440, %rd439, -4294967296;
	setp.ne.s64 	%p36, %rd440, 0;
	@%p36 bra 	$L__BB28_25;
	cvt.u32.u64 	%r168, %rd61;
	cvt.u32.u64 	%r169, %rd519;
	div.u32 	%r170, %r169, %r168;
	mul.lo.s32 	%r171, %r170, %r168;
	sub.s32 	%r172, %r169, %r171;
	cvt.u64.u32 	%rd545, %r170;
	cvt.u64.u32 	%rd524, %r172;
	bra.uni 	$L__BB28_26;
$L__BB28_25:
	div.s64 	%rd545, %rd519, %rd61;
	mul.lo.s64 	%rd441, %rd545, %rd61;
	sub.s64 	%rd524, %rd519, %rd441;
$L__BB28_26:
	mul.wide.u32 	%rd442, %r14, 8;
	add.s64 	%rd443, %rd1, %rd442;
	ld.global.u64 	%rd68, [%rd443];
	mad.lo.s64 	%rd549, %rd68, %rd524, %rd53;
	or.b64  	%rd444, %rd521, %rd61;
	and.b64  	%rd445, %rd444, -4294967296;
	setp.ne.s64 	%p37, %rd445, 0;
	@%p37 bra 	$L__BB28_28;
	cvt.u32.u64 	%r173, %rd61;
	cvt.u32.u64 	%r174, %rd521;
	div.u32 	%r175, %r174, %r173;
	mul.lo.s32 	%r176, %r175, %r173;
	sub.s32 	%r177, %r174, %r176;
	cvt.u64.u32 	%rd543, %r175;
	cvt.u64.u32 	%rd526, %r177;
	bra.uni 	$L__BB28_29;
$L__BB28_28:
	div.s64 	%rd543, %rd521, %rd61;
	mul.lo.s64 	%rd446, %rd543, %rd61;
	sub.s64 	%rd526, %rd521, %rd446;
$L__BB28_29:
	mad.lo.s64 	%rd550, %rd526, %rd68, %rd60;
	add.s32 	%r208, %r208, -4;
	add.s32 	%r207, %r207, 4;
	setp.ne.s32 	%p38, %r207, 0;
	@%p38 bra 	$L__BB28_5;
	add.s32 	%r210, %r208, 1;
$L__BB28_31:
	and.b32  	%r20, %r7, 3;
	setp.eq.s32 	%p39, %r20, 0;
	@%p39 bra 	$L__BB28_54;
	setp.eq.s32 	%p40, %r20, 1;
	@%p40 bra 	$L__BB28_46;
	mul.wide.u32 	%rd448, %r210, 8;
	add.s64 	%rd449, %rd2, %rd448;
	ld.global.u64 	%rd83, [%rd449];
	or.b64  	%rd450, %rd545, %rd83;
	and.b64  	%rd451, %rd450, -4294967296;
	setp.ne.s64 	%p41, %rd451, 0;
	@%p41 bra 	$L__BB28_35;
	cvt.u32.u64 	%r178, %rd83;
	cvt.u32.u64 	%r179, %rd545;
	div.u32 	%r180, %r179, %r178;
	mul.lo.s32 	%r181, %r180, %r178;
	sub.s32 	%r182, %r179, %r181;
	cvt.u64.u32 	%rd533, %r180;
	cvt.u64.u32 	%rd534, %r182;
	bra.uni 	$L__BB28_36;
$L__BB28_35:
	div.s64 	%rd533, %rd545, %rd83;
	mul.lo.s64 	%rd452, %rd533, %rd83;
	sub.s64 	%rd534, %rd545, %rd452;
$L__BB28_36:
	mul.wide.u32 	%rd453, %r210, 8;
	add.s64 	%rd454, %rd1, %rd453;
	ld.global.u64 	%rd90, [%rd454];
	mad.lo.s64 	%rd91, %rd90, %rd534, %rd549;
	or.b64  	%rd455, %rd543, %rd83;
	and.b64  	%rd456, %rd455, -4294967296;
	setp.ne.s64 	%p42, %rd456, 0;
	@%p42 bra 	$L__BB28_38;
	cvt.u32.u64 	%r183, %rd83;
	cvt.u32.u64 	%r184, %rd543;
	div.u32 	%r185, %r184, %r183;
	mul.lo.s32 	%r186, %r185, %r183;
	sub.s32 	%r187, %r184, %r186;
	cvt.u64.u32 	%rd535, %r185;
	cvt.u64.u32 	%rd536, %r187;
	bra.uni 	$L__BB28_39;
$L__BB28_38:
	div.s64 	%rd535, %rd543, %rd83;
	mul.lo.s64 	%rd457, %rd535, %rd83;
	sub.s64 	%rd536, %rd543, %rd457;
$L__BB28_39:
	mad.lo.s64 	%rd98, %rd536, %rd90, %rd550;
	add.s32 	%r21, %r210, -1;
	mul.wide.u32 	%rd458, %r21, 8;
	add.s64 	%rd459, %rd2, %rd458;
	ld.global.u64 	%rd99, [%rd459];
	or.b64  	%rd460, %rd533, %rd99;
	and.b64  	%rd461, %rd460, -4294967296;
	setp.ne.s64 	%p43, %rd461, 0;
	@%p43 bra 	$L__BB28_41;
	cvt.u32.u64 	%r188, %rd99;
	cvt.u32.u64 	%r189, %rd533;
	div.u32 	%r190, %r189, %r188;
	mul.lo.s32 	%r191, %r190, %r188;
	sub.s32 	%r192, %r189, %r191;
	cvt.u64.u32 	%rd545, %r190;
	cvt.u64.u32 	%rd538, %r192;
	bra.uni 	$L__BB28_42;
$L__BB28_41:
	div.s64 	%rd545, %rd533, %rd99;
	mul.lo.s64 	%rd462, %rd545, %rd99;
	sub.s64 	%rd538, %rd533, %rd462;
$L__BB28_42:
	mul.wide.u32 	%rd463, %r21, 8;
	add.s64 	%rd464, %rd1, %rd463;
	ld.global.u64 	%rd106, [%rd464];
	mad.lo.s64 	%rd549, %rd106, %rd538, %rd91;
	or.b64  	%rd465, %rd535, %rd99;
	and.b64  	%rd466, %rd465, -4294967296;
	setp.ne.s64 	%p44, %rd466, 0;
	@%p44 bra 	$L__BB28_44;
	cvt.u32.u64 	%r193, %rd99;
	cvt.u32.u64 	%r194, %rd535;
	div.u32 	%r195, %r194, %r193;
	mul.lo.s32 	%r196, %r195, %r193;
	sub.s32 	%r197, %r194, %r196;
	cvt.u64.u32 	%rd543, %r195;
	cvt.u64.u32 	%rd540, %r197;
	bra.uni 	$L__BB28_45;
$L__BB28_44:
	div.s64 	%rd543, %rd535, %rd99;
	mul.lo.s64 	%rd467, %rd543, %rd99;
	sub.s64 	%rd540, %rd535, %rd467;
$L__BB28_45:
	mad.lo.s64 	%rd550, %rd540, %rd106, %rd98;
	add.s32 	%r210, %r210, -2;
$L__BB28_46:
	and.b32  	%r198, %r7, 1;
	setp.eq.b32 	%p45, %r198, 1;
	not.pred 	%p46, %p45;
	@%p46 bra 	$L__BB28_54;
	mul.wide.u32 	%rd468, %r210, 8;
	add.s64 	%rd469, %rd2, %rd468;
	ld.global.u64 	%rd121, [%rd469];
	or.b64  	%rd470, %rd545, %rd121;
	and.b64  	%rd471, %rd470, -4294967296;
	setp.ne.s64 	%p47, %rd471, 0;
	@%p47 bra 	$L__BB28_49;
	cvt.u32.u64 	%r199, %rd121;
	cvt.u32.u64 	%r200, %rd545;
	rem.u32 	%r201, %r200, %r199;
	cvt.u64.u32 	%rd547, %r201;
	bra.uni 	$L__BB28_50;
$L__BB28_49:
	rem.s64 	%rd547, %rd545, %rd121;
$L__BB28_50:
	mul.wide.u32 	%rd472, %r210, 8;
	add.s64 	%rd473, %rd1, %rd472;
	ld.global.u64 	%rd125, [%rd473];
	mad.lo.s64 	%rd549, %rd125, %rd547, %rd549;
	or.b64  	%rd474, %rd543, %rd121;
	and.b64  	%rd475, %rd474, -4294967296;
	setp.ne.s64 	%p48, %rd475, 0;
	@%p48 bra 	$L__BB28_52;
	cvt.u32.u64 	%r202, %rd121;
	cvt.u32.u64 	%r203, %rd543;
	rem.u32 	%r204, %r203, %r202;
	cvt.u64.u32 	%rd548, %r204;
	bra.uni 	$L__BB28_53;
$L__BB28_52:
	rem.s64 	%rd548, %rd543, %rd121;
$L__BB28_53:
	mad.lo.s64 	%rd550, %rd548, %rd125, %rd550;
$L__BB28_54:
	add.s64 	%rd476, %rd591, %rd549;
	ld.global.u8 	%rs1, [%rd476];
	add.s64 	%rd477, %rd591, %rd550;
	ld.global.u8 	%rs2, [%rd477];
	setp.le.u16 	%p49, %rs1, %rs2;
	@%p49 bra 	$L__BB28_56;
	st.shared.u8 	[%r5], %rs2;
	st.shared.u64 	[%r6], %rd6;
	bra.uni 	$L__BB28_117;
$L__BB28_56:
	st.shared.u8 	[%r5], %rs1;
	st.shared.u64 	[%r6], %rd4;
	bra.uni 	$L__BB28_117;
$L__BB28_57:
	setp.le.u64 	%p3, %rd269, %rd4;
	@%p3 bra 	$L__BB28_117;
	mad.lo.s64 	%rd582, %rd5, %rd269, %rd4;
	cvt.u32.u64 	%r24, %rd268;
	add.s32 	%r214, %r24, -1;
	setp.lt.s32 	%p4, %r214, 0;
	@%p4 bra 	$L__BB28_116;
	and.b32  	%r26, %r24, 7;
	setp.lt.u32 	%p5, %r214, 7;
	@%p5 bra 	$L__BB28_87;
	add.s32 	%r212, %r24, -4;
	and.b32  	%r62, %r24, -8;
	neg.s32 	%r211, %r62;
$L__BB28_61:
	.pragma "nounroll";
	add.s32 	%r31, %r212, 3;
	mul.wide.u32 	%rd278, %r31, 8;
	add.s64 	%rd279, %rd2, %rd278;
	ld.global.u64 	%rd136, [%rd279];
	or.b64  	%rd280, %rd582, %rd136;
	and.b64  	%rd281, %rd280, -4294967296;
	setp.ne.s64 	%p6, %rd281, 0;
	@%p6 bra 	$L__BB28_63;
	cvt.u32.u64 	%r63, %rd136;
	cvt.u32.u64 	%r64, %rd582;
	div.u32 	%r65, %r64, %r63;
	mul.lo.s32 	%r66, %r65, %r63;
	sub.s32 	%r67, %r64, %r66;
	cvt.u64.u32 	%rd553, %r65;
	cvt.u64.u32 	%rd554, %r67;
	bra.uni 	$L__BB28_64;
$L__BB28_63:
	div.s64 	%rd553, %rd582, %rd136;
	mul.lo.s64 	%rd282, %rd553, %rd136;
	sub.s64 	%rd554, %rd582, %rd282;
$L__BB28_64:
	mul.wide.u32 	%rd283, %r31, 8;
	add.s64 	%rd284, %rd1, %rd283;
	ld.global.u64 	%rd285, [%rd284];
	mul.lo.s64 	%rd143, %rd285, %rd554;
	add.s32 	%r32, %r212, 2;
	mul.wide.u32 	%rd286, %r32, 8;
	add.s64 	%rd287, %rd2, %rd286;
	ld.global.u64 	%rd144, [%rd287];
	or.b64  	%rd288, %rd553, %rd144;
	and.b64  	%rd289, %rd288, -4294967296;
	setp.ne.s64 	%p7, %rd289, 0;
	@%p7 bra 	$L__BB28_66;
	cvt.u32.u64 	%r68, %rd144;
	cvt.u32.u64 	%r69, %rd553;
	div.u32 	%r70, %r69, %r68;
	mul.lo.s32 	%r71, %r70, %r68;
	sub.s32 	%r72, %r69, %r71;
	cvt.u64.u32 	%rd555, %r70;
	cvt.u64.u32 	%rd556, %r72;
	bra.uni 	$L__BB28_67;
$L__BB28_66:
	div.s64 	%rd555, %rd553, %rd144;
	mul.lo.s64 	%rd290, %rd555, %rd144;
	sub.s64 	%rd556, %rd553, %rd290;
$L__BB28_67:
	mul.wide.u32 	%rd291, %r32, 8;
	add.s64 	%rd292, %rd1, %rd291;
	ld.global.u64 	%rd293, [%rd292];
	mad.lo.s64 	%rd151, %rd293, %rd556, %rd143;
	add.s32 	%r33, %r212, 1;
	mul.wide.u32 	%rd294, %r33, 8;
	add.s64 	%rd295, %rd2, %rd294;
	ld.global.u64 	%rd152, [%rd295];
	or.b64  	%rd296, %rd555, %rd152;
	and.b64  	%rd297, %rd296, -4294967296;
	setp.ne.s64 	%p8, %rd297, 0;
	@%p8 bra 	$L__BB28_69;
	cvt.u32.u64 	%r73, %rd152;
	cvt.u32.u64 	%r74, %rd555;
	div.u32 	%r75, %r74, %r73;
	mul.lo.s32 	%r76, %r75, %r73;
	sub.s32 	%r77, %r74, %r76;
	cvt.u64.u32 	%rd557, %r75;
	cvt.u64.u32 	%rd558, %r77;
	bra.uni 	$L__BB28_70;
$L__BB28_69:
	div.s64 	%rd557, %rd555, %rd152;
	mul.lo.s64 	%rd298, %rd557, %rd152;
	sub.s64 	%rd558, %rd555, %rd298;
$L__BB28_70:
	mul.wide.u32 	%rd299, %r33, 8;
	add.s64 	%rd300, %rd1, %rd299;
	ld.global.u64 	%rd301, [%rd300];
	mad.lo.s64 	%rd159, %rd301, %rd558, %rd151;
	add.s32 	%r34, %r212, -4;
	mul.wide.u32 	%rd302, %r212, 8;
	add.s64 	%rd303, %rd2, %rd302;
	ld.global.u64 	%rd160, [%rd303];
	or.b64  	%rd304, %rd557, %rd160;
	and.b64  	%rd305, %rd304, -4294967296;
	setp.ne.s64 	%p9, %rd305, 0;
	@%p9 bra 	$L__BB28_72;
	cvt.u32.u64 	%r78, %rd160;
	cvt.u32.u64 	%r79, %rd557;
	div.u32 	%r80, %r79, %r78;
	mul.lo.s32 	%r81, %r80, %r78;
	sub.s32 	%r82, %r79, %r81;
	cvt.u64.u32 	%rd559, %r80;
	cvt.u64.u32 	%rd560, %r82;
	bra.uni 	$L__BB28_73;
$L__BB28_72:
	div.s64 	%rd559, %rd557, %rd160;
	mul.lo.s64 	%rd306, %rd559, %rd160;
	sub.s64 	%rd560, %rd557, %rd306;
$L__BB28_73:
	mul.wide.u32 	%rd307, %r212, 8;
	add.s64 	%rd308, %rd1, %rd307;
	ld.global.u64 	%rd309, [%rd308];
	mad.lo.s64 	%rd167, %rd309, %rd560, %rd159;
	add.s32 	%r35, %r212, -1;
	mul.wide.u32 	%rd310, %r35, 8;
	add.s64 	%rd311, %rd2, %rd310;
	ld.global.u64 	%rd168, [%rd311];
	or.b64  	%rd312, %rd559, %rd168;
	and.b64  	%rd313, %rd312, -4294967296;
	setp.ne.s64 	%p10, %rd313, 0;
	@%p10 bra 	$L__BB28_75;
	cvt.u32.u64 	%r83, %rd168;
	cvt.u32.u64 	%r84, %rd559;
	div.u32 	%r85, %r84, %r83;
	mul.lo.s32 	%r86, %r85, %r83;
	sub.s32 	%r87, %r84, %r86;
	cvt.u64.u32 	%rd561, %r85;
	cvt.u64.u32 	%rd562, %r87;
	bra.uni 	$L__BB28_76;
$L__BB28_75:
	div.s64 	%rd561, %rd559, %rd168;
	mul.lo.s64 	%rd314, %rd561, %rd168;
	sub.s64 	%rd562, %rd559, %rd314;
$L__BB28_76:
	mul.wide.u32 	%rd315, %r35, 8;
	add.s64 	%rd316, %rd1, %rd315;
	ld.global.u64 	%rd317, [%rd316];
	mad.lo.s64 	%rd175, %rd317, %rd562, %rd167;
	add.s32 	%r36, %r212, -2;
	mul.wide.u32 	%rd318, %r36, 8;
	add.s64 	%rd319, %rd2, %rd318;
	ld.global.u64 	%rd176, [%rd319];
	or.b64  	%rd320, %rd561, %rd176;
	and.b64  	%rd321, %rd320, -4294967296;
	setp.ne.s64 	%p11, %rd321, 0;
	@%p11 bra 	$L__BB28_78;
	cvt.u32.u64 	%r88, %rd176;
	cvt.u32.u64 	%r89, %rd561;
	div.u32 	%r90, %r89, %r88;
	mul.lo.s32 	%r91, %r90, %r88;
	sub.s32 	%r92, %r89, %r91;
	cvt.u64.u32 	%rd563, %r90;
	cvt.u64.u32 	%rd564, %r92;
	bra.uni 	$L__BB28_79;
$L__BB28_78:
	div.s64 	%rd563, %rd561, %rd176;
	mul.lo.s64 	%rd322, %rd563, %rd176;
	sub.s64 	%rd564, %rd561, %rd322;
$L__BB28_79:
	mul.wide.u32 	%rd323, %r36, 8;
	add.s64 	%rd324, %rd1, %rd323;
	ld.global.u64 	%rd325, [%rd324];
	mad.lo.s64 	%rd183, %rd325, %rd564, %rd175;
	add.s32 	%r37, %r212, -3;
	mul.wide.u32 	%rd326, %r37, 8;
	add.s64 	%rd327, %rd2, %rd326;
	ld.global.u64 	%rd184, [%rd327];
	or.b64  	%rd328, %rd563, %rd184;
	and.b64  	%rd329, %rd328, -4294967296;
	setp.ne.s64 	%p12, %rd329, 0;
	@%p12 bra 	$L__BB28_81;
	cvt.u32.u64 	%r93, %rd184;
	cvt.u32.u64 	%r94, %rd563;
	div.u32 	%r95, %r94, %r93;
	mul.lo.s32 	%r96, %r95, %r93;
	sub.s32 	%r97, %r94, %r96;
	cvt.u64.u32 	%rd565, %r95;
	cvt.u64.u32 	%rd566, %r97;
	bra.uni 	$L__BB28_82;
$L__BB28_81:
	div.s64 	%rd565, %rd563, %rd184;
	mul.lo.s64 	%rd330, %rd565, %rd184;
	sub.s64 	%rd566, %rd563, %rd330;
$L__BB28_82:
	mul.wide.u32 	%rd331, %r37, 8;
	add.s64 	%rd332, %rd1, %rd331;
	ld.global.u64 	%rd333, [%rd332];
	mad.lo.s64 	%rd191, %rd333, %rd566, %rd183;
	mul.wide.u32 	%rd334, %r34, 8;
	add.s64 	%rd335, %rd2, %rd334;
	ld.global.u64 	%rd192, [%rd335];
	or.b64  	%rd336, %rd565, %rd192;
	and.b64  	%rd337, %rd336, -4294967296;
	setp.ne.s64 	%p13, %rd337, 0;
	@%p13 bra 	$L__BB28_84;
	cvt.u32.u64 	%r98, %rd192;
	cvt.u32.u64 	%r99, %rd565;
	div.u32 	%r100, %r99, %r98;
	mul.lo.s32 	%r101, %r100, %r98;
	sub.s32 	%r102, %r99, %r101;
	cvt.u64.u32 	%rd582, %r100;
	cvt.u64.u32 	%rd568, %r102;
	bra.uni 	$L__BB28_85;
$L__BB28_84:
	div.s64 	%rd582, %rd565, %rd192;
	mul.lo.s64 	%rd338, %rd582, %rd192;
	sub.s64 	%rd568, %rd565, %rd338;
$L__BB28_85:
	mul.wide.u32 	%rd339, %r34, 8;
	add.s64 	%rd340, %rd1, %rd339;
	ld.global.u64 	%rd341, [%rd340];
	mad.lo.s64 	%rd342, %rd341, %rd568, %rd191;
	add.s64 	%rd591, %rd591, %rd342;
	add.s32 	%r212, %r212, -8;
	add.s32 	%r211, %r211, 8;
	setp.ne.s32 	%p14, %r211, 0;
	@%p14 bra 	$L__BB28_61;
	add.s32 	%r214, %r212, 3;
$L__BB28_87:
	setp.eq.s32 	%p15, %r26, 0;
	@%p15 bra 	$L__BB28_116;
	and.b32  	%r42, %r24, 3;
	setp.lt.u32 	%p16, %r26, 4;
	@%p16 bra 	$L__BB28_102;
	mul.wide.u32 	%rd344, %r214, 8;
	add.s64 	%rd345, %rd2, %rd344;
	ld.global.u64 	%rd203, [%rd345];
	or.b64  	%rd346, %rd582, %rd203;
	and.b64  	%rd347, %rd346, -4294967296;
	setp.ne.s64 	%p17, %rd347, 0;
	@%p17 bra 	$L__BB28_91;
	cvt.u32.u64 	%r103, %rd203;
	cvt.u32.u64 	%r104, %rd582;
	div.u32 	%r105, %r104, %r103;
	mul.lo.s32 	%r106, %r105, %r103;
	sub.s32 	%r107, %r104, %r106;
	cvt.u64.u32 	%rd572, %r105;
	cvt.u64.u32 	%rd573, %r107;
	bra.uni 	$L__BB28_92;
$L__BB28_91:
	div.s64 	%rd572, %rd582, %rd203;
	mul.lo.s64 	%rd348, %rd572, %rd203;
	sub.s64 	%rd573, %rd582, %rd348;
$L__BB28_92:
	mul.wide.u32 	%rd349, %r214, 8;
	add.s64 	%rd350, %rd1, %rd349;
	ld.global.u64 	%rd351, [%rd350];
	mul.lo.s64 	%rd210, %rd351, %rd573;
	add.s32 	%r43, %r214, -1;
	mul.wide.u32 	%rd352, %r43, 8;
	add.s64 	%rd353, %rd2, %rd352;
	ld.global.u64 	%rd211, [%rd353];
	or.b64  	%rd354, %rd572, %rd211;
	and.b64  	%rd355, %rd354, -4294967296;
	setp.ne.s64 	%p18, %rd355, 0;
	@%p18 bra 	$L__BB28_94;
	cvt.u32.u64 	%r108, %rd211;
	cvt.u32.u64 	%r109, %rd572;
	div.u32 	%r110, %r109, %r108;
	mul.lo.s32 	%r111, %r110, %r108;
	sub.s32 	%r112, %r109, %r111;
	cvt.u64.u32 	%rd574, %r110;
	cvt.u64.u32 	%rd575, %r112;
	bra.uni 	$L__BB28_95;
$L__BB28_94:
	div.s64 	%rd574, %rd572, %rd211;
	mul.lo.s64 	%rd356, %rd574, %rd211;
	sub.s64 	%rd575, %rd572, %rd356;
$L__BB28_95:
	mul.wide.u32 	%rd357, %r43, 8;
	add.s64 	%rd358, %rd1, %rd357;
	ld.global.u64 	%rd359, [%rd358];
	mad.lo.s64 	%rd218, %rd359, %rd575, %rd210;
	add.s32 	%r44, %r214, -2;
	mul.wide.u32 	%rd360, %r44, 8;
	add.s64 	%rd361, %rd2, %rd360;
	ld.global.u64 	%rd219, [%rd361];
	or.b64  	%rd362, %rd574, %rd219;
	and.b64  	%rd363, %rd362, -4294967296;
	setp.ne.s64 	%p19, %rd363, 0;
	@%p19 bra 	$L__BB28_97;
	cvt.u32.u64 	%r113, %rd219;
	cvt.u32.u64 	%r114, %rd574;
	div.u32 	%r115, %r114, %r113;
	mul.lo.s32 	%r116, %r115, %r113;
	sub.s32 	%r117, %r114, %r116;
	cvt.u64.u32 	%rd576, %r115;
	cvt.u64.u32 	%rd577, %r117;
	bra.uni 	$L__BB28_98;
$L__BB28_97:
	div.s64 	%rd576, %rd574, %rd219;
	mul.lo.s64 	%rd364, %rd576, %rd219;
	sub.s64 	%rd577, %rd574, %rd364;
$L__BB28_98:
	mul.wide.u32 	%rd365, %r44, 8;
	add.s64 	%rd366, %rd1, %rd365;
	ld.global.u64 	%rd367, [%rd366];
	mad.lo.s64 	%rd226, %rd367, %rd577, %rd218;
	add.s32 	%r45, %r214, -3;
	mul.wide.u32 	%rd368, %r45, 8;
	add.s64 	%rd369, %rd2, %rd368;
	ld.global.u64 	%rd227, [%rd369];
	or.b64  	%rd370, %rd576, %rd227;
	and.b64  	%rd371, %rd370, -4294967296;
	setp.ne.s64 	%p20, %rd371, 0;
	@%p20 bra 	$L__BB28_100;
	cvt.u32.u64 	%r118, %rd227;
	cvt.u32.u64 	%r119, %rd576;
	div.u32 	%r120, %r119, %r118;
	mul.lo.s32 	%r121, %r120, %r118;
	sub.s32 	%r122, %r119, %r121;
	cvt.u64.u32 	%rd582, %r120;
	cvt.u64.u32 	%rd579, %r122;
	bra.uni 	$L__BB28_101;
$L__BB28_100:
	div.s64 	%rd582, %rd576, %rd227;
	mul.lo.s64 	%rd372, %rd582, %rd227;
	sub.s64 	%rd579, %rd576, %rd372;
$L__BB28_101:
	mul.wide.u32 	%rd373, %r45, 8;
	add.s64 	%rd374, %rd1, %rd373;
	ld.global.u64 	%rd375, [%rd374];
	mad.lo.s64 	%rd376, %rd375, %rd579, %rd226;
	add.s64 	%rd591, %rd591, %rd376;
	add.s32 	%r214, %r214, -4;
$L__BB28_102:
	setp.eq.s32 	%p21, %r42, 0;
	@%p21 bra 	$L__BB28_116;
	setp.eq.s32 	%p22, %r42, 1;
	@%p22 bra 	$L__BB28_111;
	mul.wide.u32 	%rd378, %r214, 8;
	add.s64 	%rd379, %rd2, %rd378;
	ld.global.u64 	%rd238, [%rd379];
	or.b64  	%rd380, %rd582, %rd238;
	and.b64  	%rd381, %rd380, -4294967296;
	setp.ne.s64 	%p23, %rd381, 0;
	@%p23 bra 	$L__BB28_106;
	cvt.u32.u64 	%r123, %rd238;
	cvt.u32.u64 	%r124, %rd582;
	div.u32 	%r125, %r124, %r123;
	mul.lo.s32 	%r126, %r125, %r123;
	sub.s32 	%r127, %r124, %r126;
	cvt.u64.u32 	%rd583, %r125;
	cvt.u64.u32 	%rd584, %r127;
	bra.uni 	$L__BB28_107;
$L__BB28_106:
	div.s64 	%rd583, %rd582, %rd238;
	mul.lo.s64 	%rd382, %rd583, %rd238;
	sub.s64 	%rd584, %rd582, %rd382;
$L__BB28_107:
	mul.wide.u32 	%rd383, %r214, 8;
	add.s64 	%rd384, %rd1, %rd383;
	ld.global.u64 	%rd385, [%rd384];
	mul.lo.s64 	%rd245, %rd385, %rd584;
	add.s32 	%r48, %r214, -1;
	mul.wide.u32 	%rd386, %r48, 8;
	add.s64 	%rd387, %rd2, %rd386;
	ld.global.u64 	%rd246, [%rd387];
	or.b64  	%rd388, %rd583, %rd246;
	and.b64  	%rd389, %rd388, -4294967296;
	setp.ne.s64 	%p24, %rd389, 0;
	@%p24 bra 	$L__BB28_109;
	cvt.u32.u64 	%r128, %rd246;
	cvt.u32.u64 	%r129, %rd583;
	div.u32 	%r130, %r129, %r128;
	mul.lo.s32 	%r131, %r130, %r128;
	sub.s32 	%r132, %r129, %r131;
	cvt.u64.u32 	%rd582, %r130;
	cvt.u64.u32 	%rd586, %r132;
	bra.uni 	$L__BB28_110;
$L__BB28_109:
	div.s64 	%rd582, %rd583, %rd246;
	mul.lo.s64 	%rd390, %rd582, %rd246;
	sub.s64 	%rd586, %rd583, %rd390;
$L__BB28_110:
	add.s64 	%rd392, %rd1, %rd386;
	ld.global.u64 	%rd393, [%rd392];
	mad.lo.s64 	%rd394, %rd393, %rd586, %rd245;
	add.s64 	%rd591, %rd591, %rd394;
	add.s32 	%r214, %r214, -2;
$L__BB28_111:
	and.b32  	%r133, %r24, 1;
	setp.eq.b32 	%p25, %r133, 1;
	not.pred 	%p26, %p25;
	@%p26 bra 	$L__BB28_116;
	mul.wide.u32 	%rd395, %r214, 8;
	add.s64 	%rd396, %rd2, %rd395;
	ld.global.u64 	%rd257, [%rd396];
	or.b64  	%rd397, %rd582, %rd257;
	and.b64  	%rd398, %rd397, -4294967296;
	setp.ne.s64 	%p27, %rd398, 0;
	@%p27 bra 	$L__BB28_114;
	cvt.u32.u64 	%r134, %rd257;
	cvt.u32.u64 	%r135, %rd582;
	rem.u32 	%r136, %r135, %r134;
	cvt.u64.u32 	%rd590, %r136;
	bra.uni 	$L__BB28_115;
$L__BB28_114:
	rem.s64 	%rd590, %rd582, %rd257;
$L__BB28_115:
	add.s64 	%rd400, %rd1, %rd395;
	ld.global.u64 	%rd401, [%rd400];
	mad.lo.s64 	%rd591, %rd401, %rd590, %rd591;
$L__BB28_116:
	ld.global.u8 	%rs6, [%rd591];
	st.shared.u8 	[%r5], %rs6;
	st.shared.u64 	[%r6], %rd4;
$L__BB28_117:
	bar.sync 	0;
	setp.lt.u32 	%p50, %r216, 66;
	@%p50 bra 	$L__BB28_125;
$L__BB28_118:
	mov.u32 	%r51, %r216;
	shr.u32 	%r216, %r51, 1;
	setp.ge.u32 	%p51, %r3, %r216;
	@%p51 bra 	$L__BB28_124;
	ld.shared.u8 	%rs3, [%r5];
	add.s32 	%r205, %r5, %r216;
	ld.shared.u8 	%rs4, [%r205];
	setp.le.u16 	%p52, %rs3, %rs4;
	shl.b32 	%r206, %r216, 3;
	add.s32 	%r53, %r6, %r206;
	@%p52 bra 	$L__BB28_121;
	ld.shared.u64 	%rd592, [%r53];
	bra.uni 	$L__BB28_123;
$L__BB28_121:
	setp.ne.s16 	%p53, %rs3, %rs4;
	@%p53 bra 	$L__BB28_124;
	ld.shared.u64 	%rd478, [%r6];
	ld.shared.u64 	%rd592, [%r53];
	setp.le.s64 	%p54, %rd478, %rd592;
	@%p54 bra 	$L__BB28_124;
$L__BB28_123:
	st.shared.u8 	[%r5], %rs4;
	st.shared.u64 	[%r6], %rd592;
$L__BB28_124:
	bar.sync 	0;
	setp.gt.u32 	%p55, %r51, 131;
	@%p55 bra 	$L__BB28_118;
$L__BB28_125:
	setp.gt.u32 	%p56, %r3, 31;
	@%p56 bra 	$L__BB28_152;
	ld.volatile.shared.u8 	%rs7, [%r5];
	ld.volatile.shared.u8 	%rs8, [%r5+32];
	setp.gt.u16 	%p57, %rs7, %rs8;
	@%p57 bra 	$L__BB28_129;
	ld.volatile.shared.u8 	%rs9, [%r5];
	ld.volatile.shared.u8 	%rs10, [%r5+32];
	setp.ne.s16 	%p58, %rs9, %rs10;
	@%p58 bra 	$L__BB28_130;
	ld.volatile.shared.u64 	%rd479, [%r6];
	ld.volatile.shared.u64 	%rd480, [%r6+256];
	setp.le.s64 	%p59, %rd479, %rd480;
	@%p59 bra 	$L__BB28_130;
$L__BB28_129:
	ld.volatile.shared.u64 	%rd481, [%r6+256];
	st.volatile.shared.u64 	[%r6], %rd481;
	ld.volatile.shared.u8 	%rs11, [%r5+32];
	st.volatile.shared.u8 	[%r5], %rs11;
$L__BB28_130:
	ld.volatile.shared.u8 	%rs12, [%r5];
	ld.volatile.shared.u8 	%rs13, [%r5+16];
	setp.gt.u16 	%p60, %rs12, %rs13;
	@%p60 bra 	$L__BB28_133;
	ld.volatile.shared.u8 	%rs14, [%r5];
	ld.volatile.shared.u8 	%rs15, [%r5+16];
	setp.ne.s16 	%p61, %rs14, %rs15;
	@%p61 bra 	$L__BB28_134;
	ld.volatile.shared.u64 	%rd482, [%r6];
	ld.volatile.shared.u64 	%rd483, [%r6+128];
	setp.le.s64 	%p62, %rd482, %rd483;
	@%p62 bra 	$L__BB28_134;
$L__BB28_133:
	ld.volatile.shared.u64 	%rd484, [%r6+128];
	st.volatile.shared.u64 	[%r6], %rd484;
	ld.volatile.shared.u8 	%rs16, [%r5+16];
	st.volatile.shared.u8 	[%r5], %rs16;
$L__BB28_134:
	ld.volatile.shared.u8 	%rs17, [%r5];
	ld.volatile.shared.u8 	%rs18, [%r5+8];
	setp.gt.u16 	%p63, %rs17, %rs18;
	@%p63 bra 	$L__BB28_137;
	ld.volatile.shared.u8 	%rs19, [%r5];
	ld.volatile.shared.u8 	%rs20, [%r5+8];
	setp.ne.s16 	%p64, %rs19, %rs20;
	@%p64 bra 	$L__BB28_138;
	ld.volatile.shared.u64 	%rd485, [%r6];
	ld.volatile.shared.u64 	%rd486, [%r6+64];
	setp.le.s64 	%p65, %rd485, %rd486;
	@%p65 bra 	$L__BB28_138;
$L__BB28_137:
	ld.volatile.shared.u64 	%rd487, [%r6+64];
	st.volatile.shared.u64 	[%r6], %rd487;
	ld.volatile.shared.u8 	%rs21, [%r5+8];
	st.volatile.shared.u8 	[%r5], %rs21;
$L__BB28_138:
	ld.volatile.shared.u8 	%rs22, [%r5];
	ld.volatile.shared.u8 	%rs23, [%r5+4];
	setp.gt.u16 	%p66, %rs22, %rs23;
	@%p66 bra 	$L__BB28_141;
	ld.volatile.shared.u8 	%rs24, [%r5];
	ld.volatile.shared.u8 	%rs25, [%r5+4];
	setp.ne.s16 	%p67, %rs24, %rs25;
	@%p67 bra 	$L__BB28_142;
	ld.volatile.shared.u64 	%rd488, [%r6];
	ld.volatile.shared.u64 	%rd489, [%r6+32];
	setp.le.s64 	%p68, %rd488, %rd489;
	@%p68 bra 	$L__BB28_142;
$L__BB28_141:
	ld.volatile.shared.u64 	%rd490, [%r6+32];
	st.volatile.shared.u64 	[%r6], %rd490;
	ld.volatile.shared.u8 	%rs26, [%r5+4];
	st.volatile.shared.u8 	[%r5], %rs26;
$L__BB28_142:
	ld.volatile.shared.u8 	%rs27, [%r5];
	ld.volatile.shared.u8 	%rs28, [%r5+2];
	setp.gt.u16 	%p69, %rs27, %rs28;
	@%p69 bra 	$L__BB28_145;
	ld.volatile.shared.u8 	%rs29, [%r5];
	ld.volatile.shared.u8 	%rs30, [%r5+2];
	setp.ne.s16 	%p70, %rs29, %rs30;
	@%p70 bra 	$L__BB28_146;
	ld.volatile.shared.u64 	%rd491, [%r6];
	ld.volatile.shared.u64 	%rd492, [%r6+16];
	setp.le.s64 	%p71, %rd491, %rd492;
	@%p71 bra 	$L__BB28_146;
$L__BB28_145:
	ld.volatile.shared.u64 	%rd493, [%r6+16];
	st.volatile.shared.u64 	[%r6], %rd493;
	ld.volatile.shared.u8 	%rs31, [%r5+2];
	st.volatile.shared.u8 	[%r5], %rs31;
$L__BB28_146:
	ld.volatile.shared.u8 	%rs32, [%r5];
	ld.volatile.shared.u8 	%rs33, [%r5+1];
	setp.gt.u16 	%p72, %rs32, %rs33;
	@%p72 bra 	$L__BB28_149;
	ld.volatile.shared.u8 	%rs34, [%r5];
	ld.volatile.shared.u8 	%rs35, [%r5+1];
	setp.ne.s16 	%p73, %rs34, %rs35;
	@%p73 bra 	$L__BB28_150;
	ld.volatile.shared.u64 	%rd494, [%r6];
	ld.volatile.shared.u64 	%rd495, [%r6+8];
	setp.le.s64 	%p74, %rd494, %rd495;
	@%p74 bra 	$L__BB28_150;
$L__BB28_149:
	ld.volatile.shared.u64 	%rd496, [%r6+8];
	st.volatile.shared.u64 	[%r6], %rd496;
	ld.volatile.shared.u8 	%rs36, [%r5+1];
	st.volatile.shared.u8 	[%r5], %rs36;
$L__BB28_150:
	setp.ne.s32 	%p75, %r3, 0;
	@%p75 bra 	$L__BB28_152;
	ld.param.u64 	%rd506, [nkd_u8_param_9];
	ld.param.u64 	%rd505, [nkd_u8_param_0];
	ld.shared.u8 	%rs37, [sdata_u8];
	cvt.u64.u32 	%rd497, %r4;
	mad.lo.s64 	%rd498, %rd506, %rd5, %rd497;
	cvta.to.global.u64 	%rd499, %rd505;
	add.s64 	%rd500, %rd499, %rd498;
	st.global.u8 	[%rd500], %rs37;
	ld.shared.u64 	%rd501, [%r2];
	cvta.to.global.u64 	%rd502, %rd267;
	shl.b64 	%rd503, %rd498, 3;
	add.s64 	%rd504, %rd502, %rd503;
	st.global.u64 	[%rd504], %rd501;
$L__BB28_152:
	ret;

}
	// .globl	nkd2_u8
.visible .entry nkd2_u8(
	.param .u64 .ptr .align 1 nkd2_u8_param_0,
	.param .u64 .ptr .align 1 nkd2_u8_param_1,
	.param .u64 .ptr .align 1 nkd2_u8_param_2,
	.param .u64 nkd2_u8_param_3,
	.param .u64 nkd2_u8_param_4,
	.param .u64 nkd2_u8_param_5,
	.param .u64 nkd2_u8_param_6,
	.param .u64 nkd2_u8_param_7
)
{
	.reg .pred 	%p<33>;
	.reg .b16 	%rs<38>;
	.reg .b32 	%r<24>;
	.reg .b64 	%rd<70>;

	ld.param.u64 	%rd15, [nkd2_u8_param_0];
	ld.param.u64 	%rd18, [nkd2_u8_param_1];
	ld.param.u64 	%rd19, [nkd2_u8_param_2];
	ld.param.u64 	%rd20, [nkd2_u8_param_3];
	ld.param.u64 	%rd16, [nkd2_u8_param_4];
	ld.param.u64 	%rd21, [nkd2_u8_param_5];
	ld.param.u64 	%rd17, [nkd2_u8_param_7];
	cvta.to.global.u64 	%rd1, %rd19;
	cvta.to.global.u64 	%rd2, %rd18;
	mov.u32 	%r23, %ntid.x;
	mov.u32 	%r12, sdata_u8;
	add.s32 	%r2, %r12, %r23;
	mov.u32 	%r3, %tid.x;
	mov.u32 	%r4, %ctaid.x;
	mul.lo.s32 	%r13, %r4, %r23;
	shl.b32 	%r14, %r13, 1;
	add.s32 	%r15, %r14, %r3;
	add.s32 	%r5, %r12, %r3;
	mov.b16 	%rs5, 255;
	st.shared.u8 	[%r5], %rs5;
	cvt.u64.u32 	%rd3, %r15;
	shl.b32 	%r16, %r3, 3;
	add.s32 	%r6, %r2, %r16;
	st.shared.u64 	[%r6], %rd3;
	mov.u32 	%r17, %ctaid.y;
	cvt.u64.u32 	%rd22, %r17;
	add.s64 	%rd4, %rd20, %rd22;
	setp.ge.u64 	%p1, %rd4, %rd21;
	@%p1 bra 	$L__BB29_46;
	cvt.u32.u64 	%r18, %rd3;
	mul.lo.s64 	%rd5, %rd17, %rd4;
	cvt.u32.u64 	%r19, %rd5;
	add.s32 	%r7, %r18, %r19;
	add.s32 	%r20, %r18, %r23;
	add.s32 	%r8, %r7, %r23;
	cvt.u64.u32 	%rd23, %r20;
	setp.le.u64 	%p2, %rd16, %rd23;
	@%p2 bra 	$L__BB29_9;
	cvt.u64.u32 	%rd29, %r7;
	add.s64 	%rd30, %rd2, %rd29;
	ld.global.u8 	%rs1, [%rd30];
	cvt.u64.u32 	%rd31, %r8;
	add.s64 	%rd32, %rd2, %rd31;
	ld.global.u8 	%rs2, [%rd32];
	setp.le.u16 	%p4, %rs1, %rs2;
	@%p4 bra 	$L__BB29_4;
	mul.wide.u32 	%rd39, %r8, 8;
	add.s64 	%rd40, %rd1, %rd39;
	ld.global.u64 	%rd67, [%rd40];
	bra.uni 	$L__BB29_8;
$L__BB29_4:
	setp.eq.s16 	%p5, %rs1, %rs2;
	@%p5 bra 	$L__BB29_7;
	mul.wide.u32 	%rd33, %r7, 8;
	add.s64 	%rd34, %rd1, %rd33;
	ld.global.u64 	%rd68, [%rd34];
$L__BB29_6:
	st.shared.u8 	[%r5], %rs1;
	st.shared.u64 	[%r6], %rd68;
	bra.uni 	$L__BB29_11;
$L__BB29_7:
	mul.wide.u32 	%rd35, %r7, 8;
	add.s64 	%rd36, %rd1, %rd35;
	ld.global.u64 	%rd68, [%rd36];
	mul.wide.u32 	%rd37, %r8, 8;
	add.s64 	%rd38, %rd1, %rd37;
	ld.global.u64 	%rd67, [%rd38];
	setp.le.s64 	%p6, %rd68, %rd67;
	@%p6 bra 	$L__BB29_6;
$L__BB29_8:
	st.shared.u8 	[%r5], %rs2;
	st.shared.u64 	[%r6], %rd67;
	bra.uni 	$L__BB29_11;
$L__BB29_9:
	setp.le.u64 	%p3, %rd16, %rd3;
	@%p3 bra 	$L__BB29_11;
	cvt.u64.u32 	%rd24, %r7;
	add.s64 	%rd25, %rd2, %rd24;
	ld.global.u8 	%rs6, [%rd25];
	st.shared.u8 	[%r5], %rs6;
	mul.wide.u32 	%rd26, %r7, 8;
	add.s64 	%rd27, %rd1, %rd26;
	ld.global.u64 	%rd28, [%rd27];
	st.shared.u64 	[%r6], %rd28;
$L__BB29_11:
	bar.sync 	0;
	setp.lt.u32 	%p7, %r23, 66;
	@%p7 bra 	$L__BB29_19;
$L__BB29_12:
	mov.u32 	%r9, %r23;
	shr.u32 	%r23, %r9, 1;
	setp.ge.u32 	%p8, %r3, %r23;
	@%p8 bra 	$L__BB29_18;
	ld.shared.u8 	%rs3, [%r5];
	add.s32 	%r21, %r5, %r23;
	ld.shared.u8 	%rs4, [%r21];
	setp.le.u16 	%p9, %rs3, %rs4;
	shl.b32 	%r22, %r23, 3;
	add.s32 	%r11, %r6, %r22;
	@%p9 bra 	$L__BB29_15;
	ld.shared.u64 	%rd69, [%r11];
	bra.uni 	$L__BB29_17;
$L__BB29_15:
	setp.ne.s16 	%p10, %rs3, %rs4;
	@%p10 bra 	$L__BB29_18;
	ld.shared.u64 	%rd41, [%r6];
	ld.shared.u64 	%rd69, [%r11];
	setp.le.s64 	%p11, %rd41, %rd69;
	@%p11 bra 	$L__BB29_18;
$L__BB29_17:
	st.shared.u8 	[%r5], %rs4;
	st.shared.u64 	[%r6], %rd69;
$L__BB29_18:
	bar.sync 	0;
	setp.gt.u32 	%p12, %r9, 131;
	@%p12 bra 	$L__BB29_12;
$L__BB29_19:
	setp.gt.u32 	%p13, %r3, 31;
	@%p13 bra 	$L__BB29_46;
	ld.volatile.shared.u8 	%rs7, [%r5];
	ld.volatile.shared.u8 	%rs8, [%r5+32];
	setp.gt.u16 	%p14, %rs7, %rs8;
	@%p14 bra 	$L__BB29_23;
	ld.volatile.shared.u8 	%rs9, [%r5];
	ld.volatile.shared.u8 	%rs10, [%r5+32];
	setp.ne.s16 	%p15, %rs9, %rs10;
	@%p15 bra 	$L__BB29_24;
	ld.volatile.shared.u64 	%rd42, [%r6];
	ld.volatile.shared.u64 	%rd43, [%r6+256];
	setp.le.s64 	%p16, %rd42, %rd43;
	@%p16 bra 	$L__BB29_24;
$L__BB29_23:
	ld.volatile.shared.u64 	%rd44, [%r6+256];
	st.volatile.shared.u64 	[%r6], %rd44;
	ld.volatile.shared.u8 	%rs11, [%r5+32];
	st.volatile.shared.u8 	[%r5], %rs11;
$L__BB29_24:
	ld.volatile.shared.u8 	%rs12, [%r5];
	ld.volatile.shared.u8 	%rs13, [%r5+16];
	setp.gt.u16 	%p17, %rs12, %rs13;
	@%p17 bra 	$L__BB29_27;
	ld.volatile.shared.u8 	%rs14, [%r5];
	ld.volatile.shared.u8 	%rs15, [%r5+16];
	setp.ne.s16 	%p18, %rs14, %rs15;
	@%p18 bra 	$L__BB29_28;
	ld.volatile.shared.u64 	%rd45, [%r6];
	ld.volatile.shared.u64 	%rd46, [%r6+128];
	setp.le.s64 	%p19, %rd45, %rd46;
	@%p19 bra 	$L__BB29_28;
$L__BB29_27:
	ld.volatile.shared.u64 	%rd47, [%r6+128];
	st.volatile.shared.u64 	[%r6], %rd47;
	ld.volatile.shared.u8 	%rs16, [%r5+16];
	st.volatile.shared.u8 	[%r5], %rs16;
$L__BB29_28:
	ld.volatile.shared.u8 	%rs17, [%r5];
	ld.volatile.shared.u8 	%rs18, [%r5+8];
	setp.gt.u16 	%p20, %rs17, %rs18;
	@%p20 bra 	$L__BB29_31;
	ld.volatile.shared.u8 	%rs19, [%r5];
	ld.volatile.shared.u8 	%rs20, [%r5+8];
	setp.ne.s16 	%p21, %rs19, %rs20;
	@%p21 bra 	$L__BB29_32;
	ld.volatile.shared.u64 	%rd48, [%r6];
	ld.volatile.shared.u64 	%rd49, [%r6+64];
	setp.le.s64 	%p22, %rd48, %rd49;
	@%p22 bra 	$L__BB29_32;
$L__BB29_31:
	ld.volatile.shared.u64 	%rd50, [%r6+64];
	st.volatile.shared.u64 	[%r6], %rd50;
	ld.volatile.shared.u8 	%rs21, [%r5+8];
	st.volatile.shared.u8 	[%r5], %rs21;
$L__BB29_32:
	ld.volatile.shared.u8 	%rs22, [%r5];
	ld.volatile.shared.u8 	%rs23, [%r5+4];
	setp.gt.u16 	%p23, %rs22, %rs23;
	@%p23 bra 	$L__BB29_35;
	ld.volatile.shared.u8 	%rs24, [%r5];
	ld.volatile.shared.u8 	%rs25, [%r5+4];
	setp.ne.s16 	%p24, %rs24, %rs25;
	@%p24 bra 	$L__BB29_36;
	ld.volatile.shared.u64 	%rd51, [%r6];
	ld.volatile.shared.u64 	%rd52, [%r6+32];
	setp.le.s64 	%p25, %rd51, %rd52;
	@%p25 bra 	$L__BB29_36;
$L__BB29_35:
	ld.volatile.shared.u64 	%rd53, [%r6+32];
	st.volatile.shared.u64 	[%r6], %rd53;
	ld.volatile.shared.u8 	%rs26, [%r5+4];
	st.volatile.shared.u8 	[%r5], %rs26;
$L__BB29_36:
	ld.volatile.shared.u8 	%rs27, [%r5];
	ld.volatile.shared.u8 	%rs28, [%r5+2];
	setp.gt.u16 	%p26, %rs27, %rs28;
	@%p26 bra 	$L__BB29_39;
	ld.volatile.shared.u8 	%rs29, [%r5];
	ld.volatile.shared.u8 	%rs30, [%r5+2];
	setp.ne.s16 	%p27, %rs29, %rs30;
	@%p27 bra 	$L__BB29_40;
	ld.volatile.shared.u64 	%rd54, [%r6];
	ld.volatile.shared.u64 	%rd55, [%r6+16];
	setp.le.s64 	%p28, %rd54, %rd55;
	@%p28 bra 	$L__BB29_40;
$L__BB29_39:
	ld.volatile.shared.u64 	%rd56, [%r6+16];
	st.volatile.shared.u64 	[%r6], %rd56;
	ld.volatile.shared.u8 	%rs31, [%r5+2];
	st.volatile.shared.u8 	[%r5], %rs31;
$L__BB29_40:
	ld.volatile.shared.u8 	%rs32, [%r5];
	ld.volatile.shared.u8 	%rs33, [%r5+1];
	setp.gt.u16 	%p29, %rs32, %rs33;
	@%p29 bra 	$L__BB29_43;
	ld.volatile.shared.u8 	%rs34, [%r5];
	ld.volatile.shared.u8 	%rs35, [%r5+1];
	setp.ne.s16 	%p30, %rs34, %rs35;
	@%p30 bra 	$L__BB29_44;
	ld.volatile.shared.u64 	%rd57, [%r6];
	ld.volatile.shared.u64 	%rd58, [%r6+8];
	setp.le.s64 	%p31, %rd57, %rd58;
	@%p31 bra 	$L__BB29_44;
$L__BB29_43:
	ld.volatile.shared.u64 	%rd59, [%r6+8];
	st.volatile.shared.u64 	[%r6], %rd59;
	ld.volatile.shared.u8 	%rs36, [%r5+1];
	st.volatile.shared.u8 	[%r5], %rs36;
$L__BB29_44:
	setp.ne.s32 	%p32, %r3, 0;
	@%p32 bra 	$L__BB29_46;
	ld.shared.u8 	%rs37, [sdata_u8];
	cvt.u64.u32 	%rd60, %r4;
	add.s64 	%rd61, %rd5, %rd60;
	cvta.to.global.u64 	%rd62, %rd15;
	add.s64 	%rd63, %rd62, %rd61;
	st.global.u8 	[%rd63], %rs37;
	ld.shared.u64 	%rd64, [%r2];
	shl.b64 	%rd65, %rd61, 3;
	add.s64 	%rd66, %rd1, %rd65;
	st.global.u64 	[%rd66], %rd64;
$L__BB29_46:
	ret;

}
	// .globl	contiguous_reduce_u16
.visible .entry contiguous_reduce_u16(
	.param .u64 .ptr .align 1 contiguous_reduce_u16_param_0,
	.param .u64 .ptr .align 1 contiguous_reduce_u16_param_1,
	.param .u64 .ptr .align 1 contiguous_reduce_u16_param_2,
	.param .u64 contiguous_reduce_u16_param_3
)
{
	.reg .pred 	%p<30>;
	.reg .b16 	%rs<38>;
	.reg .b32 	%r<22>;
	.reg .b64 	%rd<44>;

	ld.param.u64 	%rd7, [contiguous_reduce_u16_param_0];
	ld.param.u64 	%rd8, [contiguous_reduce_u16_param_1];
	ld.param.u64 	%rd10, [contiguous_reduce_u16_param_2];
	ld.param.u64 	%rd9, [contiguous_reduce_u16_param_3];
	cvta.to.global.u64 	%rd1, %rd10;
	mov.u32 	%r21, %ntid.x;
	shl.b32 	%r10, %r21, 1;
	mov.u32 	%r11, sdata_u16;
	add.s32 	%r2, %r11, %r10;
	mov.u32 	%r3, %tid.x;
	mov.u32 	%r4, %ctaid.x;
	mul.lo.s32 	%r12, %r4, %r21;
	shl.b32 	%r13, %r12, 1;
	add.s32 	%r14, %r13, %r3;
	cvt.u64.u32 	%rd2, %r14;
	shl.b32 	%r15, %r3, 3;
	add.s32 	%r5, %r2, %r15;
	st.shared.u64 	[%r5], %rd2;
	shl.b32 	%r16, %r3, 1;
	add.s32 	%r6, %r11, %r16;
	mov.b16 	%rs5, -1;
	st.shared.u16 	[%r6], %rs5;
	add.s32 	%r17, %r14, %r21;
	cvt.u64.u32 	%rd3, %r17;
	setp.le.u64 	%p1, %rd9, %rd3;
	@%p1 bra 	$L__BB30_4;
	shl.b64 	%rd13, %rd2, 1;
	add.s64 	%rd14, %rd1, %rd13;
	ld.global.u16 	%rs1, [%rd14];
	shl.b64 	%rd15, %rd3, 1;
	add.s64 	%rd16, %rd1, %rd15;
	ld.global.u16 	%rs2, [%rd16];
	setp.le.u16 	%p3, %rs1, %rs2;
	@%p3 bra 	$L__BB30_3;
	st.shared.u16 	[%r6], %rs2;
	st.shared.u64 	[%r5], %rd3;
	bra.uni 	$L__BB30_6;
$L__BB30_3:
	st.shared.u16 	[%r6], %rs1;
	st.shared.u64 	[%r5], %rd2;
	bra.uni 	$L__BB30_6;
$L__BB30_4:
	setp.le.u64 	%p2, %rd9, %rd2;
	@%p2 bra 	$L__BB30_6;
	shl.b64 	%rd11, %rd2, 1;
	add.s64 	%rd12, %rd1, %rd11;
	ld.global.u16 	%rs6, [%rd12];
	st.shared.u16 	[%r6], %rs6;
	st.shared.u64 	[%r5], %rd2;
$L__BB30_6:
	bar.sync 	0;
	setp.lt.u32 	%p4, %r21, 66;
	@%p4 bra 	$L__BB30_14;
$L__BB30_7:
	mov.u32 	%r7, %r21;
	shr.u32 	%r21, %r7, 1;
	setp.ge.u32 	%p5, %r3, %r21;
	@%p5 bra 	$L__BB30_13;
	ld.shared.u16 	%rs3, [%r6];
	and.b32  	%r18, %r7, 2046;
	add.s32 	%r19, %r6, %r18;
	ld.shared.u16 	%rs4, [%r19];
	setp.le.u16 	%p6, %rs3, %rs4;
	shl.b32 	%r20, %r21, 3;
	add.s32 	%r9, %r5, %r20;
	@%p6 bra 	$L__BB30_10;
	ld.shared.u64 	%rd43, [%r9];
	bra.uni 	$L__BB30_12;
$L__BB30_10:
	setp.ne.s16 	%p7, %rs3, %rs4;
	@%p7 bra 	$L__BB30_13;
	ld.shared.u64 	%rd17, [%r5];
	ld.shared.u64 	%rd43, [%r9];
	setp.le.s64 	%p8, %rd17, %rd43;
	@%p8 bra 	$L__BB30_13;
$L__BB30_12:
	st.shared.u16 	[%r6], %rs4;
	st.shared.u64 	[%r5], %rd43;
$L__BB30_13:
	bar.sync 	0;
	setp.gt.u32 	%p9, %r7, 131;
	@%p9 bra 	$L__BB30_7;
$L__BB30_14:
	setp.gt.u32 	%p10, %r3, 31;
	@%p10 bra 	$L__BB30_41;
	ld.volatile.shared.u16 	%rs7, [%r6];
	ld.volatile.shared.u16 	%rs8, [%r6+64];
	setp.gt.u16 	%p11, %rs7, %rs8;
	@%p11 bra 	$L__BB30_18;
	ld.volatile.shared.u16 	%rs9, [%r6];
	ld.volatile.shared.u16 	%rs10, [%r6+64];
	setp.ne.s16 	%p12, %rs9, %rs10;
	@%p12 bra 	$L__BB30_19;
	ld.volatile.shared.u64 	%rd18, [%r5];
	ld.volatile.shared.u64 	%rd19, [%r5+256];
	setp.le.s64 	%p13, %rd18, %rd19;
	@%p13 bra 	$L__BB30_19;
$L__BB30_18:
	ld.volatile.shared.u64 	%rd20, [%r5+256];
	st.volatile.shared.u64 	[%r5], %rd20;
	ld.volatile.shared.u16 	%rs11, [%r6+64];
	st.volatile.shared.u16 	[%r6], %rs11;
$L__BB30_19:
	ld.volatile.shared.u16 	%rs12, [%r6];
	ld.volatile.shared.u16 	%rs13, [%r6+32];
	setp.gt.u16 	%p14, %rs12, %rs13;
	@%p14 bra 	$L__BB30_22;
	ld.volatile.shared.u16 	%rs14, [%r6];
	ld.volatile.shared.u16 	%rs15, [%r6+32];
	setp.ne.s16 	%p15, %rs14, %rs15;
	@%p15 bra 	$L__BB30_23;
	ld.volatile.shared.u64 	%rd21, [%r5];
	ld.volatile.shared.u64 	%rd22, [%r5+128];
	setp.le.s64 	%p16, %rd21, %rd22;
	@%p16 bra 	$L__BB30_23;
$L__BB30_22:
	ld.volatile.shared.u64 	%rd23, [%r5+128];
	st.volatile.shared.u64 	[%r5], %rd23;
	ld.volatile.shared.u16 	%rs16, [%r6+32];
	st.volatile.shared.u16 	[%r6], %rs16;
$L__BB30_23:
	ld.volatile.shared.u16 	%rs17, [%r6];
	ld.volatile.shared.u16 	%rs18, [%r6+16];
	setp.gt.u16 	%p17, %rs17, %rs18;
	@%p17 bra 	$L__BB30_26;
	ld.volatile.shared.u16 	%rs19, [%r6];
	ld.volatile.shared.u16 	%rs20, [%r6+16];
	setp.ne.s16 	%p18, %rs19, %rs20;
	@%p18 bra 	$L__BB30_27;
	ld.volatile.shared.u64 	%rd24, [%r5];
	ld.volatile.shared.u64 	%rd25, [%r5+64];
	setp.le.s64 	%p19, %rd24, %rd25;
	@%p19 bra 	$L__BB30_27;
$L__BB30_26:
	ld.volatile.shared.u64 	%rd26, [%r5+64];
	st.volatile.shared.u64 	[%r5], %rd26;
	ld.volatile.shared.u16 	%rs21, [%r6+16];
	st.volatile.shared.u16 	[%r6], %rs21;
$L__BB30_27:
	ld.volatile.shared.u16 	%rs22, [%r6];
	ld.volatile.shared.u16 	%rs23, [%r6+8];
	setp.gt.u16 	%p20, %rs22, %rs23;
	@%p20 bra 	$L__BB30_30;
	ld.volatile.shared.u16 	%rs24, [%r6];
	ld.volatile.shared.u16 	%rs25, [%r6+8];
	setp.ne.s16 	%p21, %rs24, %rs25;
	@%p21 bra 	$L__BB30_31;
	ld.volatile.shared.u64 	%rd27, [%r5];
	ld.volatile.shared.u64 	%rd28, [%r5+32];
	setp.le.s64 	%p22, %rd27, %rd28;
	@%p22 bra 	$L__BB30_31;
$L__BB30_30:
	ld.volatile.shared.u64 	%rd29, [%r5+32];
	st.volatile.shared.u64 	[%r5], %rd29;
	ld.volatile.shared.u16 	%rs26, [%r6+8];
	st.volatile.shared.u16 	[%r6], %rs26;
$L__BB30_31:
	ld.volatile.shared.u16 	%rs27, [%r6];
	ld.volatile.shared.u16 	%rs28, [%r6+4];
	setp.gt.u16 	%p23, %rs27, %rs28;
	@%p23 bra 	$L__BB30_34;
	ld.volatile.shared.u16 	%rs29, [%r6];
	ld.volatile.shared.u16 	%rs30, [%r6+4];
	setp.ne.s16 	%p24, %rs29, %rs30;
	@%p24 bra 	$L__BB30_35;
	ld.volatile.shared.u64 	%rd30, [%r5];
	ld.volatile.shared.u64 	%rd31, [%r5+16];
	setp.le.s64 	%p25, %rd30, %rd31;
	@%p25 bra 	$L__BB30_35;
$L__BB30_34:
	ld.volatile.shared.u64 	%rd32, [%r5+16];
	st.volatile.shared.u64 	[%r5], %rd32;
	ld.volatile.shared.u16 	%rs31, [%r6+4];
	st.volatile.shared.u16 	[%r6], %rs31;
$L__BB30_35:
	ld.volatile.shared.u16 	%rs32, [%r6];
	ld.volatile.shared.u16 	%rs33, [%r6+2];
	setp.gt.u16 	%p26, %rs32, %rs33;
	@%p26 bra 	$L__BB30_38;
	ld.volatile.shared.u16 	%rs34, [%r6];
	ld.volatile.shared.u16 	%rs35, [%r6+2];
	setp.ne.s16 	%p27, %rs34, %rs35;
	@%p27 bra 	$L__BB30_39;
	ld.volatile.shared.u64 	%rd33, [%r5];
	ld.volatile.shared.u64 	%rd34, [%r5+8];
	setp.le.s64 	%p28, %rd33, %rd34;
	@%p28 bra 	$L__BB30_39;
$L__BB30_38:
	ld.volatile.shared.u64 	%rd35, [%r5+8];
	st.volatile.shared.u64 	[%r5], %rd35;
	ld.volatile.shared.u16 	%rs36, [%r6+2];
	st.volatile.shared.u16 	[%r6], %rs36;
$L__BB30_39:
	setp.ne.s32 	%p29, %r3, 0;
	@%p29 bra 	$L__BB30_41;
	ld.shared.u16 	%rs37, [sdata_u16];
	cvta.to.global.u64 	%rd36, %rd7;
	mul.wide.u32 	%rd37, %r4, 2;
	add.s64 	%rd38, %rd36, %rd37;
	st.global.u16 	[%rd38], %rs37;
	ld.shared.u64 	%rd39, [%r2];
	cvta.to.global.u64 	%rd40, %rd8;
	mul.wide.u32 	%rd41, %r4, 8;
	add.s64 	%rd42, %rd40, %rd41;
	st.global.u64 	[%rd42], %rd39;
$L__BB30_41:
	ret;

}
	// .globl	uncontiguous_reduce_u16
.visible .entry uncontiguous_reduce_u16(
	.param .u64 .ptr .align 1 uncontiguous_reduce_u16_param_0,
	.param .u64 .ptr .align 1 uncontiguous_reduce_u16_param_1,
	.param .u64 .ptr .align 1 uncontiguous_reduce_u16_param_2,
	.param .u64 .ptr .align 1 uncontiguous_reduce_u16_param_3,
	.param .u64 .ptr .align 1 uncontiguous_reduce_u16_param_4,
	.param .u64 uncontiguous_reduce_u16_param_5,
	.param .u64 uncontiguous_reduce_u16_param_6
)
{
	.reg .pred 	%p<75>;
	.reg .b16 	%rs<38>;
	.reg .b32 	%r<221>;
	.reg .b64 	%rd<589>;

	ld.param.u64 	%rd264, [uncontiguous_reduce_u16_param_2];
	ld.param.u64 	%rd267, [uncontiguous_reduce_u16_param_3];
	ld.param.u64 	%rd268, [uncontiguous_reduce_u16_param_4];
	ld.param.u64 	%rd265, [uncontiguous_reduce_u16_param_5];
	ld.param.u64 	%rd266, [uncontiguous_reduce_u16_param_6];
	cvta.to.global.u64 	%rd1, %rd268;
	cvta.to.global.u64 	%rd2, %rd267;
	cvta.to.global.u64 	%rd3, %rd264;
	mov.u32 	%r220, %ntid.x;
	shl.b32 	%r51, %r220, 1;
	mov.u32 	%r52, sdata_u16;
	add.s32 	%r2, %r52, %r51;
	mov.u32 	%r3, %tid.x;
	mov.u32 	%r53, %ctaid.x;
	mul.lo.s32 	%r54, %r53, %r220;
	shl.b32 	%r55, %r54, 1;
	add.s32 	%r56, %r55, %r3;
	cvt.u64.u32 	%rd4, %r56;
	shl.b32 	%r57, %r3, 3;
	add.s32 	%r4, %r2, %r57;
	st.shared.u64 	[%r4], %rd4;
	shl.b32 	%r58, %r3, 1;
	add.s32 	%r5, %r52, %r58;
	mov.b16 	%rs4, -1;
	st.shared.u16 	[%r5], %rs4;
	add.s32 	%r59, %r56, %r220;
	cvt.u64.u32 	%rd5, %r59;
	setp.le.u64 	%p1, %rd266, %rd5;
	@%p1 bra 	$L__BB31_56;
	cvt.u32.u64 	%r6, %rd265;
	add.s32 	%r214, %r6, -1;
	setp.lt.s32 	%p27, %r214, 0;
	mov.b64 	%rd545, 0;
	mov.u64 	%rd546, %rd545;
	@%p27 bra 	$L__BB31_53;
	setp.lt.u32 	%p28, %r214, 3;
	mov.b64 	%rd546, 0;
	mov.u64 	%rd539, %rd5;
	mov.u64 	%rd541, %rd4;
	mov.u64 	%rd545, %rd546;
	@%p28 bra 	$L__BB31_30;
	add.s32 	%r212, %r6, -2;
	and.b32  	%r135, %r6, -4;
	neg.s32 	%r211, %r135;
	mov.b64 	%rd546, 0;
	mov.u64 	%rd539, %rd5;
	mov.u64 	%rd541, %rd4;
$L__BB31_4:
	.pragma "nounroll";
	add.s32 	%r12, %r212, 1;
	mul.wide.u32 	%rd400, %r12, 8;
	add.s64 	%rd401, %rd2, %rd400;
	ld.global.u64 	%rd10, [%rd401];
	or.b64  	%rd402, %rd541, %rd10;
	and.b64  	%rd403, %rd402, -4294967296;
	setp.ne.s64 	%p29, %rd403, 0;
	@%p29 bra 	$L__BB31_6;
	cvt.u32.u64 	%r136, %rd10;
	cvt.u32.u64 	%r137, %rd541;
	div.u32 	%r138, %r137, %r136;
	mul.lo.s32 	%r139, %r138, %r136;
	sub.s32 	%r140, %r137, %r139;
	cvt.u64.u32 	%rd507, %r138;
	cvt.u64.u32 	%rd508, %r140;
	bra.uni 	$L__BB31_7;
$L__BB31_6:
	div.s64 	%rd507, %rd541, %rd10;
	mul.lo.s64 	%rd404, %rd507, %rd10;
	sub.s64 	%rd508, %rd541, %rd404;
$L__BB31_7:
	mul.wide.u32 	%rd405, %r12, 8;
	add.s64 	%rd406, %rd1, %rd405;
	ld.global.u64 	%rd17, [%rd406];
	mad.lo.s64 	%rd18, %rd17, %rd508, %rd545;
	or.b64  	%rd407, %rd539, %rd10;
	and.b64  	%rd408, %rd407, -4294967296;
	setp.ne.s64 	%p30, %rd408, 0;
	@%p30 bra 	$L__BB31_9;
	cvt.u32.u64 	%r141, %rd10;
	cvt.u32.u64 	%r142, %rd539;
	div.u32 	%r143, %r142, %r141;
	mul.lo.s32 	%r144, %r143, %r141;
	sub.s32 	%r145, %r142, %r144;
	cvt.u64.u32 	%rd509, %r143;
	cvt.u64.u32 	%rd510, %r145;
	bra.uni 	$L__BB31_10;
$L__BB31_9:
	div.s64 	%rd509, %rd539, %rd10;
	mul.lo.s64 	%rd409, %rd509, %rd10;
	sub.s64 	%rd510, %rd539, %rd409;
$L__BB31_10:
	mad.lo.s64 	%rd25, %rd510, %rd17, %rd546;
	mul.wide.u32 	%rd410, %r212, 8;
	add.s64 	%rd411, %rd2, %rd410;
	ld.global.u64 	%rd26, [%rd411];
	or.b64  	%rd412, %rd507, %rd26;
	and.b64  	%rd413, %rd412, -4294967296;
	setp.ne.s64 	%p31, %rd413, 0;
	@%p31 bra 	$L__BB31_12;
	cvt.u32.u64 	%r146, %rd26;
	cvt.u32.u64 	%r147, %rd507;
	div.u32 	%r148, %r147, %r146;
	mul.lo.s32 	%r149, %r148, %r146;
	sub.s32 	%r150, %r147, %r149;
	cvt.u64.u32 	%rd511, %r148;
	cvt.u64.u32 	%rd512, %r150;
	bra.uni 	$L__BB31_13;
$L__BB31_12:
	div.s64 	%rd511, %rd507, %rd26;
	mul.lo.s64 	%rd414, %rd511, %rd26;
	sub.s64 	%rd512, %rd507, %rd414;
$L__BB31_13:
	mul.wide.u32 	%rd415, %r212, 8;
	add.s64 	%rd416, %rd1, %rd415;
	ld.global.u64 	%rd33, [%rd416];
	mad.lo.s64 	%rd34, %rd33, %rd512, %rd18;
	or.b64  	%rd417, %rd509, %rd26;
	and.b64  	%rd418, %rd417, -4294967296;
	setp.ne.s64 	%p32, %rd418, 0;
	@%p32 bra 	$L__BB31_15;
	cvt.u32.u64 	%r151, %rd26;
	cvt.u32.u64 	%r152, %rd509;
	div.u32 	%r153, %r152, %r151;
	mul.lo.s32 	%r154, %r153, %r151;
	sub.s32 	%r155, %r152, %r154;
	cvt.u64.u32 	%rd513, %r153;
	cvt.u64.u32 	%rd514, %r155;
	bra.uni 	$L__BB31_16;
$L__BB31_15:
	div.s64 	%rd513, %rd509, %rd26;
	mul.lo.s64 	%rd419, %rd513, %rd26;
	sub.s64 	%rd514, %rd509, %rd419;
$L__BB31_16:
	mad.lo.s64 	%rd41, %rd514, %rd33, %rd25;
	add.s32 	%r13, %r212, -1;
	mul.wide.u32 	%rd420, %r13, 8;
	add.s64 	%rd421, %rd2, %rd420;
	ld.global.u64 	%rd42, [%rd421];
	or.b64  	%rd422, %rd511, %rd42;
	and.b64  	%rd423, %rd422, -4294967296;
	setp.ne.s64 	%p33, %rd423, 0;
	@%p33 bra 	$L__BB31_18;
	cvt.u32.u64 	%r156, %rd42;
	cvt.u32.u64 	%r157, %rd511;
	div.u32 	%r158, %r157, %r156;
	mul.lo.s32 	%r159, %r158, %r156;
	sub.s32 	%r160, %r157, %r159;
	cvt.u64.u32 	%rd515, %r158;
	cvt.u64.u32 	%rd516, %r160;
	bra.uni 	$L__BB31_19;
$L__BB31_18:
	div.s64 	%rd515, %rd511, %rd42;
	mul.lo.s64 	%rd424, %rd515, %rd42;
	sub.s64 	%rd516, %rd511, %rd424;
$L__BB31_19:
	mul.wide.u32 	%rd425, %r13, 8;
	add.s64 	%rd426, %rd1, %rd425;
	ld.global.u64 	%rd49, [%rd426];
	mad.lo.s64 	%rd50, %rd49, %rd516, %rd34;
	or.b64  	%rd427, %rd513, %rd42;
	and.b64  	%rd428, %rd427, -4294967296;
	setp.ne.s64 	%p34, %rd428, 0;
	@%p34 bra 	$L__BB31_21;
	cvt.u32.u64 	%r161, %rd42;
	cvt.u32.u64 	%r162, %rd513;
	div.u32 	%r163, %r162, %r161;
	mul.lo.s32 	%r164, %r163, %r161;
	sub.s32 	%r165, %r162, %r164;
	cvt.u64.u32 	%rd517, %r163;
	cvt.u64.u32 	%rd518, %r165;
	bra.uni 	$L__BB31_22;
$L__BB31_21:
	div.s64 	%rd517, %rd513, %rd42;
	mul.lo.s64 	%rd429, %rd517, %rd42;
	sub.s64 	%rd518, %rd513, %rd429;
$L__BB31_22:
	mad.lo.s64 	%rd57, %rd518, %rd49, %rd41;
	add.s32 	%r166, %r212, -2;
	mul.wide.u32 	%rd430, %r166, 8;
	add.s64 	%rd431, %rd2, %rd430;
	ld.global.u64 	%rd58, [%rd431];
	or.b64  	%rd432, %rd515, %rd58;
	and.b64  	%rd433, %rd432, -4294967296;
	setp.ne.s64 	%p35, %rd433, 0;
	@%p35 bra 	$L__BB31_24;
	cvt.u32.u64 	%r167, %rd58;
	cvt.u32.u64 	%r168, %rd515;
	div.u32 	%r169, %r168, %r167;
	mul.lo.s32 	%r170, %r169, %r167;
	sub.s32 	%r171, %r168, %r170;
	cvt.u64.u32 	%rd541, %r169;
	cvt.u64.u32 	%rd520, %r171;
	bra.uni 	$L__BB31_25;
$L__BB31_24:
	div.s64 	%rd541, %rd515, %rd58;
	mul.lo.s64 	%rd434, %rd541, %rd58;
	sub.s64 	%rd520, %rd515, %rd434;
$L__BB31_25:
	add.s32 	%r172, %r212, -2;
	mul.wide.u32 	%rd435, %r172, 8;
	add.s64 	%rd436, %rd1, %rd435;
	ld.global.u64 	%rd65, [%rd436];
	mad.lo.s64 	%rd545, %rd65, %rd520, %rd50;
	or.b64  	%rd437, %rd517, %rd58;
	and.b64  	%rd438, %rd437, -4294967296;
	setp.ne.s64 	%p36, %rd438, 0;
	@%p36 bra 	$L__BB31_27;
	cvt.u32.u64 	%r173, %rd58;
	cvt.u32.u64 	%r174, %rd517;
	div.u32 	%r175, %r174, %r173;
	mul.lo.s32 	%r176, %r175, %r173;
	sub.s32 	%r177, %r174, %r176;
	cvt.u64.u32 	%rd539, %r175;
	cvt.u64.u32 	%rd522, %r177;
	bra.uni 	$L__BB31_28;
$L__BB31_27:
	div.s64 	%rd539, %rd517, %rd58;
	mul.lo.s64 	%rd439, %rd539, %rd58;
	sub.s64 	%rd522, %rd517, %rd439;
$L__BB31_28:
	mad.lo.s64 	%rd546, %rd522, %rd65, %rd57;
	add.s32 	%r212, %r212, -4;
	add.s32 	%r211, %r211, 4;
	setp.ne.s32 	%p37, %r211, 0;
	@%p37 bra 	$L__BB31_4;
	add.s32 	%r214, %r212, 1;
$L__BB31_30:
	and.b32  	%r178, %r6, 3;
	setp.eq.s32 	%p38, %r178, 0;
	@%p38 bra 	$L__BB31_53;
	setp.eq.s32 	%p39, %r178, 1;
	@%p39 bra 	$L__BB31_45;
	mul.wide.u32 	%rd441, %r214, 8;
	add.s64 	%rd442, %rd2, %rd441;
	ld.global.u64 	%rd80, [%rd442];
	or.b64  	%rd443, %rd541, %rd80;
	and.b64  	%rd444, %rd443, -4294967296;
	setp.ne.s64 	%p40, %rd444, 0;
	@%p40 bra 	$L__BB31_34;
	cvt.u32.u64 	%r180, %rd80;
	cvt.u32.u64 	%r181, %rd541;
	div.u32 	%r182, %r181, %r180;
	mul.lo.s32 	%r183, %r182, %r180;
	sub.s32 	%r184, %r181, %r183;
	cvt.u64.u32 	%rd529, %r182;
	cvt.u64.u32 	%rd530, %r184;
	bra.uni 	$L__BB31_35;
$L__BB31_34:
	div.s64 	%rd529, %rd541, %rd80;
	mul.lo.s64 	%rd445, %rd529, %rd80;
	sub.s64 	%rd530, %rd541, %rd445;
$L__BB31_35:
	mul.wide.u32 	%rd446, %r214, 8;
	add.s64 	%rd447, %rd1, %rd446;
	ld.global.u64 	%rd87, [%rd447];
	mad.lo.s64 	%rd88, %rd87, %rd530, %rd545;
	or.b64  	%rd448, %rd539, %rd80;
	and.b64  	%rd449, %rd448, -4294967296;
	setp.ne.s64 	%p41, %rd449, 0;
	@%p41 bra 	$L__BB31_37;
	cvt.u32.u64 	%r185, %rd80;
	cvt.u32.u64 	%r186, %rd539;
	div.u32 	%r187, %r186, %r185;
	mul.lo.s32 	%r188, %r187, %r185;
	sub.s32 	%r189, %r186, %r188;
	cvt.u64.u32 	%rd531, %r187;
	cvt.u64.u32 	%rd532, %r189;
	bra.uni 	$L__BB31_38;
$L__BB31_37:
	div.s64 	%rd531, %rd539, %rd80;
	mul.lo.s64 	%rd450, %rd531, %rd80;
	sub.s64 	%rd532, %rd539, %rd450;
$L__BB31_38:
	mad.lo.s64 	%rd95, %rd532, %rd87, %rd546;
	add.s32 	%r18, %r214, -1;
	mul.wide.u32 	%rd451, %r18, 8;
	add.s64 	%rd452, %rd2, %rd451;
	ld.global.u64 	%rd96, [%rd452];
	or.b64  	%rd453, %rd529, %rd96;
	and.b64  	%rd454, %rd453, -4294967296;
	setp.ne.s64 	%p42, %rd454, 0;
	@%p42 bra 	$L__BB31_40;
	cvt.u32.u64 	%r190, %rd96;
	cvt.u32.u64 	%r191, %rd529;
	div.u32 	%r192, %r191, %r190;
	mul.lo.s32 	%r193, %r192, %r190;
	sub.s32 	%r194, %r191, %r193;
	cvt.u64.u32 	%rd541, %r192;
	cvt.u64.u32 	%rd534, %r194;
	bra.uni 	$L__BB31_41;
$L__BB31_40:
	div.s64 	%rd541, %rd529, %rd96;
	mul.lo.s64 	%rd455, %rd541, %rd96;
	sub.s64 	%rd534, %rd529, %rd455;
$L__BB31_41:
	mul.wide.u32 	%rd456, %r18, 8;
	add.s64 	%rd457, %rd1, %rd456;
	ld.global.u64 	%rd103, [%rd457];
	mad.lo.s64 	%rd545, %rd103, %rd534, %rd88;
	or.b64  	%rd458, %rd531, %rd96;
	and.b64  	%rd459, %rd458, -4294967296;
	setp.ne.s64 	%p43, %rd459, 0;
	@%p43 bra 	$L__BB31_43;
	cvt.u32.u64 	%r195, %rd96;
	cvt.u32.u64 	%r196, %rd531;
	div.u32 	%r197, %r196, %r195;
	mul.lo.s32 	%r198, %r197, %r195;
	sub.s32 	%r199, %r196, %r198;
	cvt.u64.u32 	%rd539, %r197;
	cvt.u64.u32 	%rd536, %r199;
	bra.uni 	$L__BB31_44;
$L__BB31_43:
	div.s64 	%rd539, %rd531, %rd96;
	mul.lo.s64 	%rd460, %rd539, %rd96;
	sub.s64 	%rd536, %rd531, %rd460;
$L__BB31_44:
	mad.lo.s64 	%rd546, %rd536, %rd103, %rd95;
	add.s32 	%r214, %r214, -2;
$L__BB31_45:
	and.b32  	%r200, %r6, 1;
	setp.eq.b32 	%p44, %r200, 1;
	not.pred 	%p45, %p44;
	@%p45 bra 	$L__BB31_53;
	mul.wide.u32 	%rd461, %r214, 8;
	add.s64 	%rd462, %rd2, %rd461;
	ld.global.u64 	%rd118, [%rd462];
	or.b64  	%rd463, %rd541, %rd118;
	and.b64  	%rd464, %rd463, -4294967296;
	setp.ne.s64 	%p46, %rd464, 0;
	@%p46 bra 	$L__BB31_48;
	cvt.u32.u64 	%r201, %rd118;
	cvt.u32.u64 	%r202, %rd541;
	rem.u32 	%r203, %r202, %r201;
	cvt.u64.u32 	%rd543, %r203;
	bra.uni 	$L__BB31_49;
$L__BB31_48:
	rem.s64 	%rd543, %rd541, %rd118;
$L__BB31_49:
	add.s64 	%rd466, %rd1, %rd461;
	ld.global.u64 	%rd122, [%rd466];
	mad.lo.s64 	%rd545, %rd122, %rd543, %rd545;
	or.b64  	%rd467, %rd539, %rd118;
	and.b64  	%rd468, %rd467, -4294967296;
	setp.ne.s64 	%p47, %rd468, 0;
	@%p47 bra 	$L__BB31_51;
	cvt.u32.u64 	%r204, %rd118;
	cvt.u32.u64 	%r205, %rd539;
	rem.u32 	%r206, %r205, %r204;
	cvt.u64.u32 	%rd544, %r206;
	bra.uni 	$L__BB31_52;
$L__BB31_51:
	rem.s64 	%rd544, %rd539, %rd118;
$L__BB31_52:
	mad.lo.s64 	%rd546, %rd544, %rd122, %rd546;
$L__BB31_53:
	ld.param.u64 	%rd502, [uncontiguous_reduce_u16_param_2];
	cvta.to.global.u64 	%rd469, %rd502;
	shl.b64 	%rd470, %rd545, 1;
	add.s64 	%rd471, %rd469, %rd470;
	ld.global.u16 	%rs1, [%rd471];
	shl.b64 	%rd472, %rd546, 1;
	add.s64 	%rd473, %rd469, %rd472;
	ld.global.u16 	%rs6, [%rd473];
	setp.le.u16 	%p48, %rs1, %rs6;
	@%p48 bra 	$L__BB31_55;
	st.shared.u16 	[%r5], %rs1;
	st.shared.u64 	[%r4], %rd5;
	bra.uni 	$L__BB31_116;
$L__BB31_55:
	st.shared.u16 	[%r5], %rs1;
	st.shared.u64 	[%r4], %rd4;
	bra.uni 	$L__BB31_116;
$L__BB31_56:
	setp.le.u64 	%p2, %rd266, %rd4;
	@%p2 bra 	$L__BB31_116;
	cvt.u32.u64 	%r21, %rd265;
	add.s32 	%r218, %r21, -1;
	setp.lt.s32 	%p3, %r218, 0;
	mov.b64 	%rd587, 0;
	@%p3 bra 	$L__BB31_115;
	setp.lt.u32 	%p4, %r218, 7;
	mov.b64 	%rd587, 0;
	mov.u64 	%rd577, %rd4;
	@%p4 bra 	$L__BB31_86;
	add.s32 	%r216, %r21, -4;
	and.b32  	%r60, %r21, -8;
	neg.s32 	%r215, %r60;
	mov.b64 	%rd587, 0;
	mov.u64 	%rd577, %rd4;
$L__BB31_60:
	.pragma "nounroll";
	add.s32 	%r27, %r216, 3;
	mul.wide.u32 	%rd273, %r27, 8;
	add.s64 	%rd274, %rd2, %rd273;
	ld.global.u64 	%rd132, [%rd274];
	or.b64  	%rd275, %rd577, %rd132;
	and.b64  	%rd276, %rd275, -4294967296;
	setp.ne.s64 	%p5, %rd276, 0;
	@%p5 bra 	$L__BB31_62;
	cvt.u32.u64 	%r61, %rd132;
	cvt.u32.u64 	%r62, %rd577;
	div.u32 	%r63, %r62, %r61;
	mul.lo.s32 	%r64, %r63, %r61;
	sub.s32 	%r65, %r62, %r64;
	cvt.u64.u32 	%rd549, %r63;
	cvt.u64.u32 	%rd550, %r65;
	bra.uni 	$L__BB31_63;
$L__BB31_62:
	div.s64 	%rd549, %rd577, %rd132;
	mul.lo.s64 	%rd277, %rd549, %rd132;
	sub.s64 	%rd550, %rd577, %rd277;
$L__BB31_63:
	add.s64 	%rd279, %rd1, %rd273;
	ld.global.u64 	%rd280, [%rd279];
	mad.lo.s64 	%rd139, %rd280, %rd550, %rd587;
	add.s32 	%r28, %r216, 2;
	mul.wide.u32 	%rd281, %r28, 8;
	add.s64 	%rd282, %rd2, %rd281;
	ld.global.u64 	%rd140, [%rd282];
	or.b64  	%rd283, %rd549, %rd140;
	and.b64  	%rd284, %rd283, -4294967296;
	setp.ne.s64 	%p6, %rd284, 0;
	@%p6 bra 	$L__BB31_65;
	cvt.u32.u64 	%r66, %rd140;
	cvt.u32.u64 	%r67, %rd549;
	div.u32 	%r68, %r67, %r66;
	mul.lo.s32 	%r69, %r68, %r66;
	sub.s32 	%r70, %r67, %r69;
	cvt.u64.u32 	%rd551, %r68;
	cvt.u64.u32 	%rd552, %r70;
	bra.uni 	$L__BB31_66;
$L__BB31_65:
	div.s64 	%rd551, %rd549, %rd140;
	mul.lo.s64 	%rd285, %rd551, %rd140;
	sub.s64 	%rd552, %rd549, %rd285;
$L__BB31_66:
	add.s64 	%rd287, %rd1, %rd281;
	ld.global.u64 	%rd288, [%rd287];
	mad.lo.s64 	%rd147, %rd288, %rd552, %rd139;
	add.s32 	%r29, %r216, 1;
	mul.wide.u32 	%rd289, %r29, 8;
	add.s64 	%rd290, %rd2, %rd289;
	ld.global.u64 	%rd148, [%rd290];
	or.b64  	%rd291, %rd551, %rd148;
	and.b64  	%rd292, %rd291, -4294967296;
	setp.ne.s64 	%p7, %rd292, 0;
	@%p7 bra 	$L__BB31_68;
	cvt.u32.u64 	%r71, %rd148;
	cvt.u32.u64 	%r72, %rd551;
	div.u32 	%r73, %r72, %r71;
	mul.lo.s32 	%r74, %r73, %r71;
	sub.s32 	%r75, %r72, %r74;
	cvt.u64.u32 	%rd553, %r73;
	cvt.u64.u32 	%rd554, %r75;
	bra.uni 	$L__BB31_69;
$L__BB31_68:
	div.s64 	%rd553, %rd551, %rd148;
	mul.lo.s64 	%rd293, %rd553, %rd148;
	sub.s64 	%rd554, %rd551, %rd293;
$L__BB31_69:
	add.s64 	%rd295, %rd1, %rd289;
	ld.global.u64 	%rd296, [%rd295];
	mad.lo.s64 	%rd155, %rd296, %rd554, %rd147;
	mul.wide.u32 	%rd297, %r216, 8;
	add.s64 	%rd298, %rd2, %rd297;
	ld.global.u64 	%rd156, [%rd298];
	or.b64  	%rd299, %rd553, %rd156;
	and.b64  	%rd300, %rd299, -4294967296;
	setp.ne.s64 	%p8, %rd300, 0;
	@%p8 bra 	$L__BB31_71;
	cvt.u32.u64 	%r76, %rd156;
	cvt.u32.u64 	%r77, %rd553;
	div.u32 	%r78, %r77, %r76;
	mul.lo.s32 	%r79, %r78, %r76;
	sub.s32 	%r80, %r77, %r79;
	cvt.u64.u32 	%rd555, %r78;
	cvt.u64.u32 	%rd556, %r80;
	bra.uni 	$L__BB31_72;
$L__BB31_71:
	div.s64 	%rd555, %rd553, %rd156;
	mul.lo.s64 	%rd301, %rd555, %rd156;
	sub.s64 	%rd556, %rd553, %rd301;
$L__BB31_72:
	add.s64 	%rd303, %rd1, %rd297;
	ld.global.u64 	%rd304, [%rd303];
	mad.lo.s64 	%rd163, %rd304, %rd556, %rd155;
	add.s32 	%r30, %r216, -1;
	mul.wide.u32 	%rd305, %r30, 8;
	add.s64 	%rd306, %rd2, %rd305;
	ld.global.u64 	%rd164, [%rd306];
	or.b64  	%rd307, %rd555, %rd164;
	and.b64  	%rd308, %rd307, -4294967296;
	setp.ne.s64 	%p9, %rd308, 0;
	@%p9 bra 	$L__BB31_74;
	cvt.u32.u64 	%r81, %rd164;
	cvt.u32.u64 	%r82, %rd555;
	div.u32 	%r83, %r82, %r81;
	mul.lo.s32 	%r84, %r83, %r81;
	sub.s32 	%r85, %r82, %r84;
	cvt.u64.u32 	%rd557, %r83;
	cvt.u64.u32 	%rd558, %r85;
	bra.uni 	$L__BB31_75;
$L__BB31_74:
	div.s64 	%rd557, %rd555, %rd164;
	mul.lo.s64 	%rd309, %rd557, %rd164;
	sub.s64 	%rd558, %rd555, %rd309;
$L__BB31_75:
	add.s64 	%rd311, %rd1, %rd305;
	ld.global.u64 	%rd312, [%rd311];
	mad.lo.s64 	%rd171, %rd312, %rd558, %rd163;
	add.s32 	%r31, %r216, -2;
	mul.wide.u32 	%rd313, %r31, 8;
	add.s64 	%rd314, %rd2, %rd313;
	ld.global.u64 	%rd172, [%rd314];
	or.b64  	%rd315, %rd557, %rd172;
	and.b64  	%rd316, %rd315, -4294967296;
	setp.ne.s64 	%p10, %rd316, 0;
	@%p10 bra 	$L__BB31_77;
	cvt.u32.u64 	%r86, %rd172;
	cvt.u32.u64 	%r87, %rd557;
	div.u32 	%r88, %r87, %r86;
	mul.lo.s32 	%r89, %r88, %r86;
	sub.s32 	%r90, %r87, %r89;
	cvt.u64.u32 	%rd559, %r88;
	cvt.u64.u32 	%rd560, %r90;
	bra.uni 	$L__BB31_78;
$L__BB31_77:
	div.s64 	%rd559, %rd557, %rd172;
	mul.lo.s64 	%rd317, %rd559, %rd172;
	sub.s64 	%rd560, %rd557, %rd317;
$L__BB31_78:
	add.s64 	%rd319, %rd1, %rd313;
	ld.global.u64 	%rd320, [%rd319];
	mad.lo.s64 	%rd179, %rd320, %rd560, %rd171;
	add.s32 	%r32, %r216, -3;
	mul.wide.u32 	%rd321, %r32, 8;
	add.s64 	%rd322, %rd2, %rd321;
	ld.global.u64 	%rd180, [%rd322];
	or.b64  	%rd323, %rd559, %rd180;
	and.b64  	%rd324, %rd323, -4294967296;
	setp.ne.s64 	%p11, %rd324, 0;
	@%p11 bra 	$L__BB31_80;
	cvt.u32.u64 	%r91, %rd180;
	cvt.u32.u64 	%r92, %rd559;
	div.u32 	%r93, %r92, %r91;
	mul.lo.s32 	%r94, %r93, %r91;
	sub.s32 	%r95, %r92, %r94;
	cvt.u64.u32 	%rd561, %r93;
	cvt.u64.u32 	%rd562, %r95;
	bra.uni 	$L__BB31_81;
$L__BB31_80:
	div.s64 	%rd561, %rd559, %rd180;
	mul.lo.s64 	%rd325, %rd561, %rd180;
	sub.s64 	%rd562, %rd559, %rd325;
$L__BB31_81:
	add.s64 	%rd327, %rd1, %rd321;
	ld.global.u64 	%rd328, [%rd327];
	mad.lo.s64 	%rd187, %rd328, %rd562, %rd179;
	add.s32 	%r33, %r216, -4;
	mul.wide.u32 	%rd329, %r33, 8;
	add.s64 	%rd330, %rd2, %rd329;
	ld.global.u64 	%rd188, [%rd330];
	or.b64  	%rd331, %rd561, %rd188;
	and.b64  	%rd332, %rd331, -4294967296;
	setp.ne.s64 	%p12, %rd332, 0;
	@%p12 bra 	$L__BB31_83;
	cvt.u32.u64 	%r96, %rd188;
	cvt.u32.u64 	%r97, %rd561;
	div.u32 	%r98, %r97, %r96;
	mul.lo.s32 	%r99, %r98, %r96;
	sub.s32 	%r100, %r97, %r99;
	cvt.u64.u32 	%rd577, %r98;
	cvt.u64.u32 	%rd564, %r100;
	bra.uni 	$L__BB31_84;
$L__BB31_83:
	div.s64 	%rd577, %rd561, %rd188;
	mul.lo.s64 	%rd333, %rd577, %rd188;
	sub.s64 	%rd564, %rd561, %rd333;
$L__BB31_84:
	add.s64 	%rd335, %rd1, %rd329;
	ld.global.u64 	%rd336, [%rd335];
	mad.lo.s64 	%rd587, %rd336, %rd564, %rd187;
	add.s32 	%r216, %r216, -8;
	add.s32 	%r215, %r215, 8;
	setp.ne.s32 	%p13, %r215, 0;
	@%p13 bra 	$L__BB31_60;
	add.s32 	%r218, %r216, 3;
$L__BB31_86:
	and.b32  	%r38, %r21, 7;
	setp.eq.s32 	%p14, %r38, 0;
	@%p14 bra 	$L__BB31_115;
	and.b32  	%r39, %r21, 3;
	setp.lt.u32 	%p15, %r38, 4;
	@%p15 bra 	$L__BB31_101;
	mul.wide.u32 	%rd338, %r218, 8;
	add.s64 	%rd339, %rd2, %rd338;
	ld.global.u64 	%rd199, [%rd339];
	or.b64  	%rd340, %rd577, %rd199;
	and.b64  	%rd341, %rd340, -4294967296;
	setp.ne.s64 	%p16, %rd341, 0;
	@%p16 bra 	$L__BB31_90;
	cvt.u32.u64 	%r101, %rd199;
	cvt.u32.u64 	%r102, %rd577;
	div.u32 	%r103, %r102, %r101;
	mul.lo.s32 	%r104, %r103, %r101;
	sub.s32 	%r105, %r102, %r104;
	cvt.u64.u32 	%rd568, %r103;
	cvt.u64.u32 	%rd569, %r105;
	bra.uni 	$L__BB31_91;
$L__BB31_90:
	div.s64 	%rd568, %rd577, %rd199;
	mul.lo.s64 	%rd342, %rd568, %rd199;
	sub.s64 	%rd569, %rd577, %rd342;
$L__BB31_91:
	add.s64 	%rd344, %rd1, %rd338;
	ld.global.u64 	%rd345, [%rd344];
	mad.lo.s64 	%rd206, %rd345, %rd569, %rd587;
	add.s32 	%r40, %r218, -1;
	mul.wide.u32 	%rd346, %r40, 8;
	add.s64 	%rd347, %rd2, %rd346;
	ld.global.u64 	%rd207, [%rd347];
	or.b64  	%rd348, %rd568, %rd207;
	and.b64  	%rd349, %rd348, -4294967296;
	setp.ne.s64 	%p17, %rd349, 0;
	@%p17 bra 	$L__BB31_93;
	cvt.u32.u64 	%r106, %rd207;
	cvt.u32.u64 	%r107, %rd568;
	div.u32 	%r108, %r107, %r106;
	mul.lo.s32 	%r109, %r108, %r106;
	sub.s32 	%r110, %r107, %r109;
	cvt.u64.u32 	%rd570, %r108;
	cvt.u64.u32 	%rd571, %r110;
	bra.uni 	$L__BB31_94;
$L__BB31_93:
	div.s64 	%rd570, %rd568, %rd207;
	mul.lo.s64 	%rd350, %rd570, %rd207;
	sub.s64 	%rd571, %rd568, %rd350;
$L__BB31_94:
	add.s64 	%rd352, %rd1, %rd346;
	ld.global.u64 	%rd353, [%rd352];
	mad.lo.s64 	%rd214, %rd353, %rd571, %rd206;
	add.s32 	%r41, %r218, -2;
	mul.wide.u32 	%rd354, %r41, 8;
	add.s64 	%rd355, %rd2, %rd354;
	ld.global.u64 	%rd215, [%rd355];
	or.b64  	%rd356, %rd570, %rd215;
	and.b64  	%rd357, %rd356, -4294967296;
	setp.ne.s64 	%p18, %rd357, 0;
	@%p18 bra 	$L__BB31_96;
	cvt.u32.u64 	%r111, %rd215;
	cvt.u32.u64 	%r112, %rd570;
	div.u32 	%r113, %r112, %r111;
	mul.lo.s32 	%r114, %r113, %r111;
	sub.s32 	%r115, %r112, %r114;
	cvt.u64.u32 	%rd572, %r113;
	cvt.u64.u32 	%rd573, %r115;
	bra.uni 	$L__BB31_97;
$L__BB31_96:
	div.s64 	%rd572, %rd570, %rd215;
	mul.lo.s64 	%rd358, %rd572, %rd215;
	sub.s64 	%rd573, %rd570, %rd358;
$L__BB31_97:
	add.s64 	%rd360, %rd1, %rd354;
	ld.global.u64 	%rd361, [%rd360];
	mad.lo.s64 	%rd222, %rd361, %rd573, %rd214;
	add.s32 	%r42, %r218, -3;
	mul.wide.u32 	%rd362, %r42, 8;
	add.s64 	%rd363, %rd2, %rd362;
	ld.global.u64 	%rd223, [%rd363];
	or.b64  	%rd364, %rd572, %rd223;
	and.b64  	%rd365, %rd364, -4294967296;
	setp.ne.s64 	%p19, %rd365, 0;
	@%p19 bra 	$L__BB31_99;
	cvt.u32.u64 	%r116, %rd223;
	cvt.u32.u64 	%r117, %rd572;
	div.u32 	%r118, %r117, %r116;
	mul.lo.s32 	%r119, %r118, %r116;
	sub.s32 	%r120, %r117, %r119;
	cvt.u64.u32 	%rd577, %r118;
	cvt.u64.u32 	%rd575, %r120;
	bra.uni 	$L__BB31_100;
$L__BB31_99:
	div.s64 	%rd577, %rd572, %rd223;
	mul.lo.s64 	%rd366, %rd577, %rd223;
	sub.s64 	%rd575, %rd572, %rd366;
$L__BB31_100:
	add.s64 	%rd368, %rd1, %rd362;
	ld.global.u64 	%rd369, [%rd368];
	mad.lo.s64 	%rd587, %rd369, %rd575, %rd222;
	add.s32 	%r218, %r218, -4;
$L__BB31_101:
	setp.eq.s32 	%p20, %r39, 0;
	@%p20 bra 	$L__BB31_115;
	setp.eq.s32 	%p21, %r39, 1;
	@%p21 bra 	$L__BB31_110;
	mul.wide.u32 	%rd371, %r218, 8;
	add.s64 	%rd372, %rd2, %rd371;
	ld.global.u64 	%rd234, [%rd372];
	or.b64  	%rd373, %rd577, %rd234;
	and.b64  	%rd374, %rd373, -4294967296;
	setp.ne.s64 	%p22, %rd374, 0;
	@%p22 bra 	$L__BB31_105;
	cvt.u32.u64 	%r121, %rd234;
	cvt.u32.u64 	%r122, %rd577;
	div.u32 	%r123, %r122, %r121;
	mul.lo.s32 	%r124, %r123, %r121;
	sub.s32 	%r125, %r122, %r124;
	cvt.u64.u32 	%rd579, %r123;
	cvt.u64.u32 	%rd580, %r125;
	bra.uni 	$L__BB31_106;
$L__BB31_105:
	div.s64 	%rd579, %rd577, %rd234;
	mul.lo.s64 	%rd375, %rd579, %rd234;
	sub.s64 	%rd580, %rd577, %rd375;
$L__BB31_106:
	add.s64 	%rd377, %rd1, %rd371;
	ld.global.u64 	%rd378, [%rd377];
	mad.lo.s64 	%rd241, %rd378, %rd580, %rd587;
	add.s32 	%r45, %r218, -1;
	mul.wide.u32 	%rd379, %r45, 8;
	add.s64 	%rd380, %rd2, %rd379;
	ld.global.u64 	%rd242, [%rd380];
	or.b64  	%rd381, %rd579, %rd242;
	and.b64  	%rd382, %rd381, -4294967296;
	setp.ne.s64 	%p23, %rd382, 0;
	@%p23 bra 	$L__BB31_108;
	cvt.u32.u64 	%r126, %rd242;
	cvt.u32.u64 	%r127, %rd579;
	div.u32 	%r128, %r127, %r126;
	mul.lo.s32 	%r129, %r128, %r126;
	sub.s32 	%r130, %r127, %r129;
	cvt.u64.u32 	%rd577, %r128;
	cvt.u64.u32 	%rd582, %r130;
	bra.uni 	$L__BB31_109;
$L__BB31_108:
	div.s64 	%rd577, %rd579, %rd242;
	mul.lo.s64 	%rd383, %rd577, %rd242;
	sub.s64 	%rd582, %rd579, %rd383;
$L__BB31_109:
	add.s64 	%rd385, %rd1, %rd379;
	ld.global.u64 	%rd386, [%rd385];
	mad.lo.s64 	%rd587, %rd386, %rd582, %rd241;
	add.s32 	%r218, %r218, -2;
$L__BB31_110:
	and.b32  	%r131, %r21, 1;
	setp.eq.b32 	%p24, %r131, 1;
	not.pred 	%p25, %p24;
	@%p25 bra 	$L__BB31_115;
	mul.wide.u32 	%rd387, %r218, 8;
	add.s64 	%rd388, %rd2, %rd387;
	ld.global.u64 	%rd253, [%rd388];
	or.b64  	%rd389, %rd577, %rd253;
	and.b64  	%rd390, %rd389, -4294967296;
	setp.ne.s64 	%p26, %rd390, 0;
	@%p26 bra 	$L__BB31_113;
	cvt.u32.u64 	%r132, %rd253;
	cvt.u32.u64 	%r133, %rd577;
	rem.u32 	%r134, %r133, %r132;
	cvt.u64.u32 	%rd586, %r134;
	bra.uni 	$L__BB31_114;
$L__BB31_113:
	rem.s64 	%rd586, %rd577, %rd253;
$L__BB31_114:
	add.s64 	%rd392, %rd1, %rd387;
	ld.global.u64 	%rd393, [%rd392];
	mad.lo.s64 	%rd587, %rd393, %rd586, %rd587;
$L__BB31_115:
	shl.b64 	%rd394, %rd587, 1;
	add.s64 	%rd395, %rd3, %rd394;
	ld.global.u16 	%rs5, [%rd395];
	st.shared.u16 	[%r5], %rs5;
	st.shared.u64 	[%r4], %rd4;
$L__BB31_116:
	bar.sync 	0;
	setp.lt.u32 	%p49, %r220, 66;
	@%p49 bra 	$L__BB31_124;
$L__BB31_117:
	mov.u32 	%r48, %r220;
	shr.u32 	%r220, %r48, 1;
	setp.ge.u32 	%p50, %r3, %r220;
	@%p50 bra 	$L__BB31_123;
	ld.shared.u16 	%rs2, [%r5];
	and.b32  	%r207, %r48, 2046;
	add.s32 	%r208, %r5, %r207;
	ld.shared.u16 	%rs3, [%r208];
	setp.le.u16 	%p51, %rs2, %rs3;
	shl.b32 	%r209, %r220, 3;
	add.s32 	%r50, %r4, %r209;
	@%p51 bra 	$L__BB31_120;
	ld.shared.u64 	%rd588, [%r50];
	bra.uni 	$L__BB31_122;
$L__BB31_120:
	setp.ne.s16 	%p52, %rs2, %rs3;
	@%p52 bra 	$L__BB31_123;
	ld.shared.u64 	%rd474, [%r4];
	ld.shared.u64 	%rd588, [%r50];
	setp.le.s64 	%p53, %rd474, %rd588;
	@%p53 bra 	$L__BB31_123;
$L__BB31_122:
	st.shared.u16 	[%r5], %rs3;
	st.shared.u64 	[%r4], %rd588;
$L__BB31_123:
	bar.sync 	0;
	setp.gt.u32 	%p54, %r48, 131;
	@%p54 bra 	$L__BB31_117;
$L__BB31_124:
	setp.gt.u32 	%p55, %r3, 31;
	@%p55 bra 	$L__BB31_151;
	ld.volatile.shared.u16 	%rs7, [%r5];
	ld.volatile.shared.u16 	%rs8, [%r5+64];
	setp.gt.u16 	%p56, %rs7, %rs8;
	@%p56 bra 	$L__BB31_128;
	ld.volatile.shared.u16 	%rs9, [%r5];
	ld.volatile.shared.u16 	%rs10, [%r5+64];
	setp.ne.s16 	%p57, %rs9, %rs10;
	@%p57 bra 	$L__BB31_129;
	ld.volatile.shared.u64 	%rd475, [%r4];
	ld.volatile.shared.u64 	%rd476, [%r4+256];
	setp.le.s64 	%p58, %rd475, %rd476;
	@%p58 bra 	$L__BB31_129;
$L__BB31_128:
	ld.volatile.shared.u64 	%rd477, [%r4+256];
	st.volatile.shared.u64 	[%r4], %rd477;
	ld.volatile.shared.u16 	%rs11, [%r5+64];
	st.volatile.shared.u16 	[%r5], %rs11;
$L__BB31_129:
	ld.volatile.shared.u16 	%rs12, [%r5];
	ld.volatile.shared.u16 	%rs13, [%r5+32];
	setp.gt.u16 	%p59, %rs12, %rs13;
	@%p59 bra 	$L__BB31_132;
	ld.volatile.shared.u16 	%rs14, [%r5];
	ld.volatile.shared.u16 	%rs15, [%r5+32];
	setp.ne.s16 	%p60, %rs14, %rs15;
	@%p60 bra 	$L__BB31_133;
	ld.volatile.shared.u64 	%rd478, [%r4];
	ld.volatile.shared.u64 	%rd479, [%r4+128];
	setp.le.s64 	%p61, %rd478, %rd479;
	@%p61 bra 	$L__BB31_133;
$L__BB31_132:
	ld.volatile.shared.u64 	%rd480, [%r4+128];
	st.volatile.shared.u64 	[%r4], %rd480;
	ld.volatile.shared.u16 	%rs16, [%r5+32];
	st.volatile.shared.u16 	[%r5], %rs16;
$L__BB31_133:
	ld.volatile.shared.u16 	%rs17, [%r5];
	ld.volatile.shared.u16 	%rs18, [%r5+16];
	setp.gt.u16 	%p62, %rs17, %rs18;
	@%p62 bra 	$L__BB31_136;
	ld.volatile.shared.u16 	%rs19, [%r5];
	ld.volatile.shared.u16 	%rs20, [%r5+16];
	setp.ne.s16 	%p63, %rs19, %rs20;
	@%p63 bra 	$L__BB31_137;
	ld.volatile.shared.u64 	%rd481, [%r4];
	ld.volatile.shared.u64 	%rd482, [%r4+64];
	setp.le.s64 	%p64, %rd481, %rd482;
	@%p64 bra 	$L__BB31_137;
$L__BB31_136:
	ld.volatile.shared.u64 	%rd483, [%r4+64];
	st.volatile.shared.u64 	[%r4], %rd483;
	ld.volatile.shared.u16 	%rs21, [%r5+16];
	st.volatile.shared.u16 	[%r5], %rs21;
$L__BB31_137:
	ld.volatile.shared.u16 	%rs22, [%r5];
	ld.volatile.shared.u16 	%rs23, [%r5+8];
	setp.gt.u16 	%p65, %rs22, %rs23;
	@%p65 bra 	$L__BB31_140;
	ld.volatile.shared.u16 	%rs24, [%r5];
	ld.volatile.shared.u16 	%rs25, [%r5+8];
	setp.ne.s16 	%p66, %rs24, %rs25;
	@%p66 bra 	$L__BB31_141;
	ld.volatile.shared.u64 	%rd484, [%r4];
	ld.volatile.shared.u64 	%rd485, [%r4+32];
	setp.le.s64 	%p67, %rd484, %rd485;
	@%p67 bra 	$L__BB31_141;
$L__BB31_140:
	ld.volatile.shared.u64 	%rd486, [%r4+32];
	st.volatile.shared.u64 	[%r4], %rd486;
	ld.volatile.shared.u16 	%rs26, [%r5+8];
	st.volatile.shared.u16 	[%r5], %rs26;
$L__BB31_141:
	ld.volatile.shared.u16 	%rs27, [%r5];
	ld.volatile.shared.u16 	%rs28, [%r5+4];
	setp.gt.u16 	%p68, %rs27, %rs28;
	@%p68 bra 	$L__BB31_144;
	ld.volatile.shared.u16 	%rs29, [%r5];
	ld.volatile.shared.u16 	%rs30, [%r5+4];
	setp.ne.s16 	%p69, %rs29, %rs30;
	@%p69 bra 	$L__BB31_145;
	ld.volatile.shared.u64 	%rd487, [%r4];
	ld.volatile.shared.u64 	%rd488, [%r4+16];
	setp.le.s64 	%p70, %rd487, %rd488;
	@%p70 bra 	$L__BB31_145;
$L__BB31_144:
	ld.volatile.shared.u64 	%rd489, [%r4+16];
	st.volatile.shared.u64 	[%r4], %rd489;
	ld.volatile.shared.u16 	%rs31, [%r5+4];
	st.volatile.shared.u16 	[%r5], %rs31;
$L__BB31_145:
	ld.volatile.shared.u16 	%rs32, [%r5];
	ld.volatile.shared.u16 	%rs33, [%r5+2];
	setp.gt.u16 	%p71, %rs32, %rs33;
	@%p71 bra 	$L__BB31_148;
	ld.volatile.shared.u16 	%rs34, [%r5];
	ld.volatile.shared.u16 	%rs35, [%r5+2];
	setp.ne.s16 	%p72, %rs34, %rs35;
	@%p72 bra 	$L__BB31_149;
	ld.volatile.shared.u64 	%rd490, [%r4];
	ld.volatile.shared.u64 	%rd491, [%r4+8];
	setp.le.s64 	%p73, %rd490, %rd491;
	@%p73 bra 	$L__BB31_149;
$L__BB31_148:
	ld.volatile.shared.u64 	%rd492, [%r4+8];
	st.volatile.shared.u64 	[%r4], %rd492;
	ld.volatile.shared.u16 	%rs36, [%r5+2];
	st.volatile.shared.u16 	[%r5], %rs36;
$L__BB31_149:
	setp.ne.s32 	%p74, %r3, 0;
	@%p74 bra 	$L__BB31_151;
	ld.param.u64 	%rd501, [uncontiguous_reduce_u16_param_1];
	ld.param.u64 	%rd500, [uncontiguous_reduce_u16_param_0];
	ld.shared.u16 	%rs37, [sdata_u16];
	mov.u32 	%r210, %ctaid.x;
	cvta.to.global.u64 	%rd493, %rd500;
	mul.wide.u32 	%rd494, %r210, 2;
	add.s64 	%rd495, %rd493, %rd494;
	st.global.u16 	[%rd495], %rs37;
	ld.shared.u64 	%rd496, [%r2];
	cvta.to.global.u64 	%rd497, %rd501;
	mul.wide.u32 	%rd498, %r210, 8;
	add.s64 	%rd499, %rd497, %rd498;
	st.global.u64 	[%rd499], %rd496;
$L__BB31_151:
	ret;

}
	// .globl	contiguous_reduce2_u16
.visible .entry contiguous_reduce2_u16(
	.param .u64 .ptr .align 1 contiguous_reduce2_u16_param_0,
	.param .u64 .ptr .align 1 contiguous_reduce2_u16_param_1,
	.param .u64 .ptr .align 1 contiguous_reduce2_u16_param_2,
	.param .u64 contiguous_reduce2_u16_param_3
)
{
	.reg .pred 	%p<32>;
	.reg .b16 	%rs<38>;
	.reg .b32 	%r<22>;
	.reg .b64 	%rd<63>;

	ld.param.u64 	%rd14, [contiguous_reduce2_u16_param_0];
	ld.param.u64 	%rd16, [contiguous_reduce2_u16_param_1];
	ld.param.u64 	%rd17, [contiguous_reduce2_u16_param_2];
	ld.param.u64 	%rd15, [contiguous_reduce2_u16_param_3];
	cvta.to.global.u64 	%rd1, %rd16;
	cvta.to.global.u64 	%rd2, %rd17;
	mov.u32 	%r21, %ntid.x;
	shl.b32 	%r10, %r21, 1;
	mov.u32 	%r11, sdata_u16;
	add.s32 	%r2, %r11, %r10;
	mov.u32 	%r3, %tid.x;
	mov.u32 	%r4, %ctaid.x;
	mul.lo.s32 	%r12, %r4, %r21;
	shl.b32 	%r13, %r12, 1;
	add.s32 	%r14, %r13, %r3;
	cvt.u64.u32 	%rd3, %r14;
	shl.b32 	%r15, %r3, 3;
	add.s32 	%r5, %r2, %r15;
	st.shared.u64 	[%r5], %rd3;
	shl.b32 	%r16, %r3, 1;
	add.s32 	%r6, %r11, %r16;
	mov.b16 	%rs5, -1;
	st.shared.u16 	[%r6], %rs5;
	add.s32 	%r17, %r14, %r21;
	cvt.u64.u32 	%rd4, %r17;
	setp.le.u64 	%p1, %rd15, %rd4;
	@%p1 bra 	$L__BB32_8;
	shl.b64 	%rd23, %rd3, 1;
	add.s64 	%rd24, %rd2, %rd23;
	ld.global.u16 	%rs1, [%rd24];
	shl.b64 	%rd25, %rd4, 1;
	add.s64 	%rd26, %rd2, %rd25;
	ld.global.u16 	%rs2, [%rd26];
	setp.le.u16 	%p3, %rs1, %rs2;
	@%p3 bra 	$L__BB32_3;
	shl.b64 	%rd33, %rd4, 3;
	add.s64 	%rd34, %rd1, %rd33;
	ld.global.u64 	%rd60, [%rd34];
	bra.uni 	$L__BB32_7;
$L__BB32_3:
	setp.eq.s16 	%p4, %rs1, %rs2;
	@%p4 bra 	$L__BB32_6;
	shl.b64 	%rd27, %rd3, 3;
	add.s64 	%rd28, %rd1, %rd27;
	ld.global.u64 	%rd61, [%rd28];
$L__BB32_5:
	st.shared.u16 	[%r6], %rs1;
	st.shared.u64 	[%r5], %rd61;
	bra.uni 	$L__BB32_10;
$L__BB32_6:
	shl.b64 	%rd29, %rd3, 3;
	add.s64 	%rd30, %rd1, %rd29;
	ld.global.u64 	%rd61, [%rd30];
	shl.b64 	%rd31, %rd4, 3;
	add.s64 	%rd32, %rd1, %rd31;
	ld.global.u64 	%rd60, [%rd32];
	setp.le.s64 	%p5, %rd61, %rd60;
	@%p5 bra 	$L__BB32_5;
$L__BB32_7:
	st.shared.u16 	[%r6], %rs2;
	st.shared.u64 	[%r5], %rd60;
	bra.uni 	$L__BB32_10;
$L__BB32_8:
	setp.le.u64 	%p2, %rd15, %rd3;
	@%p2 bra 	$L__BB32_10;
	shl.b64 	%rd18, %rd3, 1;
	add.s64 	%rd19, %rd2, %rd18;
	ld.global.u16 	%rs6, [%rd19];
	st.shared.u16 	[%r6], %rs6;
	shl.b64 	%rd20, %rd3, 3;
	add.s64 	%rd21, %rd1, %rd20;
	ld.global.u64 	%rd22, [%rd21];
	st.shared.u64 	[%r5], %rd22;
$L__BB32_10:
	bar.sync 	0;
	setp.lt.u32 	%p6, %r21, 66;
	@%p6 bra 	$L__BB32_18;
$L__BB32_11:
	mov.u32 	%r7, %r21;
	shr.u32 	%r21, %r7, 1;
	setp.ge.u32 	%p7, %r3, %r21;
	@%p7 bra 	$L__BB32_17;
	ld.shared.u16 	%rs3, [%r6];
	and.b32  	%r18, %r7, 2046;
	add.s32 	%r19, %r6, %r18;
	ld.shared.u16 	%rs4, [%r19];
	setp.le.u16 	%p8, %rs3, %rs4;
	shl.b32 	%r20, %r21, 3;
	add.s32 	%r9, %r5, %r20;
	@%p8 bra 	$L__BB32_14;
	ld.shared.u64 	%rd62, [%r9];
	bra.uni 	$L__BB32_16;
$L__BB32_14:
	setp.ne.s16 	%p9, %rs3, %rs4;
	@%p9 bra 	$L__BB32_17;
	ld.shared.u64 	%rd35, [%r5];
	ld.shared.u64 	%rd62, [%r9];
	setp.le.s64 	%p10, %rd35, %rd62;
	@%p10 bra 	$L__BB32_17;
$L__BB32_16:
	st.shared.u16 	[%r6], %rs4;
	st.shared.u64 	[%r5], %rd62;
$L__BB32_17:
	bar.sync 	0;
	setp.gt.u32 	%p11, %r7, 131;
	@%p11 bra 	$L__BB32_11;
$L__BB32_18:
	setp.gt.u32 	%p12, %r3, 31;
	@%p12 bra 	$L__BB32_45;
	ld.volatile.shared.u16 	%rs7, [%r6];
	ld.volatile.shared.u16 	%rs8, [%r6+64];
	setp.gt.u16 	%p13, %rs7, %rs8;
	@%p13 bra 	$L__BB32_22;
	ld.volatile.shared.u16 	%rs9, [%r6];
	ld.volatile.shared.u16 	%rs10, [%r6+64];
	setp.ne.s16 	%p14, %rs9, %rs10;
	@%p14 bra 	$L__BB32_23;
	ld.volatile.shared.u64 	%rd36, [%r5];
	ld.volatile.shared.u64 	%rd37, [%r5+256];
	setp.le.s64 	%p15, %rd36, %rd37;
	@%p15 bra 	$L__BB32_23;
$L__BB32_22:
	ld.volatile.shared.u64 	%rd38, [%r5+256];
	st.volatile.shared.u64 	[%r5], %rd38;
	ld.volatile.shared.u16 	%rs11, [%r6+64];
	st.volatile.shared.u16 	[%r6], %rs11;
$L__BB32_23:
	ld.volatile.shared.u16 	%rs12, [%r6];
	ld.volatile.shared.u16 	%rs13, [%r6+32];
	setp.gt.u16 	%p16, %rs12, %rs13;
	@%p16 bra 	$L__BB32_26;
	ld.volatile.shared.u16 	%rs14, [%r6];
	ld.volatile.shared.u16 	%rs15, [%r6+32];
	setp.ne.s16 	%p17, %rs14, %rs15;
	@%p17 bra 	$L__BB32_27;
	ld.volatile.shared.u64 	%rd39, [%r5];
	ld.volatile.shared.u64 	%rd40, [%r5+128];
	setp.le.s64 	%p18, %rd39, %rd40;
	@%p18 bra 	$L__BB32_27;
$L__BB32_26:
	ld.volatile.shared.u64 	%rd41, [%r5+128];
	st.volatile.shared.u64 	[%r5], %rd41;
	ld.volatile.shared.u16 	%rs16, [%r6+32];
	st.volatile.shared.u16 	[%r6], %rs16;
$L__BB32_27:
	ld.volatile.shared.u16 	%rs17, [%r6];
	ld.volatile.shared.u16 	%rs18, [%r6+16];
	setp.gt.u16 	%p19, %rs17, %rs18;
	@%p19 bra 	$L__BB32_30;
	ld.volatile.shared.u16 	%rs19, [%r6];
	ld.volatile.shared.u16 	%rs20, [%r6+16];
	setp.ne.s16 	%p20, %rs19, %rs20;
	@%p20 bra 	$L__BB32_31;
	ld.volatile.shared.u64 	%rd42, [%r5];
	ld.volatile.shared.u64 	%rd43, [%r5+64];
	setp.le.s64 	%p21, %rd42, %rd43;
	@%p21 bra 	$L__BB32_31;
$L__BB32_30:
	ld.volatile.shared.u64 	%rd44, [%r5+64];
	st.volatile.shared.u64 	[%r5], %rd44;
	ld.volatile.shared.u16 	%rs21, [%r6+16];
	st.volatile.shared.u16 	[%r6], %rs21;
$L__BB32_31:
	ld.volatile.shared.u16 	%rs22, [%r6];
	ld.volatile.shared.u16 	%rs23, [%r6+8];
	setp.gt.u16 	%p22, %rs22, %rs23;
	@%p22 bra 	$L__BB32_34;
	ld.volatile.shared.u16 	%rs24, [%r6];
	ld.volatile.shared.u16 	%rs25, [%r6+8];
	setp.ne.s16 	%p23, %rs24, %rs25;
	@%p23 bra 	$L__BB32_35;
	ld.volatile.shared.u64 	%rd45, [%r5];
	ld.volatile.shared.u64 	%rd46, [%r5+32];
	setp.le.s64 	%p24, %rd45, %rd46;
	@%p24 bra 	$L__BB32_35;
$L__BB32_34:
	ld.volatile.shared.u64 	%rd47, [%r5+32];
	st.volatile.shared.u64 	[%r5], %rd47;
	ld.volatile.shared.u16 	%rs26, [%r6+8];
	st.volatile.shared.u16 	[%r6], %rs26;
$L__BB32_35:
	ld.volatile.shared.u16 	%rs27, [%r6];
	ld.volatile.shared.u16 	%rs28, [%r6+4];
	setp.gt.u16 	%p25, %rs27, %rs28;
	@%p25 bra 	$L__BB32_38;
	ld.volatile.shared.u16 	%rs29, [%r6];
	ld.volatile.shared.u16 	%rs30, [%r6+4];
	setp.ne.s16 	%p26, %rs29, %rs30;
	@%p26 bra 	$L__BB32_39;
	ld.volatile.shared.u64 	%rd48, [%r5];
	ld.volatile.shared.u64 	%rd49, [%r5+16];
	setp.le.s64 	%p27, %rd48, %rd49;
	@%p27 bra 	$L__BB32_39;
$L__BB32_38:
	ld.volatile.shared.u64 	%rd50, [%r5+16];
	st.volatile.shared.u64 	[%r5], %rd50;
	ld.volatile.shared.u16 	%rs31, [%r6+4];
	st.volatile.shared.u16 	[%r6], %rs31;
$L__BB32_39:
	ld.volatile.shared.u16 	%rs32, [%r6];
	ld.volatile.shared.u16 	%rs33, [%r6+2];
	setp.gt.u16 	%p28, %rs32, %rs33;
	@%p28 bra 	$L__BB32_42;
	ld.volatile.shared.u16 	%rs34, [%r6];
	ld.volatile.shared.u16 	%rs35, [%r6+2];
	setp.ne.s16 	%p29, %rs34, %rs35;
	@%p29 bra 	$L__BB32_43;
	ld.volatile.shared.u64 	%rd51, [%r5];
	ld.volatile.shared.u64 	%rd52, [%r5+8];
	setp.le.s64 	%p30, %rd51, %rd52;
	@%p30 bra 	$L__BB32_43;
$L__BB32_42:
	ld.volatile.shared.u64 	%rd53, [%r5+8];
	st.volatile.shared.u64 	[%r5], %rd53;
	ld.volatile.shared.u16 	%rs36, [%r6+2];
	st.volatile.shared.u16 	[%r6], %rs36;
$L__BB32_43:
	setp.ne.s32 	%p31, %r3, 0;
	@%p31 bra 	$L__BB32_45;
	ld.shared.u16 	%rs37, [sdata_u16];
	cvta.to.global.u64 	%rd54, %rd14;
	mul.wide.u32 	%rd55, %r4, 2;
	add.s64 	%rd56, %rd54, %rd55;
	st.global.u16 	[%rd56], %rs37;
	ld.shared.u64 	%rd57, [%r2];
	mul.wide.u32 	%rd58, %r4, 8;
	add.s64 	%rd59, %rd1, %rd58;
	st.global.u64 	[%rd59], %rd57;
$L__BB32_45:
	ret;

}
	// .globl	nkd_u16
.visible .entry nkd_u16(
	.param .u64 .ptr .align 1 nkd_u16_param_0,
	.param .u64 .ptr .align 1 nkd_u16_param_1,
	.param .u64 .ptr .align 1 nkd_u16_param_2,
	.param .u64 .ptr .align 1 nkd_u16_param_3,
	.param .u64 .ptr .align 1 nkd_u16_param_4,
	.param .u64 nkd_u16_param_5,
	.param .u64 nkd_u16_param_6,
	.param .u64 nkd_u16_param_7,
	.param .u64 nkd_u16_param_8,
	.param .u64 nkd_u16_param_9
)
{
	.reg .pred 	%p<76>;
	.reg .b16 	%rs<38>;
	.reg .b32 	%r<220>;
	.reg .b64 	%rd<601>;

	ld.param.u64 	%rd271, [nkd_u16_param_1];
	ld.param.u64 	%rd267, [nkd_u16_param_2];
	ld.param.u64 	%rd272, [nkd_u16_param_3];
	ld.param.u64 	%rd273, [nkd_u16_param_4];
	ld.param.u64 	%rd268, [nkd_u16_param_5];
	ld.param.u64 	%rd274, [nkd_u16_param_6];
	ld.param.u64 	%rd269, [nkd_u16_param_7];
	ld.param.u64 	%rd275, [nkd_u16_param_8];
	cvta.to.global.u64 	%rd1, %rd273;
	cvta.to.global.u64 	%rd2, %rd272;
	cvta.to.global.u64 	%rd599, %rd271;
	mov.u32 	%r219, %ntid.x;
	shl.b32 	%r54, %r219, 1;
	mov.u32 	%r55, sdata_u16;
	add.s32 	%r2, %r55, %r54;
	mov.u32 	%r3, %tid.x;
	mov.u32 	%r4, %ctaid.x;
	mul.lo.s32 	%r56, %r4, %r219;
	shl.b32 	%r57, %r56, 1;
	add.s32 	%r58, %r57, %r3;
	shl.b32 	%r59, %r3, 1;
	add.s32 	%r5, %r55, %r59;
	mov.b16 	%rs5, -1;
	st.shared.u16 	[%r5], %rs5;
	cvt.u64.u32 	%rd4, %r58;
	shl.b32 	%r60, %r3, 3;
	add.s32 	%r6, %r2, %r60;
	st.shared.u64 	[%r6], %rd4;
	mov.u32 	%r61, %ctaid.y;
	cvt.u64.u32 	%rd276, %r61;
	add.s64 	%rd5, %rd274, %rd276;
	setp.ge.u64 	%p1, %rd5, %rd275;
	@%p1 bra 	$L__BB33_152;
	cvt.u32.u64 	%r62, %rd4;
	add.s32 	%r63, %r62, %r219;
	cvt.u64.u32 	%rd6, %r63;
	setp.le.u64 	%p2, %rd269, %rd6;
	@%p2 bra 	$L__BB33_57;
	mul.lo.s64 	%rd408, %rd5, %rd269;
	add.s64 	%rd553, %rd408, %rd4;
	add.s64 	%rd551, %rd408, %rd6;
	cvt.u32.u64 	%r7, %rd268;
	add.s32 	%r213, %r7, -1;
	setp.lt.s32 	%p28, %r213, 0;
	mov.b64 	%rd557, 0;
	mov.u64 	%rd558, %rd557;
	@%p28 bra 	$L__BB33_54;
	setp.lt.u32 	%p29, %r213, 3;
	mov.b64 	%rd558, 0;
	mov.u64 	%rd557, %rd558;
	@%p29 bra 	$L__BB33_31;
	add.s32 	%r211, %r7, -2;
	and.b32  	%r139, %r7, -4;
	neg.s32 	%r210, %r139;
	mov.b64 	%rd558, 0;
$L__BB33_5:
	.pragma "nounroll";
	add.s32 	%r13, %r211, 1;
	mul.wide.u32 	%rd412, %r13, 8;
	add.s64 	%rd413, %rd2, %rd412;
	ld.global.u64 	%rd13, [%rd413];
	or.b64  	%rd414, %rd553, %rd13;
	and.b64  	%rd415, %rd414, -4294967296;
	setp.ne.s64 	%p30, %rd415, 0;
	@%p30 bra 	$L__BB33_7;
	cvt.u32.u64 	%r140, %rd13;
	cvt.u32.u64 	%r141, %rd553;
	div.u32 	%r142, %r141, %r140;
	mul.lo.s32 	%r143, %r142, %r140;
	sub.s32 	%r144, %r141, %r143;
	cvt.u64.u32 	%rd519, %r142;
	cvt.u64.u32 	%rd520, %r144;
	bra.uni 	$L__BB33_8;
$L__BB33_7:
	div.s64 	%rd519, %rd553, %rd13;
	mul.lo.s64 	%rd416, %rd519, %rd13;
	sub.s64 	%rd520, %rd553, %rd416;
$L__BB33_8:
	mul.wide.u32 	%rd417, %r13, 8;
	add.s64 	%rd418, %rd1, %rd417;
	ld.global.u64 	%rd20, [%rd418];
	mad.lo.s64 	%rd21, %rd20, %rd520, %rd557;
	or.b64  	%rd419, %rd551, %rd13;
	and.b64  	%rd420, %rd419, -4294967296;
	setp.ne.s64 	%p31, %rd420, 0;
	@%p31 bra 	$L__BB33_10;
	cvt.u32.u64 	%r145, %rd13;
	cvt.u32.u64 	%r146, %rd551;
	div.u32 	%r147, %r146, %r145;
	mul.lo.s32 	%r148, %r147, %r145;
	sub.s32 	%r149, %r146, %r148;
	cvt.u64.u32 	%rd521, %r147;
	cvt.u64.u32 	%rd522, %r149;
	bra.uni 	$L__BB33_11;
$L__BB33_10:
	div.s64 	%rd521, %rd551, %rd13;
	mul.lo.s64 	%rd421, %rd521, %rd13;
	sub.s64 	%rd522, %rd551, %rd421;
$L__BB33_11:
	mad.lo.s64 	%rd28, %rd522, %rd20, %rd558;
	add.s32 	%r14, %r211, -2;
	mul.wide.u32 	%rd422, %r211, 8;
	add.s64 	%rd423, %rd2, %rd422;
	ld.global.u64 	%rd29, [%rd423];
	or.b64  	%rd424, %rd519, %rd29;
	and.b64  	%rd425, %rd424, -4294967296;
	setp.ne.s64 	%p32, %rd425, 0;
	@%p32 bra 	$L__BB33_13;
	cvt.u32.u64 	%r150, %rd29;
	cvt.u32.u64 	%r151, %rd519;
	div.u32 	%r152, %r151, %r150;
	mul.lo.s32 	%r153, %r152, %r150;
	sub.s32 	%r154, %r151, %r153;
	cvt.u64.u32 	%rd523, %r152;
	cvt.u64.u32 	%rd524, %r154;
	bra.uni 	$L__BB33_14;
$L__BB33_13:
	div.s64 	%rd523, %rd519, %rd29;
	mul.lo.s64 	%rd426, %rd523, %rd29;
	sub.s64 	%rd524, %rd519, %rd426;
$L__BB33_14:
	mul.wide.u32 	%rd427, %r211, 8;
	add.s64 	%rd428, %rd1, %rd427;
	ld.global.u64 	%rd36, [%rd428];
	mad.lo.s64 	%rd37, %rd36, %rd524, %rd21;
	or.b64  	%rd429, %rd521, %rd29;
	and.b64  	%rd430, %rd429, -4294967296;
	setp.ne.s64 	%p33, %rd430, 0;
	@%p33 bra 	$L__BB33_16;
	cvt.u32.u64 	%r155, %rd29;
	cvt.u32.u64 	%r156, %rd521;
	div.u32 	%r157, %r156, %r155;
	mul.lo.s32 	%r158, %r157, %r155;
	sub.s32 	%r159, %r156, %r158;
	cvt.u64.u32 	%rd525, %r157;
	cvt.u64.u32 	%rd526, %r159;
	bra.uni 	$L__BB33_17;
$L__BB33_16:
	div.s64 	%rd525, %rd521, %rd29;
	mul.lo.s64 	%rd431, %rd525, %rd29;
	sub.s64 	%rd526, %rd521, %rd431;
$L__BB33_17:
	mad.lo.s64 	%rd44, %rd526, %rd36, %rd28;
	add.s32 	%r15, %r211, -1;
	mul.wide.u32 	%rd432, %r15, 8;
	add.s64 	%rd433, %rd2, %rd432;
	ld.global.u64 	%rd45, [%rd433];
	or.b64  	%rd434, %rd523, %rd45;
	and.b64  	%rd435, %rd434, -4294967296;
	setp.ne.s64 	%p34, %rd435, 0;
	@%p34 bra 	$L__BB33_19;
	cvt.u32.u64 	%r160, %rd45;
	cvt.u32.u64 	%r161, %rd523;
	div.u32 	%r162, %r161, %r160;
	mul.lo.s32 	%r163, %r162, %r160;
	sub.s32 	%r164, %r161, %r163;
	cvt.u64.u32 	%rd527, %r162;
	cvt.u64.u32 	%rd528, %r164;
	bra.uni 	$L__BB33_20;
$L__BB33_19:
	div.s64 	%rd527, %rd523, %rd45;
	mul.lo.s64 	%rd436, %rd527, %rd45;
	sub.s64 	%rd528, %rd523, %rd436;
$L__BB33_20:
	mul.wide.u32 	%rd437, %r15, 8;
	add.s64 	%rd438, %rd1, %rd437;
	ld.global.u64 	%rd52, [%rd438];
	mad.lo.s64 	%rd53, %rd52, %rd528, %rd37;
	or.b64  	%rd439, %rd525, %rd45;
	and.b64  	%rd440, %rd439, -4294967296;
	setp.ne.s64 	%p35, %rd440, 0;
	@%p35 bra 	$L__BB33_22;
	cvt.u32.u64 	%r165, %rd45;
	cvt.u32.u64 	%r166, %rd525;
	div.u32 	%r167, %r166, %r165;
	mul.lo.s32 	%r168, %r167, %r165;
	sub.s32 	%r169, %r166, %r168;
	cvt.u64.u32 	%rd529, %r167;
	cvt.u64.u32 	%rd530, %r169;
	bra.uni 	$L__BB33_23;
$L__BB33_22:
	div.s64 	%rd529, %rd525, %rd45;
	mul.lo.s64 	%rd441, %rd529, %rd45;
	sub.s64 	%rd530, %rd525, %rd441;
$L__BB33_23:
	mad.lo.s64 	%rd60, %rd530, %rd52, %rd44;
	mul.wide.u32 	%rd442, %r14, 8;
	add.s64 	%rd443, %rd2, %rd442;
	ld.global.u64 	%rd61, [%rd443];
	or.b64  	%rd444, %rd527, %rd61;
	and.b64  	%rd445, %rd444, -4294967296;
	setp.ne.s64 	%p36, %rd445, 0;
	@%p36 bra 	$L__BB33_25;
	cvt.u32.u64 	%r170, %rd61;
	cvt.u32.u64 	%r171, %rd527;
	div.u32 	%r172, %r171, %r170;
	mul.lo.s32 	%r173, %r172, %r170;
	sub.s32 	%r174, %r171, %r173;
	cvt.u64.u32 	%rd553, %r172;
	cvt.u64.u32 	%rd532, %r174;
	bra.uni 	$L__BB33_26;
$L__BB33_25:
	div.s64 	%rd553, %rd527, %rd61;
	mul.lo.s64 	%rd446, %rd553, %rd61;
	sub.s64 	%rd532, %rd527, %rd446;
$L__BB33_26:
	mul.wide.u32 	%rd447, %r14, 8;
	add.s64 	%rd448, %rd1, %rd447;
	ld.global.u64 	%rd68, [%rd448];
	mad.lo.s64 	%rd557, %rd68, %rd532, %rd53;
	or.b64  	%rd449, %rd529, %rd61;
	and.b64  	%rd450, %rd449, -4294967296;
	setp.ne.s64 	%p37, %rd450, 0;
	@%p37 bra 	$L__BB33_28;
	cvt.u32.u64 	%r175, %rd61;
	cvt.u32.u64 	%r176, %rd529;
	div.u32 	%r177, %r176, %r175;
	mul.lo.s32 	%r178, %r177, %r175;
	sub.s32 	%r179, %r176, %r178;
	cvt.u64.u32 	%rd551, %r177;
	cvt.u64.u32 	%rd534, %r179;
	bra.uni 	$L__BB33_29;
$L__BB33_28:
	div.s64 	%rd551, %rd529, %rd61;
	mul.lo.s64 	%rd451, %rd551, %rd61;
	sub.s64 	%rd534, %rd529, %rd451;
$L__BB33_29:
	mad.lo.s64 	%rd558, %rd534, %rd68, %rd60;
	add.s32 	%r211, %r211, -4;
	add.s32 	%r210, %r210, 4;
	setp.ne.s32 	%p38, %r210, 0;
	@%p38 bra 	$L__BB33_5;
	add.s32 	%r213, %r211, 1;
$L__BB33_31:
	and.b32  	%r20, %r7, 3;
	setp.eq.s32 	%p39, %r20, 0;
	@%p39 bra 	$L__BB33_54;
	setp.eq.s32 	%p40, %r20, 1;
	@%p40 bra 	$L__BB33_46;
	mul.wide.u32 	%rd453, %r213, 8;
	add.s64 	%rd454, %rd2, %rd453;
	ld.global.u64 	%rd83, [%rd454];
	or.b64  	%rd455, %rd553, %rd83;
	and.b64  	%rd456, %rd455, -4294967296;
	setp.ne.s64 	%p41, %rd456, 0;
	@%p41 bra 	$L__BB33_35;
	cvt.u32.u64 	%r180, %rd83;
	cvt.u32.u64 	%r181, %rd553;
	div.u32 	%r182, %r181, %r180;
	mul.lo.s32 	%r183, %r182, %r180;
	sub.s32 	%r184, %r181, %r183;
	cvt.u64.u32 	%rd541, %r182;
	cvt.u64.u32 	%rd542, %r184;
	bra.uni 	$L__BB33_36;
$L__BB33_35:
	div.s64 	%rd541, %rd553, %rd83;
	mul.lo.s64 	%rd457, %rd541, %rd83;
	sub.s64 	%rd542, %rd553, %rd457;
$L__BB33_36:
	mul.wide.u32 	%rd458, %r213, 8;
	add.s64 	%rd459, %rd1, %rd458;
	ld.global.u64 	%rd90, [%rd459];
	mad.lo.s64 	%rd91, %rd90, %rd542, %rd557;
	or.b64  	%rd460, %rd551, %rd83;
	and.b64  	%rd461, %rd460, -4294967296;
	setp.ne.s64 	%p42, %rd461, 0;
	@%p42 bra 	$L__BB33_38;
	cvt.u32.u64 	%r185, %rd83;
	cvt.u32.u64 	%r186, %rd551;
	div.u32 	%r187, %r186, %r185;
	mul.lo.s32 	%r188, %r187, %r185;
	sub.s32 	%r189, %r186, %r188;
	cvt.u64.u32 	%rd543, %r187;
	cvt.u64.u32 	%rd544, %r189;
	bra.uni 	$L__BB33_39;
$L__BB33_38:
	div.s64 	%rd543, %rd551, %rd83;
	mul.lo.s64 	%rd462, %rd543, %rd83;
	sub.s64 	%rd544, %rd551, %rd462;
$L__BB33_39:
	mad.lo.s64 	%rd98, %rd544, %rd90, %rd558;
	add.s32 	%r21, %r213, -1;
	mul.wide.u32 	%rd463, %r21, 8;
	add.s64 	%rd464, %rd2, %rd463;
	ld.global.u64 	%rd99, [%rd464];
	or.b64  	%rd465, %rd541, %rd99;
	and.b64  	%rd466, %rd465, -4294967296;
	setp.ne.s64 	%p43, %rd466, 0;
	@%p43 bra 	$L__BB33_41;
	cvt.u32.u64 	%r190, %rd99;
	cvt.u32.u64 	%r191, %rd541;
	div.u32 	%r192, %r191, %r190;
	mul.lo.s32 	%r193, %r192, %r190;
	sub.s32 	%r194, %r191, %r193;
	cvt.u64.u32 	%rd553, %r192;
	cvt.u64.u32 	%rd546, %r194;
	bra.uni 	$L__BB33_42;
$L__BB33_41:
	div.s64 	%rd553, %rd541, %rd99;
	mul.lo.s64 	%rd467, %rd553, %rd99;
	sub.s64 	%rd546, %rd541, %rd467;
$L__BB33_42:
	mul.wide.u32 	%rd468, %r21, 8;
	add.s64 	%rd469, %rd1, %rd468;
	ld.global.u64 	%rd106, [%rd469];
	mad.lo.s64 	%rd557, %rd106, %rd546, %rd91;
	or.b64  	%rd470, %rd543, %rd99;
	and.b64  	%rd471, %rd470, -4294967296;
	setp.ne.s64 	%p44, %rd471, 0;
	@%p44 bra 	$L__BB33_44;
	cvt.u32.u64 	%r195, %rd99;
	cvt.u32.u64 	%r196, %rd543;
	div.u32 	%r197, %r196, %r195;
	mul.lo.s32 	%r198, %r197, %r195;
	sub.s32 	%r199, %r196, %r198;
	cvt.u64.u32 	%rd551, %r197;
	cvt.u64.u32 	%rd548, %r199;
	bra.uni 	$L__BB33_45;
$L__BB33_44:
	div.s64 	%rd551, %rd543, %rd99;
	mul.lo.s64 	%rd472, %rd551, %rd99;
	sub.s64 	%rd548, %rd543, %rd472;
$L__BB33_45:
	mad.lo.s64 	%rd558, %rd548, %rd106, %rd98;
	add.s32 	%r213, %r213, -2;
$L__BB33_46:
	and.b32  	%r200, %r7, 1;
	setp.eq.b32 	%p45, %r200, 1;
	not.pred 	%p46, %p45;
	@%p46 bra 	$L__BB33_54;
	mul.wide.u32 	%rd473, %r213, 8;
	add.s64 	%rd474, %rd2, %rd473;
	ld.global.u64 	%rd121, [%rd474];
	or.b64  	%rd475, %rd553, %rd121;
	and.b64  	%rd476, %rd475, -4294967296;
	setp.ne.s64 	%p47, %rd476, 0;
	@%p47 bra 	$L__BB33_49;
	cvt.u32.u64 	%r201, %rd121;
	cvt.u32.u64 	%r202, %rd553;
	rem.u32 	%r203, %r202, %r201;
	cvt.u64.u32 	%rd555, %r203;
	bra.uni 	$L__BB33_50;
$L__BB33_49:
	rem.s64 	%rd555, %rd553, %rd121;
$L__BB33_50:
	mul.wide.u32 	%rd477, %r213, 8;
	add.s64 	%rd478, %rd1, %rd477;
	ld.global.u64 	%rd125, [%rd478];
	mad.lo.s64 	%rd557, %rd125, %rd555, %rd557;
	or.b64  	%rd479, %rd551, %rd121;
	and.b64  	%rd480, %rd479, -4294967296;
	setp.ne.s64 	%p48, %rd480, 0;
	@%p48 bra 	$L__BB33_52;
	cvt.u32.u64 	%r204, %rd121;
	cvt.u32.u64 	%r205, %rd551;
	rem.u32 	%r206, %r205, %r204;
	cvt.u64.u32 	%rd556, %r206;
	bra.uni 	$L__BB33_53;
$L__BB33_52:
	rem.s64 	%rd556, %rd551, %rd121;
$L__BB33_53:
	mad.lo.s64 	%rd558, %rd556, %rd125, %rd558;
$L__BB33_54:
	shl.b64 	%rd481, %rd557, 1;
	add.s64 	%rd482, %rd599, %rd481;
	ld.global.u16 	%rs1, [%rd482];
	shl.b64 	%rd483, %rd558, 1;
	add.s64 	%rd484, %rd599, %rd483;
	ld.global.u16 	%rs2, [%rd484];
	setp.le.u16 	%p49, %rs1, %rs2;
	@%p49 bra 	$L__BB33_56;
	st.shared.u16 	[%r5], %rs2;
	st.shared.u64 	[%r6], %rd6;
	bra.uni 	$L__BB33_117;
$L__BB33_56:
	st.shared.u16 	[%r5], %rs1;
	st.shared.u64 	[%r6], %rd4;
	bra.uni 	$L__BB33_117;
$L__BB33_57:
	setp.le.u64 	%p3, %rd269, %rd4;
	@%p3 bra 	$L__BB33_117;
	mad.lo.s64 	%rd590, %rd5, %rd269, %rd4;
	cvt.u32.u64 	%r24, %rd268;
	add.s32 	%r217, %r24, -1;
	setp.lt.s32 	%p4, %r217, 0;
	@%p4 bra 	$L__BB33_116;
	and.b32  	%r26, %r24, 7;
	setp.lt.u32 	%p5, %r217, 7;
	@%p5 bra 	$L__BB33_87;
	add.s32 	%r215, %r24, -4;
	and.b32  	%r64, %r24, -8;
	neg.s32 	%r214, %r64;
$L__BB33_61:
	.pragma "nounroll";
	add.s32 	%r31, %r215, 3;
	mul.wide.u32 	%rd278, %r31, 8;
	add.s64 	%rd279, %rd2, %rd278;
	ld.global.u64 	%rd136, [%rd279];
	or.b64  	%rd280, %rd590, %rd136;
	and.b64  	%rd281, %rd280, -4294967296;
	setp.ne.s64 	%p6, %rd281, 0;
	@%p6 bra 	$L__BB33_63;
	cvt.u32.u64 	%r65, %rd136;
	cvt.u32.u64 	%r66, %rd590;
	div.u32 	%r67, %r66, %r65;
	mul.lo.s32 	%r68, %r67, %r65;
	sub.s32 	%r69, %r66, %r68;
	cvt.u64.u32 	%rd561, %r67;
	cvt.u64.u32 	%rd562, %r69;
	bra.uni 	$L__BB33_64;
$L__BB33_63:
	div.s64 	%rd561, %rd590, %rd136;
	mul.lo.s64 	%rd282, %rd561, %rd136;
	sub.s64 	%rd562, %rd590, %rd282;
$L__BB33_64:
	mul.wide.u32 	%rd283, %r31, 8;
	add.s64 	%rd284, %rd1, %rd283;
	ld.global.u64 	%rd285, [%rd284];
	mul.lo.s64 	%rd143, %rd285, %rd562;
	add.s32 	%r32, %r215, 2;
	mul.wide.u32 	%rd286, %r32, 8;
	add.s64 	%rd287, %rd2, %rd286;
	ld.global.u64 	%rd144, [%rd287];
	or.b64  	%rd288, %rd561, %rd144;
	and.b64  	%rd289, %rd288, -4294967296;
	setp.ne.s64 	%p7, %rd289, 0;
	@%p7 bra 	$L__BB33_66;
	cvt.u32.u64 	%r70, %rd144;
	cvt.u32.u64 	%r71, %rd561;
	div.u32 	%r72, %r71, %r70;
	mul.lo.s32 	%r73, %r72, %r70;
	sub.s32 	%r74, %r71, %r73;
	cvt.u64.u32 	%rd563, %r72;
	cvt.u64.u32 	%rd564, %r74;
	bra.uni 	$L__BB33_67;
$L__BB33_66:
	div.s64 	%rd563, %rd561, %rd144;
	mul.lo.s64 	%rd290, %rd563, %rd144;
	sub.s64 	%rd564, %rd561, %rd290;
$L__BB33_67:
	mul.wide.u32 	%rd291, %r32, 8;
	add.s64 	%rd292, %rd1, %rd291;
	ld.global.u64 	%rd293, [%rd292];
	mad.lo.s64 	%rd151, %rd293, %rd564, %rd143;
	add.s32 	%r33, %r215, 1;
	mul.wide.u32 	%rd294, %r33, 8;
	add.s64 	%rd295, %rd2, %rd294;
	ld.global.u64 	%rd152, [%rd295];
	or.b64  	%rd296, %rd563, %rd152;
	and.b64  	%rd297, %rd296, -4294967296;
	setp.ne.s64 	%p8, %rd297, 0;
	@%p8 bra 	$L__BB33_69;
	cvt.u32.u64 	%r75, %rd152;
	cvt.u32.u64 	%r76, %rd563;
	div.u32 	%r77, %r76, %r75;
	mul.lo.s32 	%r78, %r77, %r75;
	sub.s32 	%r79, %r76, %r78;
	cvt.u64.u32 	%rd565, %r77;
	cvt.u64.u32 	%rd566, %r79;
	bra.uni 	$L__BB33_70;
$L__BB33_69:
	div.s64 	%rd565, %rd563, %rd152;
	mul.lo.s64 	%rd298, %rd565, %rd152;
	sub.s64 	%rd566, %rd563, %rd298;
$L__BB33_70:
	mul.wide.u32 	%rd299, %r33, 8;
	add.s64 	%rd300, %rd1, %rd299;
	ld.global.u64 	%rd301, [%rd300];
	mad.lo.s64 	%rd159, %rd301, %rd566, %rd151;
	add.s32 	%r34, %r215, -4;
	mul.wide.u32 	%rd302, %r215, 8;
	add.s64 	%rd303, %rd2, %rd302;
	ld.global.u64 	%rd160, [%rd303];
	or.b64  	%rd304, %rd565, %rd160;
	and.b64  	%rd305, %rd304, -4294967296;
	setp.ne.s64 	%p9, %rd305, 0;
	@%p9 bra 	$L__BB33_72;
	cvt.u32.u64 	%r80, %rd160;
	cvt.u32.u64 	%r81, %rd565;
	div.u32 	%r82, %r81, %r80;
	mul.lo.s32 	%r83, %r82, %r80;
	sub.s32 	%r84, %r81, %r83;
	cvt.u64.u32 	%rd567, %r82;
	cvt.u64.u32 	%rd568, %r84;
	bra.uni 	$L__BB33_73;
$L__BB33_72:
	div.s64 	%rd567, %rd565, %rd160;
	mul.lo.s64 	%rd306, %rd567, %rd160;
	sub.s64 	%rd568, %rd565, %rd306;
$L__BB33_73:
	mul.wide.u32 	%rd307, %r215, 8;
	add.s64 	%rd308, %rd1, %rd307;
	ld.global.u64 	%rd309, [%rd308];
	mad.lo.s64 	%rd167, %rd309, %rd568, %rd159;
	add.s32 	%r35, %r215, -1;
	mul.wide.u32 	%rd310, %r35, 8;
	add.s64 	%rd311, %rd2, %rd310;
	ld.global.u64 	%rd168, [%rd311];
	or.b64  	%rd312, %rd567, %rd168;
	and.b64  	%rd313, %rd312, -4294967296;
	setp.ne.s64 	%p10, %rd313, 0;
	@%p10 bra 	$L__BB33_75;
	cvt.u32.u64 	%r85, %rd168;
	cvt.u32.u64 	%r86, %rd567;
	div.u32 	%r87, %r86, %r85;
	mul.lo.s32 	%r88, %r87, %r85;
	sub.s32 	%r89, %r86, %r88;
	cvt.u64.u32 	%rd569, %r87;
	cvt.u64.u32 	%rd570, %r89;
	bra.uni 	$L__BB33_76;
$L__BB33_75:
	div.s64 	%rd569, %rd567, %rd168;
	mul.lo.s64 	%rd314, %rd569, %rd168;
	sub.s64 	%rd570, %rd567, %rd314;
$L__BB33_76:
	mul.wide.u32 	%rd315, %r35, 8;
	add.s64 	%rd316, %rd1, %rd315;
	ld.global.u64 	%rd317, [%rd316];
	mad.lo.s64 	%rd175, %rd317, %rd570, %rd167;
	add.s32 	%r36, %r215, -2;
	mul.wide.u32 	%rd318, %r36, 8;
	add.s64 	%rd319, %rd2, %rd318;
	ld.global.u64 	%rd176, [%rd319];
	or.b64  	%rd320, %rd569, %rd176;
	and.b64  	%rd321, %rd320, -4294967296;
	setp.ne.s64 	%p11, %rd321, 0;
	@%p11 bra 	$L__BB33_78;
	cvt.u32.u64 	%r90, %rd176;
	cvt.u32.u64 	%r91, %rd569;
	div.u32 	%r92, %r91, %r90;
	mul.lo.s32 	%r93, %r92, %r90;
	sub.s32 	%r94, %r91, %r93;
	cvt.u64.u32 	%rd571, %r92;
	cvt.u64.u32 	%rd572, %r94;
	bra.uni 	$L__BB33_79;
$L__BB33_78:
	div.s64 	%rd571, %rd569, %rd176;
	mul.lo.s64 	%rd322, %rd571, %rd176;
	sub.s64 	%rd572, %rd569, %rd322;
$L__BB33_79:
	mul.wide.u32 	%rd323, %r36, 8;
	add.s64 	%rd324, %rd1, %rd323;
	ld.global.u64 	%rd325, [%rd324];
	mad.lo.s64 	%rd183, %rd325, %rd572, %rd175;
	add.s32 	%r37, %r215, -3;
	mul.wide.u32 	%rd326, %r37, 8;
	add.s64 	%rd327, %rd2, %rd326;
	ld.global.u64 	%rd184, [%rd327];
	or.b64  	%rd328, %rd571, %rd184;
	and.b64  	%rd329, %rd328, -4294967296;
	setp.ne.s64 	%p12, %rd329, 0;
	@%p12 bra 	$L__BB33_81;
	cvt.u32.u64 	%r95, %rd184;
	cvt.u32.u64 	%r96, %rd571;
	div.u32 	%r97, %r96, %r95;
	mul.lo.s32 	%r98, %r97, %r95;
	sub.s32 	%r99, %r96, %r98;
	cvt.u64.u32 	%rd573, %r97;
	cvt.u64.u32 	%rd574, %r99;
	bra.uni 	$L__BB33_82;
$L__BB33_81:
	div.s64 	%rd573, %rd571, %rd184;
	mul.lo.s64 	%rd330, %rd573, %rd184;
	sub.s64 	%rd574, %rd571, %rd330;
$L__BB33_82:
	mul.wide.u32 	%rd331, %r37, 8;
	add.s64 	%rd332, %rd1, %rd331;
	ld.global.u64 	%rd333, [%rd332];
	mad.lo.s64 	%rd191, %rd333, %rd574, %rd183;
	mul.wide.u32 	%rd334, %r34, 8;
	add.s64 	%rd335, %rd2, %rd334;
	ld.global.u64 	%rd192, [%rd335];
	or.b64  	%rd336, %rd573, %rd192;
	and.b64  	%rd337, %rd336, -4294967296;
	setp.ne.s64 	%p13, %rd337, 0;
	@%p13 bra 	$L__BB33_84;
	cvt.u32.u64 	%r100, %rd192;
	cvt.u32.u64 	%r101, %rd573;
	div.u32 	%r102, %r101, %r100;
	mul.lo.s32 	%r103, %r102, %r100;
	sub.s32 	%r104, %r101, %r103;
	cvt.u64.u32 	%rd590, %r102;
	cvt.u64.u32 	%rd576, %r104;
	bra.uni 	$L__BB33_85;
$L__BB33_84:
	div.s64 	%rd590, %rd573, %rd192;
	mul.lo.s64 	%rd338, %rd590, %rd192;
	sub.s64 	%rd576, %rd573, %rd338;
$L__BB33_85:
	mul.wide.u32 	%rd339, %r34, 8;
	add.s64 	%rd340, %rd1, %rd339;
	ld.global.u64 	%rd341, [%rd340];
	mad.lo.s64 	%rd342, %rd341, %rd576, %rd191;
	shl.b64 	%rd343, %rd342, 1;
	add.s64 	%rd599, %rd599, %rd343;
	add.s32 	%r215, %r215, -8;
	add.s32 	%r214, %r214, 8;
	setp.ne.s32 	%p14, %r214, 0;
	@%p14 bra 	$L__BB33_61;
	add.s32 	%r217, %r215, 3;
$L__BB33_87:
	setp.eq.s32 	%p15, %r26, 0;
	@%p15 bra 	$L__BB33_116;
	and.b32  	%r42, %r24, 3;
	setp.lt.u32 	%p16, %r26, 4;
	@%p16 bra 	$L__BB33_102;
	mul.wide.u32 	%rd345, %r217, 8;
	add.s64 	%rd346, %rd2, %rd345;
	ld.global.u64 	%rd203, [%rd346];
	or.b64  	%rd347, %rd590, %rd203;
	and.b64  	%rd348, %rd347, -4294967296;
	setp.ne.s64 	%p17, %rd348, 0;
	@%p17 bra 	$L__BB33_91;
	cvt.u32.u64 	%r105, %rd203;
	cvt.u32.u64 	%r106, %rd590;
	div.u32 	%r107, %r106, %r105;
	mul.lo.s32 	%r108, %r107, %r105;
	sub.s32 	%r109, %r106, %r108;
	cvt.u64.u32 	%rd580, %r107;
	cvt.u64.u32 	%rd581, %r109;
	bra.uni 	$L__BB33_92;
$L__BB33_91:
	div.s64 	%rd580, %rd590, %rd203;
	mul.lo.s64 	%rd349, %rd580, %rd203;
	sub.s64 	%rd581, %rd590, %rd349;
$L__BB33_92:
	mul.wide.u32 	%rd350, %r217, 8;
	add.s64 	%rd351, %rd1, %rd350;
	ld.global.u64 	%rd352, [%rd351];
	mul.lo.s64 	%rd210, %rd352, %rd581;
	add.s32 	%r43, %r217, -1;
	mul.wide.u32 	%rd353, %r43, 8;
	add.s64 	%rd354, %rd2, %rd353;
	ld.global.u64 	%rd211, [%rd354];
	or.b64  	%rd355, %rd580, %rd211;
	and.b64  	%rd356, %rd355, -4294967296;
	setp.ne.s64 	%p18, %rd356, 0;
	@%p18 bra 	$L__BB33_94;
	cvt.u32.u64 	%r110, %rd211;
	cvt.u32.u64 	%r111, %rd580;
	div.u32 	%r112, %r111, %r110;
	mul.lo.s32 	%r113, %r112, %r110;
	sub.s32 	%r114, %r111, %r113;
	cvt.u64.u32 	%rd582, %r112;
	cvt.u64.u32 	%rd583, %r114;
	bra.uni 	$L__BB33_95;
$L__BB33_94:
	div.s64 	%rd582, %rd580, %rd211;
	mul.lo.s64 	%rd357, %rd582, %rd211;
	sub.s64 	%rd583, %rd580, %rd357;
$L__BB33_95:
	mul.wide.u32 	%rd358, %r43, 8;
	add.s64 	%rd359, %rd1, %rd358;
	ld.global.u64 	%rd360, [%rd359];
	mad.lo.s64 	%rd218, %rd360, %rd583, %rd210;
	add.s32 	%r44, %r217, -2;
	mul.wide.u32 	%rd361, %r44, 8;
	add.s64 	%rd362, %rd2, %rd361;
	ld.global.u64 	%rd219, [%rd362];
	or.b64  	%rd363, %rd582, %rd219;
	and.b64  	%rd364, %rd363, -4294967296;
	setp.ne.s64 	%p19, %rd364, 0;
	@%p19 bra 	$L__BB33_97;
	cvt.u32.u64 	%r115, %rd219;
	cvt.u32.u64 	%r116, %rd582;
	div.u32 	%r117, %r116, %r115;
	mul.lo.s32 	%r118, %r117, %r115;
	sub.s32 	%r119, %r116, %r118;
	cvt.u64.u32 	%rd584, %r117;
	cvt.u64.u32 	%rd585, %r119;
	bra.uni 	$L__BB33_98;
$L__BB33_97:
	div.s64 	%rd584, %rd582, %rd219;
	mul.lo.s64 	%rd365, %rd584, %rd219;
	sub.s64 	%rd585, %rd582, %rd365;
$L__BB33_98:
	mul.wide.u32 	%rd366, %r44, 8;
	add.s64 	%rd367, %rd1, %rd366;
	ld.global.u64 	%rd368, [%rd367];
	mad.lo.s64 	%rd226, %rd368, %rd585, %rd218;
	add.s32 	%r45, %r217, -3;
	mul.wide.u32 	%rd369, %r45, 8;
	add.s64 	%rd370, %rd2, %rd369;
	ld.global.u64 	%rd227, [%rd370];
	or.b64  	%rd371, %rd584, %rd227;
	and.b64  	%rd372, %rd371, -4294967296;
	setp.ne.s64 	%p20, %rd372, 0;
	@%p20 bra 	$L__BB33_100;
	cvt.u32.u64 	%r120, %rd227;
	cvt.u32.u64 	%r121, %rd584;
	div.u32 	%r122, %r121, %r120;
	mul.lo.s32 	%r123, %r122, %r120;
	sub.s32 	%r124, %r121, %r123;
	cvt.u64.u32 	%rd590, %r122;
	cvt.u64.u32 	%rd587, %r124;
	bra.uni 	$L__BB33_101;
$L__BB33_100:
	div.s64 	%rd590, %rd584, %rd227;
	mul.lo.s64 	%rd373, %rd590, %rd227;
	sub.s64 	%rd587, %rd584, %rd373;
$L__BB33_101:
	mul.wide.u32 	%rd374, %r45, 8;
	add.s64 	%rd375, %rd1, %rd374;
	ld.global.u64 	%rd376, [%rd375];
	mad.lo.s64 	%rd377, %rd376, %rd587, %rd226;
	shl.b64 	%rd378, %rd377, 1;
	add.s64 	%rd599, %rd599, %rd378;
	add.s32 	%r217, %r217, -4;
$L__BB33_102:
	setp.eq.s32 	%p21, %r42, 0;
	@%p21 bra 	$L__BB33_116;
	setp.eq.s32 	%p22, %r42, 1;
	@%p22 bra 	$L__BB33_111;
	mul.wide.u32 	%rd380, %r217, 8;
	add.s64 	%rd381, %rd2, %rd380;
	ld.global.u64 	%rd238, [%rd381];
	or.b64  	%rd382, %rd590, %rd238;
	and.b64  	%rd383, %rd382, -4294967296;
	setp.ne.s64 	%p23, %rd383, 0;
	@%p23 bra 	$L__BB33_106;
	cvt.u32.u64 	%r125, %rd238;
	cvt.u32.u64 	%r126, %rd590;
	div.u32 	%r127, %r126, %r125;
	mul.lo.s32 	%r128, %r127, %r125;
	sub.s32 	%r129, %r126, %r128;
	cvt.u64.u32 	%rd591, %r127;
	cvt.u64.u32 	%rd592, %r129;
	bra.uni 	$L__BB33_107;
$L__BB33_106:
	div.s64 	%rd591, %rd590, %rd238;
	mul.lo.s64 	%rd384, %rd591, %rd238;
	sub.s64 	%rd592, %rd590, %rd384;
$L__BB33_107:
	mul.wide.u32 	%rd385, %r217, 8;
	add.s64 	%rd386, %rd1, %rd385;
	ld.global.u64 	%rd387, [%rd386];
	mul.lo.s64 	%rd245, %rd387, %rd592;
	add.s32 	%r48, %r217, -1;
	mul.wide.u32 	%rd388, %r48, 8;
	add.s64 	%rd389, %rd2, %rd388;
	ld.global.u64 	%rd246, [%rd389];
	or.b64  	%rd390, %rd591, %rd246;
	and.b64  	%rd391, %rd390, -4294967296;
	setp.ne.s64 	%p24, %rd391, 0;
	@%p24 bra 	$L__BB33_109;
	cvt.u32.u64 	%r130, %rd246;
	cvt.u32.u64 	%r131, %rd591;
	div.u32 	%r132, %r131, %r130;
	mul.lo.s32 	%r133, %r132, %r130;
	sub.s32 	%r134, %r131, %r133;
	cvt.u64.u32 	%rd590, %r132;
	cvt.u64.u32 	%rd594, %r134;
	bra.uni 	$L__BB33_110;
$L__BB33_109:
	div.s64 	%rd590, %rd591, %rd246;
	mul.lo.s64 	%rd392, %rd590, %rd246;
	sub.s64 	%rd594, %rd591, %rd392;
$L__BB33_110:
	add.s64 	%rd394, %rd1, %rd388;
	ld.global.u64 	%rd395, [%rd394];
	mad.lo.s64 	%rd396, %rd395, %rd594, %rd245;
	shl.b64 	%rd397, %rd396, 1;
	add.s64 	%rd599, %rd599, %rd397;
	add.s32 	%r217, %r217, -2;
$L__BB33_111:
	and.b32  	%r135, %r24, 1;
	setp.eq.b32 	%p25, %r135, 1;
	not.pred 	%p26, %p25;
	@%p26 bra 	$L__BB33_116;
	mul.wide.u32 	%rd398, %r217, 8;
	add.s64 	%rd399, %rd2, %rd398;
	ld.global.u64 	%rd257, [%rd399];
	or.b64  	%rd400, %rd590, %rd257;
	and.b64  	%rd401, %rd400, -4294967296;
	setp.ne.s64 	%p27, %rd401, 0;
	@%p27 bra 	$L__BB33_114;
	cvt.u32.u64 	%r136, %rd257;
	cvt.u32.u64 	%r137, %rd590;
	rem.u32 	%r138, %r137, %r136;
	cvt.u64.u32 	%rd598, %r138;
	bra.uni 	$L__BB33_115;
$L__BB33_114:
	rem.s64 	%rd598, %rd590, %rd257;
$L__BB33_115:
	add.s64 	%rd403, %rd1, %rd398;
	ld.global.u64 	%rd404, [%rd403];
	mul.lo.s64 	%rd405, %rd404, %rd598;
	shl.b64 	%rd406, %rd405, 1;
	add.s64 	%rd599, %rd599, %rd406;
$L__BB33_116:
	ld.global.u16 	%rs6, [%rd599];
	st.shared.u16 	[%r5], %rs6;
	st.shared.u64 	[%r6], %rd4;
$L__BB33_117:
	bar.sync 	0;
	setp.lt.u32 	%p50, %r219, 66;
	@%p50 bra 	$L__BB33_125;
$L__BB33_118:
	mov.u32 	%r51, %r219;
	shr.u32 	%r219, %r51, 1;
	setp.ge.u32 	%p51, %r3, %r219;
	@%p51 bra 	$L__BB33_124;
	ld.shared.u16 	%rs3, [%r5];
	and.b32  	%r207, %r51, 2046;
	add.s32 	%r208, %r5, %r207;
	ld.shared.u16 	%rs4, [%r208];
	setp.le.u16 	%p52, %rs3, %rs4;
	shl.b32 	%r209, %r219, 3;
	add.s32 	%r53, %r6, %r209;
	@%p52 bra 	$L__BB33_121;
	ld.shared.u64 	%rd600, [%r53];
	bra.uni 	$L__BB33_123;
$L__BB33_121:
	setp.ne.s16 	%p53, %rs3, %rs4;
	@%p53 bra 	$L__BB33_124;
	ld.shared.u64 	%rd485, [%r6];
	ld.shared.u64 	%rd600, [%r53];
	setp.le.s64 	%p54, %rd485, %rd600;
	@%p54 bra 	$L__BB33_124;
$L__BB33_123:
	st.shared.u16 	[%r5], %rs4;
	st.shared.u64 	[%r6], %rd600;
$L__BB33_124:
	bar.sync 	0;
	setp.gt.u32 	%p55, %r51, 131;
	@%p55 bra 	$L__BB33_118;
$L__BB33_125:
	setp.gt.u32 	%p56, %r3, 31;
	@%p56 bra 	$L__BB33_152;
	ld.volatile.shared.u16 	%rs7, [%r5];
	ld.volatile.shared.u16 	%rs8, [%r5+64];
	setp.gt.u16 	%p57, %rs7, %rs8;
	@%p57 bra 	$L__BB33_129;
	ld.volatile.shared.u16 	%rs9, [%r5];
	ld.volatile.shared.u16 	%rs10, [%r5+64];
	setp.ne.s16 	%p58, %rs9, %rs10;
	@%p58 bra 	$L__BB33_130;
	ld.volatile.shared.u64 	%rd486, [%r6];
	ld.volatile.shared.u64 	%rd487, [%r6+256];
	setp.le.s64 	%p59, %rd486, %rd487;
	@%p59 bra 	$L__BB33_130;
$L__BB33_129:
	ld.volatile.shared.u64 	%rd488, [%r6+256];
	st.volatile.shared.u64 	[%r6], %rd488;
	ld.volatile.shared.u16 	%rs11, [%r5+64];
	st.volatile.shared.u16 	[%r5], %rs11;
$L__BB33_130:
	ld.volatile.shared.u16 	%rs12, [%r5];
	ld.volatile.shared.u16 	%rs13, [%r5+32];
	setp.gt.u16 	%p60, %rs12, %rs13;
	@%p60 bra 	$L__BB33_133;
	ld.volatile.shared.u16 	%rs14, [%r5];
	ld.volatile.shared.u16 	%rs15, [%r5+32];
	setp.ne.s16 	%p61, %rs14, %rs15;
	@%p61 bra 	$L__BB33_134;
	ld.volatile.shared.u64 	%rd489, [%r6];
	ld.volatile.shared.u64 	%rd490, [%r6+128];
	setp.le.s64 	%p62, %rd489, %rd490;
	@%p62 bra 	$L__BB33_134;
$L__BB33_133:
	ld.volatile.shared.u64 	%rd491, [%r6+128];
	st.volatile.shared.u64 	[%r6], %rd491;
	ld.volatile.shared.u16 	%rs16, [%r5+32];
	st.volatile.shared.u16 	[%r5], %rs16;
$L__BB33_134:
	ld.volatile.shared.u16 	%rs17, [%r5];
	ld.volatile.shared.u16 	%rs18, [%r5+16];
	setp.gt.u16 	%p63, %rs17, %rs18;
	@%p63 bra 	$L__BB33_137;
	ld.volatile.shared.u16 	%rs19, [%r5];
	ld.volatile.shared.u16 	%rs20, [%r5+16];
	setp.ne.s16 	%p64, %rs19, %rs20;
	@%p64 bra 	$L__BB33_138;
	ld.volatile.shared.u64 	%rd492, [%r6];
	ld.volatile.shared.u64 	%rd493, [%r6+64];
	setp.le.s64 	%p65, %rd492, %rd493;
	@%p65 bra 	$L__BB33_138;
$L__BB33_137:
	ld.volatile.shared.u64 	%rd494, [%r6+64];
	st.volatile.shared.u64 	[%r6], %rd494;
	ld.volatile.shared.u16 	%rs21, [%r5+16];
	st.volatile.shared.u16 	[%r5], %rs21;
$L__BB33_138:
	ld.volatile.shared.u16 	%rs22, [%r5];
	ld.volatile.shared.u16 	%rs23, [%r5+8];
	setp.gt.u16 	%p66, %rs22, %rs23;
	@%p66 bra 	$L__BB33_141;
	ld.volatile.shared.u16 	%rs24, [%r5];
	ld.volatile.shared.u16 	%rs25, [%r5+8];
	setp.ne.s16 	%p67, %rs24, %rs25;
	@%p67 bra 	$L__BB33_142;
	ld.volatile.shared.u64 	%rd495, [%r6];
	ld.volatile.shared.u64 	%rd496, [%r6+32];
	setp.le.s64 	%p68, %rd495, %rd496;
	@%p68 bra 	$L__BB33_142;
$L__BB33_141:
	ld.volatile.shared.u64 	%rd497, [%r6+32];
	st.volatile.shared.u64 	[%r6], %rd497;
	ld.volatile.shared.u16 	%rs26, [%r5+8];
	st.volatile.shared.u16 	[%r5], %rs26;
$L__BB33_142:
	ld.volatile.shared.u16 	%rs27, [%r5];
	ld.volatile.shared.u16 	%rs28, [%r5+4];
	setp.gt.u16 	%p69, %rs27, %rs28;
	@%p69 bra 	$L__BB33_145;
	ld.volatile.shared.u16 	%rs29, [%r5];
	ld.volatile.shared.u16 	%rs30, [%r5+4];
	setp.ne.s16 	%p70, %rs29, %rs30;
	@%p70 bra 	$L__BB33_146;
	ld.volatile.shared.u64 	%rd498, [%r6];
	ld.volatile.shared.u64 	%rd499, [%r6+16];
	setp.le.s64 	%p71, %rd498, %rd499;
	@%p71 bra 	$L__BB33_146;
$L__BB33_145:
	ld.volatile.shared.u64 	%rd500, [%r6+16];
	st.volatile.shared.u64 	[%r6], %rd500;
	ld.volatile.shared.u16 	%rs31, [%r5+4];
	st.volatile.shared.u16 	[%r5], %rs31;
$L__BB33_146:
	ld.volatile.shared.u16 	%rs32, [%r5];
	ld.volatile.shared.u16 	%rs33, [%r5+2];
	setp.gt.u16 	%p72, %rs32, %rs33;
	@%p72 bra 	$L__BB33_149;
	ld.volatile.shared.u16 	%rs34, [%r5];
	ld.volatile.shared.u16 	%rs35, [%r5+2];
	setp.ne.s16 	%p73, %rs34, %rs35;
	@%p73 bra 	$L__BB33_150;
	ld.volatile.shared.u64 	%rd501, [%r6];
	ld.volatile.shared.u64 	%rd502, [%r6+8];
	setp.le.s64 	%p74, %rd501, %rd502;
	@%p74 bra 	$L__BB33_150;
$L__BB33_149:
	ld.volatile.shared.u64 	%rd503, [%r6+8];
	st.volatile.shared.u64 	[%r6], %rd503;
	ld.volatile.shared.u16 	%rs36, [%r5+2];
	st.volatile.shared.u16 	[%r5], %rs36;
$L__BB33_150:
	setp.ne.s32 	%p75, %r3, 0;
	@%p75 bra 	$L__BB33_152;
	ld.param.u64 	%rd514, [nkd_u16_param_9];
	ld.param.u64 	%rd513, [nkd_u16_param_0];
	ld.shared.u16 	%rs37, [sdata_u16];
	cvt.u64.u32 	%rd504, %r4;
	mad.lo.s64 	%rd505, %rd514, %rd5, %rd504;
	cvta.to.global.u64 	%rd506, %rd513;
	shl.b64 	%rd507, %rd505, 1;
	add.s64 	%rd508, %rd506, %rd507;
	st.global.u16 	[%rd508], %rs37;
	ld.shared.u64 	%rd509, [%r2];
	cvta.to.global.u64 	%rd510, %rd267;
	shl.b64 	%rd511, %rd505, 3;
	add.s64 	%rd512, %rd510, %rd511;
	st.global.u64 	[%rd512], %rd509;
$L__BB33_152:
	ret;

}
	// .globl	nkd2_u16
.visible .entry nkd2_u16(
	.param .u64 .ptr .align 1 nkd2_u16_param_0,
	.param .u64 .ptr .align 1 nkd2_u16_param_1,
	.param .u64 .ptr .align 1 nkd2_u16_param_2,
	.param .u64 nkd2_u16_param_3,
	.param .u64 nkd2_u16_param_4,
	.param .u64 nkd2_u16_param_5,
	.param .u64 nkd2_u16_param_6,
	.param .u64 nkd2_u16_param_7
)
{
	.reg .pred 	%p<33>;
	.reg .b16 	%rs<38>;
	.reg .b32 	%r<27>;
	.reg .b64 	%rd<71>;

	ld.param.u64 	%rd15, [nkd2_u16_param_0];
	ld.param.u64 	%rd18, [nkd2_u16_param_1];
	ld.param.u64 	%rd19, [nkd2_u16_param_2];
	ld.param.u64 	%rd20, [nkd2_u16_param_3];
	ld.param.u64 	%rd16, [nkd2_u16_param_4];
	ld.param.u64 	%rd21, [nkd2_u16_param_5];
	ld.param.u64 	%rd17, [nkd2_u16_param_7];
	cvta.to.global.u64 	%rd1, %rd19;
	cvta.to.global.u64 	%rd2, %rd18;
	mov.u32 	%r26, %ntid.x;
	shl.b32 	%r12, %r26, 1;
	mov.u32 	%r13, sdata_u16;
	add.s32 	%r2, %r13, %r12;
	mov.u32 	%r3, %tid.x;
	mov.u32 	%r4, %ctaid.x;
	mul.lo.s32 	%r14, %r4, %r26;
	shl.b32 	%r15, %r14, 1;
	add.s32 	%r16, %r15, %r3;
	shl.b32 	%r17, %r3, 1;
	add.s32 	%r5, %r13, %r17;
	mov.b16 	%rs5, -1;
	st.shared.u16 	[%r5], %rs5;
	cvt.u64.u32 	%rd3, %r16;
	shl.b32 	%r18, %r3, 3;
	add.s32 	%r6, %r2, %r18;
	st.shared.u64 	[%r6], %rd3;
	mov.u32 	%r19, %ctaid.y;
	cvt.u64.u32 	%rd22, %r19;
	add.s64 	%rd4, %rd20, %rd22;
	setp.ge.u64 	%p1, %rd4, %rd21;
	@%p1 bra 	$L__BB34_46;
	cvt.u32.u64 	%r20, %rd3;
	mul.lo.s64 	%rd5, %rd17, %rd4;
	cvt.u32.u64 	%r21, %rd5;
	add.s32 	%r7, %r20, %r21;
	add.s32 	%r22, %r20, %r26;
	add.s32 	%r8, %r7, %r26;
	cvt.u64.u32 	%rd23, %r22;
	setp.le.u64 	%p2, %rd16, %rd23;
	@%p2 bra 	$L__BB34_9;
	mul.wide.u32 	%rd29, %r7, 2;
	add.s64 	%rd30, %rd2, %rd29;
	ld.global.u16 	%rs1, [%rd30];
	mul.wide.u32 	%rd31, %r8, 2;
	add.s64 	%rd32, %rd2, %rd31;
	ld.global.u16 	%rs2, [%rd32];
	setp.le.u16 	%p4, %rs1, %rs2;
	@%p4 bra 	$L__BB34_4;
	mul.wide.u32 	%rd39, %r8, 8;
	add.s64 	%rd40, %rd1, %rd39;
	ld.global.u64 	%rd68, [%rd40];
	bra.uni 	$L__BB34_8;
$L__BB34_4:
	setp.eq.s16 	%p5, %rs1, %rs2;
	@%p5 bra 	$L__BB34_7;
	mul.wide.u32 	%rd33, %r7, 8;
	add.s64 	%rd34, %rd1, %rd33;
	ld.global.u64 	%rd69, [%rd34];
$L__BB34_6:
	st.shared.u16 	[%r5], %rs1;
	st.shared.u64 	[%r6], %rd69;
	bra.uni 	$L__BB34_11;
$L__BB34_7:
	mul.wide.u32 	%rd35, %r7, 8;
	add.s64 	%rd36, %rd1, %rd35;
	ld.global.u64 	%rd69, [%rd36];
	mul.wide.u32 	%rd37, %r8, 8;
	add.s64 	%rd38, %rd1, %rd37;
	ld.global.u64 	%rd68, [%rd38];
	setp.le.s64 	%p6, %rd69, %rd68;
	@%p6 bra 	$L__BB34_6;
$L__BB34_8:
	st.shared.u16 	[%r5], %rs2;
	st.shared.u64 	[%r6], %rd68;
	bra.uni 	$L__BB34_11;
$L__BB34_9:
	setp.le.u64 	%p3, %rd16, %rd3;
	@%p3 bra 	$L__BB34_11;
	mul.wide.u32 	%rd24, %r7, 2;
	add.s64 	%rd25, %rd2, %rd24;
	ld.global.u16 	%rs6, [%rd25];
	st.shared.u16 	[%r5], %rs6;
	mul.wide.u32 	%rd26, %r7, 8;
	add.s64 	%rd27, %rd1, %rd26;
	ld.global.u64 	%rd28, [%rd27];
	st.shared.u64 	[%r6], %rd28;
$L__BB34_11:
	bar.sync 	0;
	setp.lt.u32 	%p7, %r26, 66;
	@%p7 bra 	$L__BB34_19;
$L__BB34_12:
	mov.u32 	%r9, %r26;
	shr.u32 	%r26, %r9, 1;
	setp.ge.u32 	%p8, %r3, %r26;
	@%p8 bra 	$L__BB34_18;
	ld.shared.u16 	%rs3, [%r5];
	and.b32  	%r23, %r9, 2046;
	add.s32 	%r24, %r5, %r23;
	ld.shared.u16 	%rs4, [%r24];
	setp.le.u16 	%p9, %rs3, %rs4;
	shl.b32 	%r25, %r26, 3;
	add.s32 	%r11, %r6, %r25;
	@%p9 bra 	$L__BB34_15;
	ld.shared.u64 	%rd70, [%r11];
	bra.uni 	$L__BB34_17;
$L__BB34_15:
	setp.ne.s16 	%p10, %rs3, %rs4;
	@%p10 bra 	$L__BB34_18;
	ld.shared.u64 	%rd41, [%r6];
	ld.shared.u64 	%rd70, [%r11];
	setp.le.s64 	%p11, %rd41, %rd70;
	@%p11 bra 	$L__BB34_18;
$L__BB34_17:
	st.shared.u16 	[%r5], %rs4;
	st.shared.u64 	[%r6], %rd70;
$L__BB34_18:
	bar.sync 	0;
	setp.gt.u32 	%p12, %r9, 131;
	@%p12 bra 	$L__BB34_12;
$L__BB34_19:
	setp.gt.u32 	%p13, %r3, 31;
	@%p13 bra 	$L__BB34_46;
	ld.volatile.shared.u16 	%rs7, [%r5];
	ld.volatile.shared.u16 	%rs8, [%r5+64];
	setp.gt.u16 	%p14, %rs7, %rs8;
	@%p14 bra 	$L__BB34_23;
	ld.volatile.shared.u16 	%rs9, [%r5];
	ld.volatile.shared.u16 	%rs10, [%r5+64];
	setp.ne.s16 	%p15, %rs9, %rs10;
	@%p15 bra 	$L__BB34_24;
	ld.volatile.shared.u64 	%rd42, [%r6];
	ld.volatile.shared.u64 	%rd43, [%r6+256];
	setp.le.s64 	%p16, %rd42, %rd43;
	@%p16 bra 	$L__BB34_24;
$L__BB34_23:
	ld.volatile.shared.u64 	%rd44, [%r6+256];
	st.volatile.shared.u64 	[%r6], %rd44;
	ld.volatile.shared.u16 	%rs11, [%r5+64];
	st.volatile.shared.u16 	[%r5], %rs11;
$L__BB34_24:
	ld.volatile.shared.u16 	%rs12, [%r5];
	ld.volatile.shared.u16 	%rs13, [%r5+32];
	setp.gt.u16 	%p17, %rs12, %rs13;
	@%p17 bra 	$L__BB34_27;
	ld.volatile.shared.u16 	%rs14, [%r5];
	ld.volatile.shared.u16 	%rs15, [%r5+32];
	setp.ne.s16 	%p18, %rs14, %rs15;
	@%p18 bra 	$L__BB34_28;
	ld.volatile.shared.u64 	%rd45, [%r6];
	ld.volatile.shared.u64 	%rd46, [%r6+128];
	setp.le.s64 	%p19, %rd45, %rd46;
	@%p19 bra 	$L__BB34_28;
$L__BB34_27:
	ld.volatile.shared.u64 	%rd47, [%r6+128];
	st.volatile.shared.u64 	[%r6], %rd47;
	ld.volatile.shared.u16 	%rs16, [%r5+32];
	st.volatile.shared.u16 	[%r5], %rs16;
$L__BB34_28:
	ld.volatile.shared.u16 	%rs17, [%r5];
	ld.volatile.shared.u16 	%rs18, [%r5+16];
	setp.gt.u16 	%p20, %rs17, %rs18;
	@%p20 bra 	$L__BB34_31;
	ld.volatile.shared.u16 	%rs19, [%r5];
	ld.volatile.shared.u16 	%rs20, [%r5+16];
	setp.ne.s16 	%p21, %rs19, %rs20;
	@%p21 bra 	$L__BB34_32;
	ld.volatile.shared.u64 	%rd48, [%r6];
	ld.volatile.shared.u64 	%rd49, [%r6+64];
	setp.le.s64 	%p22, %rd48, %rd49;
	@%p22 bra 	$L__BB34_32;
$L__BB34_31:
	ld.volatile.shared.u64 	%rd50, [%r6+64];
	st.volatile.shared.u64 	[%r6], %rd50;
	ld.volatile.shared.u16 	%rs21, [%r5+16];
	st.volatile.shared.u16 	[%r5], %rs21;
$L__BB34_32:
	ld.volatile.shared.u16 	%rs22, [%r5];
	ld.volatile.shared.u16 	%rs23, [%r5+8];
	setp.gt.u16 	%p23, %rs22, %rs23;
	@%p23 bra 	$L__BB34_35;
	ld.volatile.shared.u16 	%rs24, [%r5];
	ld.volatile.shared.u16 	%rs25, [%r5+8];
	setp.ne.s16 	%p24, %rs24, %rs25;
	@%p24 bra 	$L__BB34_36;
	ld.volatile.shared.u64 	%rd51, [%r6];
	ld.volatile.shared.u64 	%rd52, [%r6+32];
	setp.le.s64 	%p25, %rd51, %rd52;
	@%p25 bra 	$L__BB34_36;
$L__BB34_35:
	ld.volatile.shared.u64 	%rd53, [%r6+32];
	st.volatile.shared.u64 	[%r6], %rd53;
	ld.volatile.shared.u16 	%rs26, [%r5+8];
	st.volatile.shared.u16 	[%r5], %rs26;
$L__BB34_36:
	ld.volatile.shared.u16 	%rs27, [%r5];
	ld.volatile.shared.u16 	%rs28, [%r5+4];
	setp.gt.u16 	%p26, %rs27, %rs28;
	@%p26 bra 	$L__BB34_39;
	ld.volatile.shared.u16 	%rs29, [%r5];
	ld.volatile.shared.u16 	%rs30, [%r5+4];
	setp.ne.s16 	%p27, %rs29, %rs30;
	@%p27 bra 	$L__BB34_40;
	ld.volatile.shared.u64 	%rd54, [%r6];
	ld.volatile.shared.u64 	%rd55, [%r6+16];
	setp.le.s64 	%p28, %rd54, %rd55;
	@%p28 bra 	$L__BB34_40;
$L__BB34_39:
	ld.volatile.shared.u64 	%rd56, [%r6+16];
	st.volatile.shared.u64 	[%r6], %rd56;
	ld.volatile.shared.u16 	%rs31, [%r5+4];
	st.volatile.shared.u16 	[%r5], %rs31;
$L__BB34_40:
	ld.volatile.shared.u16 	%rs32, [%r5];
	ld.volatile.shared.u16 	%rs33, [%r5+2];
	setp.gt.u16 	%p29, %rs32, %rs33;
	@%p29 bra 	$L__BB34_43;
	ld.volatile.shared.u16 	%rs34, [%r5];
	ld.volatile.shared.u16 	%rs35, [%r5+2];
	setp.ne.s16 	%p30, %rs34, %rs35;
	@%p30 bra 	$L__BB34_44;
	ld.volatile.shared.u64 	%rd57, [%r6];
	ld.volatile.shared.u64 	%rd58, [%r6+8];
	setp.le.s64 	%p31, %rd57, %rd58;
	@%p31 bra 	$L__BB34_44;
$L__BB34_43:
	ld.volatile.shared.u64 	%rd59, [%r6+8];
	st.volatile.shared.u64 	[%r6], %rd59;
	ld.volatile.shared.u16 	%rs36, [%r5+2];
	st.volatile.shared.u16 	[%r5], %rs36;
$L__BB34_44:
	setp.ne.s32 	%p32, %r3, 0;
	@%p32 bra 	$L__BB34_46;
	ld.shared.u16 	%rs37, [sdata_u16];
	cvt.u64.u32 	%rd60, %r4;
	add.s64 	%rd61, %rd5, %rd60;
	cvta.to.global.u64 	%rd62, %rd15;
	shl.b64 	%rd63, %rd61, 1;
	add.s64 	%rd64, %rd62, %rd63;
	st.global.u16 	[%rd64], %rs37;
	ld.shared.u64 	%rd65, [%r2];
	shl.b64 	%rd66, %rd61, 3;
	add.s64 	%rd67, %rd1, %rd66;
	st.global.u64 	[%rd67], %rd65;
$L__BB34_46:
	ret;

}
	// .globl	contiguous_reduce_u32
.visible .entry contiguous_reduce_u32(
	.param .u64 .ptr .align 1 contiguous_reduce_u32_param_0,
	.param .u64 .ptr .align 1 contiguous_reduce_u32_param_1,
	.param .u64 .ptr .align 1 contiguous_reduce_u32_param_2,
	.param .u64 contiguous_reduce_u32_param_3
)
{
	.reg .pred 	%p<30>;
	.reg .b32 	%r<59>;
	.reg .b64 	%rd<44>;

	ld.param.u64 	%rd7, [contiguous_reduce_u32_param_0];
	ld.param.u64 	%rd8, [contiguous_reduce_u32_param_1];
	ld.param.u64 	%rd10, [contiguous_reduce_u32_param_2];
	ld.param.u64 	%rd9, [contiguous_reduce_u32_param_3];
	cvta.to.global.u64 	%rd1, %rd10;
	mov.u32 	%r58, %ntid.x;
	shl.b32 	%r14, %r58, 2;
	mov.u32 	%r15, sdata_u32;
	add.s32 	%r2, %r15, %r14;
	mov.u32 	%r3, %tid.x;
	mov.u32 	%r4, %ctaid.x;
	mul.lo.s32 	%r16, %r4, %r58;
	shl.b32 	%r17, %r16, 1;
	add.s32 	%r18, %r17, %r3;
	cvt.u64.u32 	%rd2, %r18;
	shl.b32 	%r19, %r3, 3;
	add.s32 	%r5, %r2, %r19;
	st.shared.u64 	[%r5], %rd2;
	shl.b32 	%r20, %r3, 2;
	add.s32 	%r6, %r15, %r20;
	mov.b32 	%r21, -1;
	st.shared.u32 	[%r6], %r21;
	add.s32 	%r22, %r18, %r58;
	cvt.u64.u32 	%rd3, %r22;
	setp.le.u64 	%p1, %rd9, %rd3;
	@%p1 bra 	$L__BB35_4;
	shl.b64 	%rd13, %rd2, 2;
	add.s64 	%rd14, %rd1, %rd13;
	ld.global.u32 	%r7, [%rd14];
	shl.b64 	%rd15, %rd3, 2;
	add.s64 	%rd16, %rd1, %rd15;
	ld.global.u32 	%r8, [%rd16];
	setp.le.u32 	%p3, %r7, %r8;
	@%p3 bra 	$L__BB35_3;
	st.shared.u32 	[%r6], %r8;
	st.shared.u64 	[%r5], %rd3;
	bra.uni 	$L__BB35_6;
$L__BB35_3:
	st.shared.u32 	[%r6], %r7;
	st.shared.u64 	[%r5], %rd2;
	bra.uni 	$L__BB35_6;
$L__BB35_4:
	setp.le.u64 	%p2, %rd9, %rd2;
	@%p2 bra 	$L__BB35_6;
	shl.b64 	%rd11, %rd2, 2;
	add.s64 	%rd12, %rd1, %rd11;
	ld.global.u32 	%r23, [%rd12];
	st.shared.u32 	[%r6], %r23;
	st.shared.u64 	[%r5], %rd2;
$L__BB35_6:
	bar.sync 	0;
	setp.lt.u32 	%p4, %r58, 66;
	@%p4 bra 	$L__BB35_14;
$L__BB35_7:
	mov.u32 	%r9, %r58;
	shr.u32 	%r58, %r9, 1;
	setp.ge.u32 	%p5, %r3, %r58;
	@%p5 bra 	$L__BB35_13;
	ld.shared.u32 	%r11, [%r6];
	shl.b32 	%r24, %r58, 2;
	add.s32 	%r25, %r6, %r24;
	ld.shared.u32 	%r12, [%r25];
	setp.le.u32 	%p6, %r11, %r12;
	shl.b32 	%r26, %r58, 3;
	add.s32 	%r13, %r5, %r26;
	@%p6 bra 	$L__BB35_10;
	ld.shared.u64 	%rd43, [%r13];
	bra.uni 	$L__BB35_12;
$L__BB35_10:
	setp.ne.s32 	%p7, %r11, %r12;
	@%p7 bra 	$L__BB35_13;
	ld.shared.u64 	%rd17, [%r5];
	ld.shared.u64 	%rd43, [%r13];
	setp.le.s64 	%p8, %rd17, %rd43;
	@%p8 bra 	$L__BB35_13;
$L__BB35_12:
	st.shared.u32 	[%r6], %r12;
	st.shared.u64 	[%r5], %rd43;
$L__BB35_13:
	bar.sync 	0;
	setp.gt.u32 	%p9, %r9, 131;
	@%p9 bra 	$L__BB35_7;
$L__BB35_14:
	setp.gt.u32 	%p10, %r3, 31;
	@%p10 bra 	$L__BB35_41;
	ld.volatile.shared.u32 	%r27, [%r6];
	ld.volatile.shared.u32 	%r28, [%r6+128];
	setp.gt.u32 	%p11, %r27, %r28;
	@%p11 bra 	$L__BB35_18;
	ld.volatile.shared.u32 	%r29, [%r6];
	ld.volatile.shared.u32 	%r30, [%r6+128];
	setp.ne.s32 	%p12, %r29, %r30;
	@%p12 bra 	$L__BB35_19;
	ld.volatile.shared.u64 	%rd18, [%r5];
	ld.volatile.shared.u64 	%rd19, [%r5+256];
	setp.le.s64 	%p13, %rd18, %rd19;
	@%p13 bra 	$L__BB35_19;
$L__BB35_18:
	ld.volatile.shared.u64 	%rd20, [%r5+256];
	st.volatile.shared.u64 	[%r5], %rd20;
	ld.volatile.shared.u32 	%r31, [%r6+128];
	st.volatile.shared.u32 	[%r6], %r31;
$L__BB35_19:
	ld.volatile.shared.u32 	%r32, [%r6];
	ld.volatile.shared.u32 	%r33, [%r6+64];
	setp.gt.u32 	%p14, %r32, %r33;
	@%p14 bra 	$L__BB35_22;
	ld.volatile.shared.u32 	%r34, [%r6];
	ld.volatile.shared.u32 	%r35, [%r6+64];
	setp.ne.s32 	%p15, %r34, %r35;
	@%p15 bra 	$L__BB35_23;
	ld.volatile.shared.u64 	%rd21, [%r5];
	ld.volatile.shared.u64 	%rd22, [%r5+128];
	setp.le.s64 	%p16, %rd21, %rd22;
	@%p16 bra 	$L__BB35_23;
$L__BB35_22:
	ld.volatile.shared.u64 	%rd23, [%r5+128];
	st.volatile.shared.u64 	[%r5], %rd23;
	ld.volatile.shared.u32 	%r36, [%r6+64];
	st.volatile.shared.u32 	[%r6], %r36;
$L__BB35_23:
	ld.volatile.shared.u32 	%r37, [%r6];
	ld.volatile.shared.u32 	%r38, [%r6+32];
	setp.gt.u32 	%p17, %r37, %r38;
	@%p17 bra 	$L__BB35_26;
	ld.volatile.shared.u32 	%r39, [%r6];
	ld.volatile.shared.u32 	%r40, [%r6+32];
	setp.ne.s32 	%p18, %r39, %r40;
	@%p18 bra 	$L__BB35_27;
	ld.volatile.shared.u64 	%rd24, [%r5];
	ld.volatile.shared.u64 	%rd25, [%r5+64];
	setp.le.s64 	%p19, %rd24, %rd25;
	@%p19 bra 	$L__BB35_27;
$L__BB35_26:
	ld.volatile.shared.u64 	%rd26, [%r5+64];
	st.volatile.shared.u64 	[%r5], %rd26;
	ld.volatile.shared.u32 	%r41, [%r6+32];
	st.volatile.shared.u32 	[%r6], %r41;
$L__BB35_27:
	ld.volatile.shared.u32 	%r42, [%r6];
	ld.volatile.shared.u32 	%r43, [%r6+16];
	setp.gt.u32 	%p20, %r42, %r43;
	@%p20 bra 	$L__BB35_30;
	ld.volatile.shared.u32 	%r44, [%r6];
	ld.volatile.shared.u32 	%r45, [%r6+16];
	setp.ne.s32 	%p21, %r44, %r45;
	@%p21 bra 	$L__BB35_31;
	ld.volatile.shared.u64 	%rd27, [%r5];
	ld.volatile.shared.u64 	%rd28, [%r5+32];
	setp.le.s64 	%p22, %rd27, %rd28;
	@%p22 bra 	$L__BB35_31;
$L__BB35_30:
	ld.volatile.shared.u64 	%rd29, [%r5+32];
	st.volatile.shared.u64 	[%r5], %rd29;
	ld.volatile.shared.u32 	%r46, [%r6+16];
	st.volatile.shared.u32 	[%r6], %r46;
$L__BB35_31:
	ld.volatile.shared.u32 	%r47, [%r6];
	ld.volatile.shared.u32 	%r48, [%r6+8];
	setp.gt.u32 	%p23, %r47, %r48;
	@%p23 bra 	$L__BB35_34;
	ld.volatile.shared.u32 	%r49, [%r6];
	ld.volatile.shared.u32 	%r50, [%r6+8];
	setp.ne.s32 	%p24, %r49, %r50;
	@%p24 bra 	$L__BB35_35;
	ld.volatile.shared.u64 	%rd30, [%r5];
	ld.volatile.shared.u64 	%rd31, [%r5+16];
	setp.le.s64 	%p25, %rd30, %rd31;
	@%p25 bra 	$L__BB35_35;
$L__BB35_34:
	ld.volatile.shared.u64 	%rd32, [%r5+16];
	st.volatile.shared.u64 	[%r5], %rd32;
	ld.volatile.shared.u32 	%r51, [%r6+8];
	st.volatile.shared.u32 	[%r6], %r51;
$L__BB35_35:
	ld.volatile.shared.u32 	%r52, [%r6];
	ld.volatile.shared.u32 	%r53, [%r6+4];
	setp.gt.u32 	%p26, %r52, %r53;
	@%p26 bra 	$L__BB35_38;
	ld.volatile.shared.u32 	%r54, [%r6];
	ld.volatile.shared.u32 	%r55, [%r6+4];
	setp.ne.s32 	%p27, %r54, %r55;
	@%p27 bra 	$L__BB35_39;
	ld.volatile.shared.u64 	%rd33, [%r5];
	ld.volatile.shared.u64 	%rd34, [%r5+8];
	setp.le.s64 	%p28, %rd33, %rd34;
	@%p28 bra 	$L__BB35_39;
$L__BB35_38:
	ld.volatile.shared.u64 	%rd35, [%r5+8];
	st.volatile.shared.u64 	[%r5], %rd35;
	ld.volatile.shared.u32 	%r56, [%r6+4];
	st.volatile.shared.u32 	[%r6], %r56;
$L__BB35_39:
	setp.ne.s32 	%p29, %r3, 0;
	@%p29 bra 	$L__BB35_41;
	ld.shared.u32 	%r57, [sdata_u32];
	cvta.to.global.u64 	%rd36, %rd7;
	mul.wide.u32 	%rd37, %r4, 4;
	add.s64 	%rd38, %rd36, %rd37;
	st.global.u32 	[%rd38], %r57;
	ld.shared.u64 	%rd39, [%r2];
	cvta.to.global.u64 	%rd40, %rd8;
	mul.wide.u32 	%rd41, %r4, 8;
	add.s64 	%rd42, %rd40, %rd41;
	st.global.u64 	[%rd42], %rd39;
$L__BB35_41:
	ret;

}
	// .globl	uncontiguous_reduce_u32
.visible .entry uncontiguous_reduce_u32(
	.param .u64 .ptr .align 1 uncontiguous_reduce_u32_param_0,
	.param .u64 .ptr .align 1 uncontiguous_reduce_u32_param_1,
	.param .u64 .ptr .align 1 uncontiguous_reduce_u32_param_2,
	.param .u64 .ptr .align 1 uncontiguous_reduce_u32_param_3,
	.param .u64 .ptr .align 1 uncontiguous_reduce_u32_param_4,
	.param .u64 uncontiguous_reduce_u32_param_5,
	.param .u64 uncontiguous_reduce_u32_param_6
)
{
	.reg .pred 	%p<75>;
	.reg .b32 	%r<258>;
	.reg .b64 	%rd<589>;

	ld.param.u64 	%rd264, [uncontiguous_reduce_u32_param_2];
	ld.param.u64 	%rd267, [uncontiguous_reduce_u32_param_3];
	ld.param.u64 	%rd268, [uncontiguous_reduce_u32_param_4];
	ld.param.u64 	%rd265, [uncontiguous_reduce_u32_param_5];
	ld.param.u64 	%rd266, [uncontiguous_reduce_u32_param_6];
	cvta.to.global.u64 	%rd1, %rd268;
	cvta.to.global.u64 	%rd2, %rd267;
	cvta.to.global.u64 	%rd3, %rd264;
	mov.u32 	%r257, %ntid.x;
	shl.b32 	%r54, %r257, 2;
	mov.u32 	%r55, sdata_u32;
	add.s32 	%r2, %r55, %r54;
	mov.u32 	%r3, %tid.x;
	mov.u32 	%r56, %ctaid.x;
	mul.lo.s32 	%r57, %r56, %r257;
	shl.b32 	%r58, %r57, 1;
	add.s32 	%r59, %r58, %r3;
	cvt.u64.u32 	%rd4, %r59;
	shl.b32 	%r60, %r3, 3;
	add.s32 	%r4, %r2, %r60;
	st.shared.u64 	[%r4], %rd4;
	shl.b32 	%r61, %r3, 2;
	add.s32 	%r5, %r55, %r61;
	mov.b32 	%r62, -1;
	st.shared.u32 	[%r5], %r62;
	add.s32 	%r63, %r59, %r257;
	cvt.u64.u32 	%rd5, %r63;
	setp.le.u64 	%p1, %rd266, %rd5;
	@%p1 bra 	$L__BB36_56;
	cvt.u32.u64 	%r6, %rd265;
	add.s32 	%r251, %r6, -1;
	setp.lt.s32 	%p27, %r251, 0;
	mov.b64 	%rd545, 0;
	mov.u64 	%rd546, %rd545;
	@%p27 bra 	$L__BB36_53;
	setp.lt.u32 	%p28, %r251, 3;
	mov.b64 	%rd546, 0;
	mov.u64 	%rd539, %rd5;
	mov.u64 	%rd541, %rd4;
	mov.u64 	%rd545, %rd546;
	@%p28 bra 	$L__BB36_30;
	add.s32 	%r249, %r6, -2;
	and.b32  	%r140, %r6, -4;
	neg.s32 	%r248, %r140;
	mov.b64 	%rd546, 0;
	mov.u64 	%rd539, %rd5;
	mov.u64 	%rd541, %rd4;
$L__BB36_4:
	.pragma "nounroll";
	add.s32 	%r12, %r249, 1;
	mul.wide.u32 	%rd400, %r12, 8;
	add.s64 	%rd401, %rd2, %rd400;
	ld.global.u64 	%rd10, [%rd401];
	or.b64  	%rd402, %rd541, %rd10;
	and.b64  	%rd403, %rd402, -4294967296;
	setp.ne.s64 	%p29, %rd403, 0;
	@%p29 bra 	$L__BB36_6;
	cvt.u32.u64 	%r141, %rd10;
	cvt.u32.u64 	%r142, %rd541;
	div.u32 	%r143, %r142, %r141;
	mul.lo.s32 	%r144, %r143, %r141;
	sub.s32 	%r145, %r142, %r144;
	cvt.u64.u32 	%rd507, %r143;
	cvt.u64.u32 	%rd508, %r145;
	bra.uni 	$L__BB36_7;
$L__BB36_6:
	div.s64 	%rd507, %rd541, %rd10;
	mul.lo.s64 	%rd404, %rd507, %rd10;
	sub.s64 	%rd508, %rd541, %rd404;
$L__BB36_7:
	mul.wide.u32 	%rd405, %r12, 8;
	add.s64 	%rd406, %rd1, %rd405;
	ld.global.u64 	%rd17, [%rd406];
	mad.lo.s64 	%rd18, %rd17, %rd508, %rd545;
	or.b64  	%rd407, %rd539, %rd10;
	and.b64  	%rd408, %rd407, -4294967296;
	setp.ne.s64 	%p30, %rd408, 0;
	@%p30 bra 	$L__BB36_9;
	cvt.u32.u64 	%r146, %rd10;
	cvt.u32.u64 	%r147, %rd539;
	div.u32 	%r148, %r147, %r146;
	mul.lo.s32 	%r149, %r148, %r146;
	sub.s32 	%r150, %r147, %r149;
	cvt.u64.u32 	%rd509, %r148;
	cvt.u64.u32 	%rd510, %r150;
	bra.uni 	$L__BB36_10;
$L__BB36_9:
	div.s64 	%rd509, %rd539, %rd10;
	mul.lo.s64 	%rd409, %rd509, %rd10;
	sub.s64 	%rd510, %rd539, %rd409;
$L__BB36_10:
	mad.lo.s64 	%rd25, %rd510, %rd17, %rd546;
	mul.wide.u32 	%rd410, %r249, 8;
	add.s64 	%rd411, %rd2, %rd410;
	ld.global.u64 	%rd26, [%rd411];
	or.b64  	%rd412, %rd507, %rd26;
	and.b64  	%rd413, %rd412, -4294967296;
	setp.ne.s64 	%p31, %rd413, 0;
	@%p31 bra 	$L__BB36_12;
	cvt.u32.u64 	%r151, %rd26;
	cvt.u32.u64 	%r152, %rd507;
	div.u32 	%r153, %r152, %r151;
	mul.lo.s32 	%r154, %r153, %r151;
	sub.s32 	%r155, %r152, %r154;
	cvt.u64.u32 	%rd511, %r153;
	cvt.u64.u32 	%rd512, %r155;
	bra.uni 	$L__BB36_13;
$L__BB36_12:
	div.s64 	%rd511, %rd507, %rd26;
	mul.lo.s64 	%rd414, %rd511, %rd26;
	sub.s64 	%rd512, %rd507, %rd414;
$L__BB36_13:
	mul.wide.u32 	%rd415, %r249, 8;
	add.s64 	%rd416, %rd1, %rd415;
	ld.global.u64 	%rd33, [%rd416];
	mad.lo.s64 	%rd34, %rd33, %rd512, %rd18;
	or.b64  	%rd417, %rd509, %rd26;
	and.b64  	%rd418, %rd417, -4294967296;
	setp.ne.s64 	%p32, %rd418, 0;
	@%p32 bra 	$L__BB36_15;
	cvt.u32.u64 	%r156, %rd26;
	cvt.u32.u64 	%r157, %rd509;
	div.u32 	%r158, %r157, %r156;
	mul.lo.s32 	%r159, %r158, %r156;
	sub.s32 	%r160, %r157, %r159;
	cvt.u64.u32 	%rd513, %r158;
	cvt.u64.u32 	%rd514, %r160;
	bra.uni 	$L__BB36_16;
$L__BB36_15:
	div.s64 	%rd513, %rd509, %rd26;
	mul.lo.s64 	%rd419, %rd513, %rd26;
	sub.s64 	%rd514, %rd509, %rd419;
$L__BB36_16:
	mad.lo.s64 	%rd41, %rd514, %rd33, %rd25;
	add.s32 	%r13, %r249, -1;
	mul.wide.u32 	%rd420, %r13, 8;
	add.s64 	%rd421, %rd2, %rd420;
	ld.global.u64 	%rd42, [%rd421];
	or.b64  	%rd422, %rd511, %rd42;
	and.b64  	%rd423, %rd422, -4294967296;
	setp.ne.s64 	%p33, %rd423, 0;
	@%p33 bra 	$L__BB36_18;
	cvt.u32.u64 	%r161, %rd42;
	cvt.u32.u64 	%r162, %rd511;
	div.u32 	%r163, %r162, %r161;
	mul.lo.s32 	%r164, %r163, %r161;
	sub.s32 	%r165, %r162, %r164;
	cvt.u64.u32 	%rd515, %r163;
	cvt.u64.u32 	%rd516, %r165;
	bra.uni 	$L__BB36_19;
$L__BB36_18:
	div.s64 	%rd515, %rd511, %rd42;
	mul.lo.s64 	%rd424, %rd515, %rd42;
	sub.s64 	%rd516, %rd511, %rd424;
$L__BB36_19:
	mul.wide.u32 	%rd425, %r13, 8;
	add.s64 	%rd426, %rd1, %rd425;
	ld.global.u64 	%rd49, [%rd426];
	mad.lo.s64 	%rd50, %rd49, %rd516, %rd34;
	or.b64  	%rd427, %rd513, %rd42;
	and.b64  	%rd428, %rd427, -4294967296;
	setp.ne.s64 	%p34, %rd428, 0;
	@%p34 bra 	$L__BB36_21;
	cvt.u32.u64 	%r166, %rd42;
	cvt.u32.u64 	%r167, %rd513;
	div.u32 	%r168, %r167, %r166;
	mul.lo.s32 	%r169, %r168, %r166;
	sub.s32 	%r170, %r167, %r169;
	cvt.u64.u32 	%rd517, %r168;
	cvt.u64.u32 	%rd518, %r170;
	bra.uni 	$L__BB36_22;
$L__BB36_21:
	div.s64 	%rd517, %rd513, %rd42;
	mul.lo.s64 	%rd429, %rd517, %rd42;
	sub.s64 	%rd518, %rd513, %rd429;
$L__BB36_22:
	mad.lo.s64 	%rd57, %rd518, %rd49, %rd41;
	add.s32 	%r171, %r249, -2;
	mul.wide.u32 	%rd430, %r171, 8;
	add.s64 	%rd431, %rd2, %rd430;
	ld.global.u64 	%rd58, [%rd431];
	or.b64  	%rd432, %rd515, %rd58;
	and.b64  	%rd433, %rd432, -4294967296;
	setp.ne.s64 	%p35, %rd433, 0;
	@%p35 bra 	$L__BB36_24;
	cvt.u32.u64 	%r172, %rd58;
	cvt.u32.u64 	%r173, %rd515;
	div.u32 	%r174, %r173, %r172;
	mul.lo.s32 	%r175, %r174, %r172;
	sub.s32 	%r176, %r173, %r175;
	cvt.u64.u32 	%rd541, %r174;
	cvt.u64.u32 	%rd520, %r176;
	bra.uni 	$L__BB36_25;
$L__BB36_24:
	div.s64 	%rd541, %rd515, %rd58;
	mul.lo.s64 	%rd434, %rd541, %rd58;
	sub.s64 	%rd520, %rd515, %rd434;
$L__BB36_25:
	add.s32 	%r177, %r249, -2;
	mul.wide.u32 	%rd435, %r177, 8;
	add.s64 	%rd436, %rd1, %rd435;
	ld.global.u64 	%rd65, [%rd436];
	mad.lo.s64 	%rd545, %rd65, %rd520, %rd50;
	or.b64  	%rd437, %rd517, %rd58;
	and.b64  	%rd438, %rd437, -4294967296;
	setp.ne.s64 	%p36, %rd438, 0;
	@%p36 bra 	$L__BB36_27;
	cvt.u32.u64 	%r178, %rd58;
	cvt.u32.u64 	%r179, %rd517;
	div.u32 	%r180, %r179, %r178;
	mul.lo.s32 	%r181, %r180, %r178;
	sub.s32 	%r182, %r179, %r181;
	cvt.u64.u32 	%rd539, %r180;
	cvt.u64.u32 	%rd522, %r182;
	bra.uni 	$L__BB36_28;
$L__BB36_27:
	div.s64 	%rd539, %rd517, %rd58;
	mul.lo.s64 	%rd439, %rd539, %rd58;
	sub.s64 	%rd522, %rd517, %rd439;
$L__BB36_28:
	mad.lo.s64 	%rd546, %rd522, %rd65, %rd57;
	add.s32 	%r249, %r249, -4;
	add.s32 	%r248, %r248, 4;
	setp.ne.s32 	%p37, %r248, 0;
	@%p37 bra 	$L__BB36_4;
	add.s32 	%r251, %r249, 1;
$L__BB36_30:
	and.b32  	%r183, %r6, 3;
	setp.eq.s32 	%p38, %r183, 0;
	@%p38 bra 	$L__BB36_53;
	setp.eq.s32 	%p39, %r183, 1;
	@%p39 bra 	$L__BB36_45;
	mul.wide.u32 	%rd441, %r251, 8;
	add.s64 	%rd442, %rd2, %rd441;
	ld.global.u64 	%rd80, [%rd442];
	or.b64  	%rd443, %rd541, %rd80;
	and.b64  	%rd444, %rd443, -4294967296;
	setp.ne.s64 	%p40, %rd444, 0;
	@%p40 bra 	$L__BB36_34;
	cvt.u32.u64 	%r185, %rd80;
	cvt.u32.u64 	%r186, %rd541;
	div.u32 	%r187, %r186, %r185;
	mul.lo.s32 	%r188, %r187, %r185;
	sub.s32 	%r189, %r186, %r188;
	cvt.u64.u32 	%rd529, %r187;
	cvt.u64.u32 	%rd530, %r189;
	bra.uni 	$L__BB36_35;
$L__BB36_34:
	div.s64 	%rd529, %rd541, %rd80;
	mul.lo.s64 	%rd445, %rd529, %rd80;
	sub.s64 	%rd530, %rd541, %rd445;
$L__BB36_35:
	mul.wide.u32 	%rd446, %r251, 8;
	add.s64 	%rd447, %rd1, %rd446;
	ld.global.u64 	%rd87, [%rd447];
	mad.lo.s64 	%rd88, %rd87, %rd530, %rd545;
	or.b64  	%rd448, %rd539, %rd80;
	and.b64  	%rd449, %rd448, -4294967296;
	setp.ne.s64 	%p41, %rd449, 0;
	@%p41 bra 	$L__BB36_37;
	cvt.u32.u64 	%r190, %rd80;
	cvt.u32.u64 	%r191, %rd539;
	div.u32 	%r192, %r191, %r190;
	mul.lo.s32 	%r193, %r192, %r190;
	sub.s32 	%r194, %r191, %r193;
	cvt.u64.u32 	%rd531, %r192;
	cvt.u64.u32 	%rd532, %r194;
	bra.uni 	$L__BB36_38;
$L__BB36_37:
	div.s64 	%rd531, %rd539, %rd80;
	mul.lo.s64 	%rd450, %rd531, %rd80;
	sub.s64 	%rd532, %rd539, %rd450;
$L__BB36_38:
	mad.lo.s64 	%rd95, %rd532, %rd87, %rd546;
	add.s32 	%r18, %r251, -1;
	mul.wide.u32 	%rd451, %r18, 8;
	add.s64 	%rd452, %rd2, %rd451;
	ld.global.u64 	%rd96, [%rd452];
	or.b64  	%rd453, %rd529, %rd96;
	and.b64  	%rd454, %rd453, -4294967296;
	setp.ne.s64 	%p42, %rd454, 0;
	@%p42 bra 	$L__BB36_40;
	cvt.u32.u64 	%r195, %rd96;
	cvt.u32.u64 	%r196, %rd529;
	div.u32 	%r197, %r196, %r195;
	mul.lo.s32 	%r198, %r197, %r195;
	sub.s32 	%r199, %r196, %r198;
	cvt.u64.u32 	%rd541, %r197;
	cvt.u64.u32 	%rd534, %r199;
	bra.uni 	$L__BB36_41;
$L__BB36_40:
	div.s64 	%rd541, %rd529, %rd96;
	mul.lo.s64 	%rd455, %rd541, %rd96;
	sub.s64 	%rd534, %rd529, %rd455;
$L__BB36_41:
	mul.wide.u32 	%rd456, %r18, 8;
	add.s64 	%rd457, %rd1, %rd456;
	ld.global.u64 	%rd103, [%rd457];
	mad.lo.s64 	%rd545, %rd103, %rd534, %rd88;
	or.b64  	%rd458, %rd531, %rd96;
	and.b64  	%rd459, %rd458, -4294967296;
	setp.ne.s64 	%p43, %rd459, 0;
	@%p43 bra 	$L__BB36_43;
	cvt.u32.u64 	%r200, %rd96;
	cvt.u32.u64 	%r201, %rd531;
	div.u32 	%r202, %r201, %r200;
	mul.lo.s32 	%r203, %r202, %r200;
	sub.s32 	%r204, %r201, %r203;
	cvt.u64.u32 	%rd539, %r202;
	cvt.u64.u32 	%rd536, %r204;
	bra.uni 	$L__BB36_44;
$L__BB36_43:
	div.s64 	%rd539, %rd531, %rd96;
	mul.lo.s64 	%rd460, %rd539, %rd96;
	sub.s64 	%rd536, %rd531, %rd460;
$L__BB36_44:
	mad.lo.s64 	%rd546, %rd536, %rd103, %rd95;
	add.s32 	%r251, %r251, -2;
$L__BB36_45:
	and.b32  	%r205, %r6, 1;
	setp.eq.b32 	%p44, %r205, 1;
	not.pred 	%p45, %p44;
	@%p45 bra 	$L__BB36_53;
	mul.wide.u32 	%rd461, %r251, 8;
	add.s64 	%rd462, %rd2, %rd461;
	ld.global.u64 	%rd118, [%rd462];
	or.b64  	%rd463, %rd541, %rd118;
	and.b64  	%rd464, %rd463, -4294967296;
	setp.ne.s64 	%p46, %rd464, 0;
	@%p46 bra 	$L__BB36_48;
	cvt.u32.u64 	%r206, %rd118;
	cvt.u32.u64 	%r207, %rd541;
	rem.u32 	%r208, %r207, %r206;
	cvt.u64.u32 	%rd543, %r208;
	bra.uni 	$L__BB36_49;
$L__BB36_48:
	rem.s64 	%rd543, %rd541, %rd118;
$L__BB36_49:
	add.s64 	%rd466, %rd1, %rd461;
	ld.global.u64 	%rd122, [%rd466];
	mad.lo.s64 	%rd545, %rd122, %rd543, %rd545;
	or.b64  	%rd467, %rd539, %rd118;
	and.b64  	%rd468, %rd467, -4294967296;
	setp.ne.s64 	%p47, %rd468, 0;
	@%p47 bra 	$L__BB36_51;
	cvt.u32.u64 	%r209, %rd118;
	cvt.u32.u64 	%r210, %rd539;
	rem.u32 	%r211, %r210, %r209;
	cvt.u64.u32 	%rd544, %r211;
	bra.uni 	$L__BB36_52;
$L__BB36_51:
	rem.s64 	%rd544, %rd539, %rd118;
$L__BB36_52:
	mad.lo.s64 	%rd546, %rd544, %rd122, %rd546;
$L__BB36_53:
	ld.param.u64 	%rd502, [uncontiguous_reduce_u32_param_2];
	cvta.to.global.u64 	%rd469, %rd502;
	shl.b64 	%rd470, %rd545, 2;
	add.s64 	%rd471, %rd469, %rd470;
	ld.global.u32 	%r21, [%rd471];
	shl.b64 	%rd472, %rd546, 2;
	add.s64 	%rd473, %rd469, %rd472;
	ld.global.u32 	%r212, [%rd473];
	setp.le.u32 	%p48, %r21, %r212;
	@%p48 bra 	$L__BB36_55;
	st.shared.u32 	[%r5], %r21;
	st.shared.u64 	[%r4], %rd5;
	bra.uni 	$L__BB36_116;
$L__BB36_55:
	st.shared.u32 	[%r5], %r21;
	st.shared.u64 	[%r4], %rd4;
	bra.uni 	$L__BB36_116;
$L__BB36_56:
	setp.le.u64 	%p2, %rd266, %rd4;
	@%p2 bra 	$L__BB36_116;
	cvt.u32.u64 	%r22, %rd265;
	add.s32 	%r255, %r22, -1;
	setp.lt.s32 	%p3, %r255, 0;
	mov.b64 	%rd587, 0;
	@%p3 bra 	$L__BB36_115;
	setp.lt.u32 	%p4, %r255, 7;
	mov.b64 	%rd587, 0;
	mov.u64 	%rd577, %rd4;
	@%p4 bra 	$L__BB36_86;
	add.s32 	%r253, %r22, -4;
	and.b32  	%r64, %r22, -8;
	neg.s32 	%r252, %r64;
	mov.b64 	%rd587, 0;
	mov.u64 	%rd577, %rd4;
$L__BB36_60:
	.pragma "nounroll";
	add.s32 	%r28, %r253, 3;
	mul.wide.u32 	%rd273, %r28, 8;
	add.s64 	%rd274, %rd2, %rd273;
	ld.global.u64 	%rd132, [%rd274];
	or.b64  	%rd275, %rd577, %rd132;
	and.b64  	%rd276, %rd275, -4294967296;
	setp.ne.s64 	%p5, %rd276, 0;
	@%p5 bra 	$L__BB36_62;
	cvt.u32.u64 	%r65, %rd132;
	cvt.u32.u64 	%r66, %rd577;
	div.u32 	%r67, %r66, %r65;
	mul.lo.s32 	%r68, %r67, %r65;
	sub.s32 	%r69, %r66, %r68;
	cvt.u64.u32 	%rd549, %r67;
	cvt.u64.u32 	%rd550, %r69;
	bra.uni 	$L__BB36_63;
$L__BB36_62:
	div.s64 	%rd549, %rd577, %rd132;
	mul.lo.s64 	%rd277, %rd549, %rd132;
	sub.s64 	%rd550, %rd577, %rd277;
$L__BB36_63:
	add.s64 	%rd279, %rd1, %rd273;
	ld.global.u64 	%rd280, [%rd279];
	mad.lo.s64 	%rd139, %rd280, %rd550, %rd587;
	add.s32 	%r29, %r253, 2;
	mul.wide.u32 	%rd281, %r29, 8;
	add.s64 	%rd282, %rd2, %rd281;
	ld.global.u64 	%rd140, [%rd282];
	or.b64  	%rd283, %rd549, %rd140;
	and.b64  	%rd284, %rd283, -4294967296;
	setp.ne.s64 	%p6, %rd284, 0;
	@%p6 bra 	$L__BB36_65;
	cvt.u32.u64 	%r70, %rd140;
	cvt.u32.u64 	%r71, %rd549;
	div.u32 	%r72, %r71, %r70;
	mul.lo.s32 	%r73, %r72, %r70;
	sub.s32 	%r74, %r71, %r73;
	cvt.u64.u32 	%rd551, %r72;
	cvt.u64.u32 	%rd552, %r74;
	bra.uni 	$L__BB36_66;
$L__BB36_65:
	div.s64 	%rd551, %rd549, %rd140;
	mul.lo.s64 	%rd285, %rd551, %rd140;
	sub.s64 	%rd552, %rd549, %rd285;
$L__BB36_66:
	add.s64 	%rd287, %rd1, %rd281;
	ld.global.u64 	%rd288, [%rd287];
	mad.lo.s64 	%rd147, %rd288, %rd552, %rd139;
	add.s32 	%r30, %r253, 1;
	mul.wide.u32 	%rd289, %r30, 8;
	add.s64 	%rd290, %rd2, %rd289;
	ld.global.u64 	%rd148, [%rd290];
	or.b64  	%rd291, %rd551, %rd148;
	and.b64  	%rd292, %rd291, -4294967296;
	setp.ne.s64 	%p7, %rd292, 0;
	@%p7 bra 	$L__BB36_68;
	cvt.u32.u64 	%r75, %rd148;
	cvt.u32.u64 	%r76, %rd551;
	div.u32 	%r77, %r76, %r75;
	mul.lo.s32 	%r78, %r77, %r75;
	sub.s32 	%r79, %r76, %r78;
	cvt.u64.u32 	%rd553, %r77;
	cvt.u64.u32 	%rd554, %r79;
	bra.uni 	$L__BB36_69;
$L__BB36_68:
	div.s64 	%rd553, %rd551, %rd148;
	mul.lo.s64 	%rd293, %rd553, %rd148;
	sub.s64 	%rd554, %rd551, %rd293;
$L__BB36_69:
	add.s64 	%rd295, %rd1, %rd289;
	ld.global.u64 	%rd296, [%rd295];
	mad.lo.s64 	%rd155, %rd296, %rd554, %rd147;
	mul.wide.u32 	%rd297, %r253, 8;
	add.s64 	%rd298, %rd2, %rd297;
	ld.global.u64 	%rd156, [%rd298];
	or.b64  	%rd299, %rd553, %rd156;
	and.b64  	%rd300, %rd299, -4294967296;
	setp.ne.s64 	%p8, %rd300, 0;
	@%p8 bra 	$L__BB36_71;
	cvt.u32.u64 	%r80, %rd156;
	cvt.u32.u64 	%r81, %rd553;
	div.u32 	%r82, %r81, %r80;
	mul.lo.s32 	%r83, %r82, %r80;
	sub.s32 	%r84, %r81, %r83;
	cvt.u64.u32 	%rd555, %r82;
	cvt.u64.u32 	%rd556, %r84;
	bra.uni 	$L__BB36_72;
$L__BB36_71:
	div.s64 	%rd555, %rd553, %rd156;
	mul.lo.s64 	%rd301, %rd555, %rd156;
	sub.s64 	%rd556, %rd553, %rd301;
$L__BB36_72:
	add.s64 	%rd303, %rd1, %rd297;
	ld.global.u64 	%rd304, [%rd303];
	mad.lo.s64 	%rd163, %rd304, %rd556, %rd155;
	add.s32 	%r31, %r253, -1;
	mul.wide.u32 	%rd305, %r31, 8;
	add.s64 	%rd306, %rd2, %rd305;
	ld.global.u64 	%rd164, [%rd306];
	or.b64  	%rd307, %rd555, %rd164;
	and.b64  	%rd308, %rd307, -4294967296;
	setp.ne.s64 	%p9, %rd308, 0;
	@%p9 bra 	$L__BB36_74;
	cvt.u32.u64 	%r85, %rd164;
	cvt.u32.u64 	%r86, %rd555;
	div.u32 	%r87, %r86, %r85;
	mul.lo.s32 	%r88, %r87, %r85;
	sub.s32 	%r89, %r86, %r88;
	cvt.u64.u32 	%rd557, %r87;
	cvt.u64.u32 	%rd558, %r89;
	bra.uni 	$L__BB36_75;
$L__BB36_74:
	div.s64 	%rd557, %rd555, %rd164;
	mul.lo.s64 	%rd309, %rd557, %rd164;
	sub.s64 	%rd558, %rd555, %rd309;
$L__BB36_75:
	add.s64 	%rd311, %rd1, %rd305;
	ld.global.u64 	%rd312, [%rd311];
	mad.lo.s64 	%rd171, %rd312, %rd558, %rd163;
	add.s32 	%r32, %r253, -2;
	mul.wide.u32 	%rd313, %r32, 8;
	add.s64 	%rd314, %rd2, %rd313;
	ld.global.u64 	%rd172, [%rd314];
	or.b64  	%rd315, %rd557, %rd172;
	and.b64  	%rd316, %rd315, -4294967296;
	setp.ne.s64 	%p10, %rd316, 0;
	@%p10 bra 	$L__BB36_77;
	cvt.u32.u64 	%r90, %rd172;
	cvt.u32.u64 	%r91, %rd557;
	div.u32 	%r92, %r91, %r90;
	mul.lo.s32 	%r93, %r92, %r90;
	sub.s32 	%r94, %r91, %r93;
	cvt.u64.u32 	%rd559, %r92;
	cvt.u64.u32 	%rd560, %r94;
	bra.uni 	$L__BB36_78;
$L__BB36_77:
	div.s64 	%rd559, %rd557, %rd172;
	mul.lo.s64 	%rd317, %rd559, %rd172;
	sub.s64 	%rd560, %rd557, %rd317;
$L__BB36_78:
	add.s64 	%rd319, %rd1, %rd313;
	ld.global.u64 	%rd320, [%rd319];
	mad.lo.s64 	%rd179, %rd320, %rd560, %rd171;
	add.s32 	%r33, %r253, -3;
	mul.wide.u32 	%rd321, %r33, 8;
	add.s64 	%rd322, %rd2, %rd321;
	ld.global.u64 	%rd180, [%rd322];
	or.b64  	%rd323, %rd559, %rd180;
	and.b64  	%rd324, %rd323, -4294967296;
	setp.ne.s64 	%p11, %rd324, 0;
	@%p11 bra 	$L__BB36_80;
	cvt.u32.u64 	%r95, %rd180;
	cvt.u32.u64 	%r96, %rd559;
	div.u32 	%r97, %r96, %r95;
	mul.lo.s32 	%r98, %r97, %r95;
	sub.s32 	%r99, %r96, %r98;
	cvt.u64.u32 	%rd561, %r97;
	cvt.u64.u32 	%rd562, %r99;
	bra.uni 	$L__BB36_81;
$L__BB36_80:
	div.s64 	%rd561, %rd559, %rd180;
	mul.lo.s64 	%rd325, %rd561, %rd180;
	sub.s64 	%rd562, %rd559, %rd325;
$L__BB36_81:
	add.s64 	%rd327, %rd1, %rd321;
	ld.global.u64 	%rd328, [%rd327];
	mad.lo.s64 	%rd187, %rd328, %rd562, %rd179;
	add.s32 	%r34, %r253, -4;
	mul.wide.u32 	%rd329, %r34, 8;
	add.s64 	%rd330, %rd2, %rd329;
	ld.global.u64 	%rd188, [%rd330];
	or.b64  	%rd331, %rd561, %rd188;
	and.b64  	%rd332, %rd331, -4294967296;
	setp.ne.s64 	%p12, %rd332, 0;
	@%p12 bra 	$L__BB36_83;
	cvt.u32.u64 	%r100, %rd188;
	cvt.u32.u64 	%r101, %rd561;
	div.u32 	%r102, %r101, %r100;
	mul.lo.s32 	%r103, %r102, %r100;
	sub.s32 	%r104, %r101, %r103;
	cvt.u64.u32 	%rd577, %r102;
	cvt.u64.u32 	%rd564, %r104;
	bra.uni 	$L__BB36_84;
$L__BB36_83:
	div.s64 	%rd577, %rd561, %rd188;
	mul.lo.s64 	%rd333, %rd577, %rd188;
	sub.s64 	%rd564, %rd561, %rd333;
$L__BB36_84:
	add.s64 	%rd335, %rd1, %rd329;
	ld.global.u64 	%rd336, [%rd335];
	mad.lo.s64 	%rd587, %rd336, %rd564, %rd187;
	add.s32 	%r253, %r253, -8;
	add.s32 	%r252, %r252, 8;
	setp.ne.s32 	%p13, %r252, 0;
	@%p13 bra 	$L__BB36_60;
	add.s32 	%r255, %r253, 3;
$L__BB36_86:
	and.b32  	%r39, %r22, 7;
	setp.eq.s32 	%p14, %r39, 0;
	@%p14 bra 	$L__BB36_115;
	and.b32  	%r40, %r22, 3;
	setp.lt.u32 	%p15, %r39, 4;
	@%p15 bra 	$L__BB36_101;
	mul.wide.u32 	%rd338, %r255, 8;
	add.s64 	%rd339, %rd2, %rd338;
	ld.global.u64 	%rd199, [%rd339];
	or.b64  	%rd340, %rd577, %rd199;
	and.b64  	%rd341, %rd340, -4294967296;
	setp.ne.s64 	%p16, %rd341, 0;
	@%p16 bra 	$L__BB36_90;
	cvt.u32.u64 	%r105, %rd199;
	cvt.u32.u64 	%r106, %rd577;
	div.u32 	%r107, %r106, %r105;
	mul.lo.s32 	%r108, %r107, %r105;
	sub.s32 	%r109, %r106, %r108;
	cvt.u64.u32 	%rd568, %r107;
	cvt.u64.u32 	%rd569, %r109;
	bra.uni 	$L__BB36_91;
$L__BB36_90:
	div.s64 	%rd568, %rd577, %rd199;
	mul.lo.s64 	%rd342, %rd568, %rd199;
	sub.s64 	%rd569, %rd577, %rd342;
$L__BB36_91:
	add.s64 	%rd344, %rd1, %rd338;
	ld.global.u64 	%rd345, [%rd344];
	mad.lo.s64 	%rd206, %rd345, %rd569, %rd587;
	add.s32 	%r41, %r255, -1;
	mul.wide.u32 	%rd346, %r41, 8;
	add.s64 	%rd347, %rd2, %rd346;
	ld.global.u64 	%rd207, [%rd347];
	or.b64  	%rd348, %rd568, %rd207;
	and.b64  	%rd349, %rd348, -4294967296;
	setp.ne.s64 	%p17, %rd349, 0;
	@%p17 bra 	$L__BB36_93;
	cvt.u32.u64 	%r110, %rd207;
	cvt.u32.u64 	%r111, %rd568;
	div.u32 	%r112, %r111, %r110;
	mul.lo.s32 	%r113, %r112, %r110;
	sub.s32 	%r114, %r111, %r113;
	cvt.u64.u32 	%rd570, %r112;
	cvt.u64.u32 	%rd571, %r114;
	bra.uni 	$L__BB36_94;
$L__BB36_93:
	div.s64 	%rd570, %rd568, %rd207;
	mul.lo.s64 	%rd350, %rd570, %rd207;
	sub.s64 	%rd571, %rd568, %rd350;
$L__BB36_94:
	add.s64 	%rd352, %rd1, %rd346;
	ld.global.u64 	%rd353, [%rd352];
	mad.lo.s64 	%rd214, %rd353, %rd571, %rd206;
	add.s32 	%r42, %r255, -2;
	mul.wide.u32 	%rd354, %r42, 8;
	add.s64 	%rd355, %rd2, %rd354;
	ld.global.u64 	%rd215, [%rd355];
	or.b64  	%rd356, %rd570, %rd215;
	and.b64  	%rd357, %rd356, -4294967296;
	setp.ne.s64 	%p18, %rd357, 0;
	@%p18 bra 	$L__BB36_96;
	cvt.u32.u64 	%r115, %rd215;
	cvt.u32.u64 	%r116, %rd570;
	div.u32 	%r117, %r116, %r115;
	mul.lo.s32 	%r118, %r117, %r115;
	sub.s32 	%r119, %r116, %r118;
	cvt.u64.u32 	%rd572, %r117;
	cvt.u64.u32 	%rd573, %r119;
	bra.uni 	$L__BB36_97;
$L__BB36_96:
	div.s64 	%rd572, %rd570, %rd215;
	mul.lo.s64 	%rd358, %rd572, %rd215;
	sub.s64 	%rd573, %rd570, %rd358;
$L__BB36_97:
	add.s64 	%rd360, %rd1, %rd354;
	ld.global.u64 	%rd361, [%rd360];
	mad.lo.s64 	%rd222, %rd361, %rd573, %rd214;
	add.s32 	%r43, %r255, -3;
	mul.wide.u32 	%rd362, %r43, 8;
	add.s64 	%rd363, %rd2, %rd362;
	ld.global.u64 	%rd223, [%rd363];
	or.b64  	%rd364, %rd572, %rd223;
	and.b64  	%rd365, %rd364, -4294967296;
	setp.ne.s64 	%p19, %rd365, 0;
	@%p19 bra 	$L__BB36_99;
	cvt.u32.u64 	%r120, %rd223;
	cvt.u32.u64 	%r121, %rd572;
	div.u32 	%r122, %r121, %r120;
	mul.lo.s32 	%r123, %r122, %r120;
	sub.s32 	%r124, %r121, %r123;
	cvt.u64.u32 	%rd577, %r122;
	cvt.u64.u32 	%rd575, %r124;
	bra.uni 	$L__BB36_100;
$L__BB36_99:
	div.s64 	%rd577, %rd572, %rd223;
	mul.lo.s64 	%rd366, %rd577, %rd223;
	sub.s64 	%rd575, %rd572, %rd366;
$L__BB36_100:
	add.s64 	%rd368, %rd1, %rd362;
	ld.global.u64 	%rd369, [%rd368];
	mad.lo.s64 	%rd587, %rd369, %rd575, %rd222;
	add.s32 	%r255, %r255, -4;
$L__BB36_101:
	setp.eq.s32 	%p20, %r40, 0;
	@%p20 bra 	$L__BB36_115;
	setp.eq.s32 	%p21, %r40, 1;
	@%p21 bra 	$L__BB36_110;
	mul.wide.u32 	%rd371, %r255, 8;
	add.s64 	%rd372, %rd2, %rd371;
	ld.global.u64 	%rd234, [%rd372];
	or.b64  	%rd373, %rd577, %rd234;
	and.b64  	%rd374, %rd373, -4294967296;
	setp.ne.s64 	%p22, %rd374, 0;
	@%p22 bra 	$L__BB36_105;
	cvt.u32.u64 	%r125, %rd234;
	cvt.u32.u64 	%r126, %rd577;
	div.u32 	%r127, %r126, %r125;
	mul.lo.s32 	%r128, %r127, %r125;
	sub.s32 	%r129, %r126, %r128;
	cvt.u64.u32 	%rd579, %r127;
	cvt.u64.u32 	%rd580, %r129;
	bra.uni 	$L__BB36_106;
$L__BB36_105:
	div.s64 	%rd579, %rd577, %rd234;
	mul.lo.s64 	%rd375, %rd579, %rd234;
	sub.s64 	%rd580, %rd577, %rd375;
$L__BB36_106:
	add.s64 	%rd377, %rd1, %rd371;
	ld.global.u64 	%rd378, [%rd377];
	mad.lo.s64 	%rd241, %rd378, %rd580, %rd587;
	add.s32 	%r46, %r255, -1;
	mul.wide.u32 	%rd379, %r46, 8;
	add.s64 	%rd380, %rd2, %rd379;
	ld.global.u64 	%rd242, [%rd380];
	or.b64  	%rd381, %rd579, %rd242;
	and.b64  	%rd382, %rd381, -4294967296;
	setp.ne.s64 	%p23, %rd382, 0;
	@%p23 bra 	$L__BB36_108;
	cvt.u32.u64 	%r130, %rd242;
	cvt.u32.u64 	%r131, %rd579;
	div.u32 	%r132, %r131, %r130;
	mul.lo.s32 	%r133, %r132, %r130;
	sub.s32 	%r134, %r131, %r133;
	cvt.u64.u32 	%rd577, %r132;
	cvt.u64.u32 	%rd582, %r134;
	bra.uni 	$L__BB36_109;
$L__BB36_108:
	div.s64 	%rd577, %rd579, %rd242;
	mul.lo.s64 	%rd383, %rd577, %rd242;
	sub.s64 	%rd582, %rd579, %rd383;
$L__BB36_109:
	add.s64 	%rd385, %rd1, %rd379;
	ld.global.u64 	%rd386, [%rd385];
	mad.lo.s64 	%rd587, %rd386, %rd582, %rd241;
	add.s32 	%r255, %r255, -2;
$L__BB36_110:
	and.b32  	%r135, %r22, 1;
	setp.eq.b32 	%p24, %r135, 1;
	not.pred 	%p25, %p24;
	@%p25 bra 	$L__BB36_115;
	mul.wide.u32 	%rd387, %r255, 8;
	add.s64 	%rd388, %rd2, %rd387;
	ld.global.u64 	%rd253, [%rd388];
	or.b64  	%rd389, %rd577, %rd253;
	and.b64  	%rd390, %rd389, -4294967296;
	setp.ne.s64 	%p26, %rd390, 0;
	@%p26 bra 	$L__BB36_113;
	cvt.u32.u64 	%r136, %rd253;
	cvt.u32.u64 	%r137, %rd577;
	rem.u32 	%r138, %r137, %r136;
	cvt.u64.u32 	%rd586, %r138;
	bra.uni 	$L__BB36_114;
$L__BB36_113:
	rem.s64 	%rd586, %rd577, %rd253;
$L__BB36_114:
	add.s64 	%rd392, %rd1, %rd387;
	ld.global.u64 	%rd393, [%rd392];
	mad.lo.s64 	%rd587, %rd393, %rd586, %rd587;
$L__BB36_115:
	shl.b64 	%rd394, %rd587, 2;
	add.s64 	%rd395, %rd3, %rd394;
	ld.global.u32 	%r139, [%rd395];
	st.shared.u32 	[%r5], %r139;
	st.shared.u64 	[%r4], %rd4;
$L__BB36_116:
	bar.sync 	0;
	setp.lt.u32 	%p49, %r257, 66;
	@%p49 bra 	$L__BB36_124;
$L__BB36_117:
	mov.u32 	%r49, %r257;
	shr.u32 	%r257, %r49, 1;
	setp.ge.u32 	%p50, %r3, %r257;
	@%p50 bra 	$L__BB36_123;
	ld.shared.u32 	%r51, [%r5];
	shl.b32 	%r213, %r257, 2;
	add.s32 	%r214, %r5, %r213;
	ld.shared.u32 	%r52, [%r214];
	setp.le.u32 	%p51, %r51, %r52;
	shl.b32 	%r215, %r257, 3;
	add.s32 	%r53, %r4, %r215;
	@%p51 bra 	$L__BB36_120;
	ld.shared.u64 	%rd588, [%r53];
	bra.uni 	$L__BB36_122;
$L__BB36_120:
	setp.ne.s32 	%p52, %r51, %r52;
	@%p52 bra 	$L__BB36_123;
	ld.shared.u64 	%rd474, [%r4];
	ld.shared.u64 	%rd588, [%r53];
	setp.le.s64 	%p53, %rd474, %rd588;
	@%p53 bra 	$L__BB36_123;
$L__BB36_122:
	st.shared.u32 	[%r5], %r52;
	st.shared.u64 	[%r4], %rd588;
$L__BB36_123:
	bar.sync 	0;
	setp.gt.u32 	%p54, %r49, 131;
	@%p54 bra 	$L__BB36_117;
$L__BB36_124:
	setp.gt.u32 	%p55, %r3, 31;
	@%p55 bra 	$L__BB36_151;
	ld.volatile.shared.u32 	%r216, [%r5];
	ld.volatile.shared.u32 	%r217, [%r5+128];
	setp.gt.u32 	%p56, %r216, %r217;
	@%p56 bra 	$L__BB36_128;
	ld.volatile.shared.u32 	%r218, [%r5];
	ld.volatile.shared.u32 	%r219, [%r5+128];
	setp.ne.s32 	%p57, %r218, %r219;
	@%p57 bra 	$L__BB36_129;
	ld.volatile.shared.u64 	%rd475, [%r4];
	ld.volatile.shared.u64 	%rd476, [%r4+256];
	setp.le.s64 	%p58, %rd475, %rd476;
	@%p58 bra 	$L__BB36_129;
$L__BB36_128:
	ld.volatile.shared.u64 	%rd477, [%r4+256];
	st.volatile.shared.u64 	[%r4], %rd477;
	ld.volatile.shared.u32 	%r220, [%r5+128];
	st.volatile.shared.u32 	[%r5], %r220;
$L__BB36_129:
	ld.volatile.shared.u32 	%r221, [%r5];
	ld.volatile.shared.u32 	%r222, [%r5+64];
	setp.gt.u32 	%p59, %r221, %r222;
	@%p59 bra 	$L__BB36_132;
	ld.volatile.shared.u32 	%r223, [%r5];
	ld.volatile.shared.u32 	%r224, [%r5+64];
	setp.ne.s32 	%p60, %r223, %r224;
	@%p60 bra 	$L__BB36_133;
	ld.volatile.shared.u64 	%rd478, [%r4];
	ld.volatile.shared.u64 	%rd479, [%r4+128];
	setp.le.s64 	%p61, %rd478, %rd479;
	@%p61 bra 	$L__BB36_133;
$L__BB36_132:
	ld.volatile.shared.u64 	%rd480, [%r4+128];
	st.volatile.shared.u64 	[%r4], %rd480;
	ld.volatile.shared.u32 	%r225, [%r5+64];
	st.volatile.shared.u32 	[%r5], %r225;
$L__BB36_133:
	ld.volatile.shared.u32 	%r226, [%r5];
	ld.volatile.shared.u32 	%r227, [%r5+32];
	setp.gt.u32 	%p62, %r226, %r227;
	@%p62 bra 	$L__BB36_136;
	ld.volatile.shared.u32 	%r228, [%r5];
	ld.volatile.shared.u32 	%r229, [%r5+32];
	setp.ne.s32 	%p63, %r228, %r229;
	@%p63 bra 	$L__BB36_137;
	ld.volatile.shared.u64 	%rd481, [%r4];
	ld.volatile.shared.u64 	%rd482, [%r4+64];
	setp.le.s64 	%p64, %rd481, %rd482;
	@%p64 bra 	$L__BB36_137;
$L__BB36_136:
	ld.volatile.shared.u64 	%rd483, [%r4+64];
	st.volatile.shared.u64 	[%r4], %rd483;
	ld.volatile.shared.u32 	%r230, [%r5+32];
	st.volatile.shared.u32 	[%r5], %r230;
$L__BB36_137:
	ld.volatile.shared.u32 	%r231, [%r5];
	ld.volatile.shared.u32 	%r232, [%r5+16];
	setp.gt.u32 	%p65, %r231, %r232;
	@%p65 bra 	$L__BB36_140;
	ld.volatile.shared.u32 	%r233, [%r5];
	ld.volatile.shared.u32 	%r234, [%r5+16];
	setp.ne.s32 	%p66, %r233, %r234;
	@%p66 bra 	$L__BB36_141;
	ld.volatile.shared.u64 	%rd484, [%r4];
	ld.volatile.shared.u64 	%rd485, [%r4+32];
	setp.le.s64 	%p67, %rd484, %rd485;
	@%p67 bra 	$L__BB36_141;
$L__BB36_140:
	ld.volatile.shared.u64 	%rd486, [%r4+32];
	st.volatile.shared.u64 	[%r4], %rd486;
	ld.volatile.shared.u32 	%r235, [%r5+16];
	st.volatile.shared.u32 	[%r5], %r235;
$L__BB36_141:
	ld.volatile.shared.u32 	%r236, [%r5];
	ld.volatile.shared.u32 	%r237, [%r5+8];
	setp.gt.u32 	%p68, %r236, %r237;
	@%p68 bra 	$L__BB36_144;
	ld.volatile.shared.u32 	%r238, [%r5];
	ld.volatile.shared.u32 	%r239, [%r5+8];
	setp.ne.s32 	%p69, %r238, %r239;
	@%p69 bra 	$L__BB36_145;
	ld.volatile.shared.u64 	%rd487, [%r4];
	ld.volatile.shared.u64 	%rd488, [%r4+16];
	setp.le.s64 	%p70, %rd487, %rd488;
	@%p70 bra 	$L__BB36_145;
$L__BB36_144:
	ld.volatile.shared.u64 	%rd489, [%r4+16];
	st.volatile.shared.u64 	[%r4], %rd489;
	ld.volatile.shared.u32 	%r240, [%r5+8];
	st.volatile.shared.u32 	[%r5], %r240;
$L__BB36_145:
	ld.volatile.shared.u32 	%r241, [%r5];
	ld.volatile.shared.u32 	%r242, [%r5+4];
	setp.gt.u32 	%p71, %r241, %r242;
	@%p71 bra 	$L__BB36_148;
	ld.volatile.shared.u32 	%r243, [%r5];
	ld.volatile.shared.u32 	%r244, [%r5+4];
	setp.ne.s32 	%p72, %r243, %r244;
	@%p72 bra 	$L__BB36_149;
	ld.volatile.shared.u64 	%rd490, [%r4];
	ld.volatile.shared.u64 	%rd491, [%r4+8];
	setp.le.s64 	%p73, %rd490, %rd491;
	@%p73 bra 	$L__BB36_149;
$L__BB36_148:
	ld.volatile.shared.u64 	%rd492, [%r4+8];
	st.volatile.shared.u64 	[%r4], %rd492;
	ld.volatile.shared.u32 	%r245, [%r5+4];
	st.volatile.shared.u32 	[%r5], %r245;
$L__BB36_149:
	setp.ne.s32 	%p74, %r3, 0;
	@%p74 bra 	$L__BB36_151;
	ld.param.u64 	%rd501, [uncontiguous_reduce_u32_param_1];
	ld.param.u64 	%rd500, [uncontiguous_reduce_u32_param_0];
	ld.shared.u32 	%r246, [sdata_u32];
	mov.u32 	%r247, %ctaid.x;
	cvta.to.global.u64 	%rd493, %rd500;
	mul.wide.u32 	%rd494, %r247, 4;
	add.s64 	%rd495, %rd493, %rd494;
	st.global.u32 	[%rd495], %r246;
	ld.shared.u64 	%rd496, [%r2];
	cvta.to.global.u64 	%rd497, %rd501;
	mul.wide.u32 	%rd498, %r247, 8;
	add.s64 	%rd499, %rd497, %rd498;
	st.global.u64 	[%rd499], %rd496;
$L__BB36_151:
	ret;

}
	// .globl	contiguous_reduce2_u32
.visible .entry contiguous_reduce2_u32(
	.param .u64 .ptr .align 1 contiguous_reduce2_u32_param_0,
	.param .u64 .ptr .align 1 contiguous_reduce2_u32_param_1,
	.param .u64 .ptr .align 1 contiguous_reduce2_u32_param_2,
	.param .u64 contiguous_reduce2_u32_param_3
)
{
	.reg .pred 	%p<32>;
	.reg .b32 	%r<59>;
	.reg .b64 	%rd<63>;

	ld.param.u64 	%rd14, [contiguous_reduce2_u32_param_0];
	ld.param.u64 	%rd16, [contiguous_reduce2_u32_param_1];
	ld.param.u64 	%rd17, [contiguous_reduce2_u32_param_2];
	ld.param.u64 	%rd15, [contiguous_reduce2_u32_param_3];
	cvta.to.global.u64 	%rd1, %rd16;
	cvta.to.global.u64 	%rd2, %rd17;
	mov.u32 	%r58, %ntid.x;
	shl.b32 	%r14, %r58, 2;
	mov.u32 	%r15, sdata_u32;
	add.s32 	%r2, %r15, %r14;
	mov.u32 	%r3, %tid.x;
	mov.u32 	%r4, %ctaid.x;
	mul.lo.s32 	%r16, %r4, %r58;
	shl.b32 	%r17, %r16, 1;
	add.s32 	%r18, %r17, %r3;
	cvt.u64.u32 	%rd3, %r18;
	shl.b32 	%r19, %r3, 3;
	add.s32 	%r5, %r2, %r19;
	st.shared.u64 	[%r5], %rd3;
	shl.b32 	%r20, %r3, 2;
	add.s32 	%r6, %r15, %r20;
	mov.b32 	%r21, -1;
	st.shared.u32 	[%r6], %r21;
	add.s32 	%r22, %r18, %r58;
	cvt.u64.u32 	%rd4, %r22;
	setp.le.u64 	%p1, %rd15, %rd4;
	@%p1 bra 	$L__BB37_8;
	shl.b64 	%rd23, %rd3, 2;
	add.s64 	%rd24, %rd2, %rd23;
	ld.global.u32 	%r7, [%rd24];
	shl.b64 	%rd25, %rd4, 2;
	add.s64 	%rd26, %rd2, %rd25;
	ld.global.u32 	%r8, [%rd26];
	setp.le.u32 	%p3, %r7, %r8;
	@%p3 bra 	$L__BB37_3;
	shl.b64 	%rd33, %rd4, 3;
	add.s64 	%rd34, %rd1, %rd33;
	ld.global.u64 	%rd60, [%rd34];
	bra.uni 	$L__BB37_7;
$L__BB37_3:
	setp.eq.s32 	%p4, %r7, %r8;
	@%p4 bra 	$L__BB37_6;
	shl.b64 	%rd27, %rd3, 3;
	add.s64 	%rd28, %rd1, %rd27;
	ld.global.u64 	%rd61, [%rd28];
$L__BB37_5:
	st.shared.u32 	[%r6], %r7;
	st.shared.u64 	[%r5], %rd61;
	bra.uni 	$L__BB37_10;
$L__BB37_6:
	shl.b64 	%rd29, %rd3, 3;
	add.s64 	%rd30, %rd1, %rd29;
	ld.global.u64 	%rd61, [%rd30];
	shl.b64 	%rd31, %rd4, 3;
	add.s64 	%rd32, %rd1, %rd31;
	ld.global.u64 	%rd60, [%rd32];
	setp.le.s64 	%p5, %rd61, %rd60;
	@%p5 bra 	$L__BB37_5;
$L__BB37_7:
	st.shared.u32 	[%r6], %r8;
	st.shared.u64 	[%r5], %rd60;
	bra.uni 	$L__BB37_10;
$L__BB37_8:
	setp.le.u64 	%p2, %rd15, %rd3;
	@%p2 bra 	$L__BB37_10;
	shl.b64 	%rd18, %rd3, 2;
	add.s64 	%rd19, %rd2, %rd18;
	ld.global.u32 	%r23, [%rd19];
	st.shared.u32 	[%r6], %r23;
	shl.b64 	%rd20, %rd3, 3;
	add.s64 	%rd21, %rd1, %rd20;
	ld.global.u64 	%rd22, [%rd21];
	st.shared.u64 	[%r5], %rd22;
$L__BB37_10:
	bar.sync 	0;
	setp.lt.u32 	%p6, %r58, 66;
	@%p6 bra 	$L__BB37_18;
$L__BB37_11:
	mov.u32 	%r9, %r58;
	shr.u32 	%r58, %r9, 1;
	setp.ge.u32 	%p7, %r3, %r58;
	@%p7 bra 	$L__BB37_17;
	ld.shared.u32 	%r11, [%r6];
	shl.b32 	%r24, %r58, 2;
	add.s32 	%r25, %r6, %r24;
	ld.shared.u32 	%r12, [%r25];
	setp.le.u32 	%p8, %r11, %r12;
	shl.b32 	%r26, %r58, 3;
	add.s32 	%r13, %r5, %r26;
	@%p8 bra 	$L__BB37_14;
	ld.shared.u64 	%rd62, [%r13];
	bra.uni 	$L__BB37_16;
$L__BB37_14:
	setp.ne.s32 	%p9, %r11, %r12;
	@%p9 bra 	$L__BB37_17;
	ld.shared.u64 	%rd35, [%r5];
	ld.shared.u64 	%rd62, [%r13];
	setp.le.s64 	%p10, %rd35, %rd62;
	@%p10 bra 	$L__BB37_17;
$L__BB37_16:
	st.shared.u32 	[%r6], %r12;
	st.shared.u64 	[%r5], %rd62;
$L__BB37_17:
	bar.sync 	0;
	setp.gt.u32 	%p11, %r9, 131;
	@%p11 bra 	$L__BB37_11;
$L__BB37_18:
	setp.gt.u32 	%p12, %r3, 31;
	@%p12 bra 	$L__BB37_45;
	ld.volatile.shared.u32 	%r27, [%r6];
	ld.volatile.shared.u32 	%r28, [%r6+128];
	setp.gt.u32 	%p13, %r27, %r28;
	@%p13 bra 	$L__BB37_22;
	ld.volatile.shared.u32 	%r29, [%r6];
	ld.volatile.shared.u32 	%r30, [%r6+128];
	setp.ne.s32 	%p14, %r29, %r30;
	@%p14 bra 	$L__BB37_23;
	ld.volatile.shared.u64 	%rd36, [%r5];
	ld.volatile.shared.u64 	%rd37, [%r5+256];
	setp.le.s64 	%p15, %rd36, %rd37;
	@%p15 bra 	$L__BB37_23;
$L__BB37_22:
	ld.volatile.shared.u64 	%rd38, [%r5+256];
	st.volatile.shared.u64 	[%r5], %rd38;
	ld.volatile.shared.u32 	%r31, [%r6+128];
	st.volatile.shared.u32 	[%r6], %r31;
$L__BB37_23:
	ld.volatile.shared.u32 	%r32, [%r6];
	ld.volatile.shared.u32 	%r33, [%r6+64];
	setp.gt.u32 	%p16, %r32, %r33;
	@%p16 bra 	$L__BB37_26;
	ld.volatile.shared.u32 	%r34, [%r6];
	ld.volatile.shared.u32 	%r35, [%r6+64];
	setp.ne.s32 	%p17, %r34, %r35;
	@%p17 bra 	$L__BB37_27;
	ld.volatile.shared.u64 	%rd39, [%r5];
	ld.volatile.shared.u64 	%rd40, [%r5+128];
	setp.le.s64 	%p18, %rd39, %rd40;
	@%p18 bra 	$L__BB37_27;
$L__BB37_26:
	ld.volatile.shared.u64 	%rd41, [%r5+128];
	st.volatile.shared.u64 	[%r5], %rd41;
	ld.volatile.shared.u32 	%r36, [%r6+64];
	st.volatile.shared.u32 	[%r6], %r36;
$L__BB37_27:
	ld.volatile.shared.u32 	%r37, [%r6];
	ld.volatile.shared.u32 	%r38, [%r6+32];
	setp.gt.u32 	%p19, %r37, %r38;
	@%p19 bra 	$L__BB37_30;
	ld.volatile.shared.u32 	%r39, [%r6];
	ld.volatile.shared.u32 	%r40, [%r6+32];
	setp.ne.s32 	%p20, %r39, %r40;
	@%p20 bra 	$L__BB37_31;
	ld.volatile.shared.u64 	%rd42, [%r5];
	ld.volatile.shared.u64 	%rd43, [%r5+64];
	setp.le.s64 	%p21, %rd42, %rd43;
	@%p21 bra 	$L__BB37_31;
$L__BB37_30:
	ld.volatile.shared.u64 	%rd44, [%r5+64];
	st.volatile.shared.u64 	[%r5], %rd44;
	ld.volatile.shared.u32 	%r41, [%r6+32];
	st.volatile.shared.u32 	[%r6], %r41;
$L__BB37_31:
	ld.volatile.shared.u32 	%r42, [%r6];
	ld.volatile.shared.u32 	%r43, [%r6+16];
	setp.gt.u32 	%p22, %r42, %r43;
	@%p22 bra 	$L__BB37_34;
	ld.volatile.shared.u32 	%r44, [%r6];
	ld.volatile.shared.u32 	%r45, [%r6+16];
	setp.ne.s32 	%p23, %r44, %r45;
	@%p23 bra 	$L__BB37_35;
	ld.volatile.shared.u64 	%rd45, [%r5];
	ld.volatile.shared.u64 	%rd46, [%r5+32];
	setp.le.s64 	%p24, %rd45, %rd46;
	@%p24 bra 	$L__BB37_35;
$L__BB37_34:
	ld.volatile.shared.u64 	%rd47, [%r5+32];
	st.volatile.shared.u64 	[%r5], %rd47;
	ld.volatile.shared.u32 	%r46, [%r6+16];
	st.volatile.shared.u32 	[%r6], %r46;
$L__BB37_35:
	ld.volatile.shared.u32 	%r47, [%r6];
	ld.volatile.shared.u32 	%r48, [%r6+8];
	setp.gt.u32 	%p25, %r47, %r48;
	@%p25 bra 	$L__BB37_38;
	ld.volatile.shared.u32 	%r49, [%r6];
	ld.volatile.shared.u32 	%r50, [%r6+8];
	setp.ne.s32 	%p26, %r49, %r50;
	@%p26 bra 	$L__BB37_39;
	ld.volatile.shared.u64 	%rd48, [%r5];
	ld.volatile.shared.u64 	%rd49, [%r5+16];
	setp.le.s64 	%p27, %rd48, %rd49;
	@%p27 bra 	$L__BB37_39;
$L__BB37_38:
	ld.volatile.shared.u64 	%rd50, [%r5+16];
	st.volatile.shared.u64 	[%r5], %rd50;
	ld.volatile.shared.u32 	%r51, [%r6+8];
	st.volatile.shared.u32 	[%r6], %r51;
$L__BB37_39:
	ld.volatile.shared.u32 	%r52, [%r6];
	ld.volatile.shared.u32 	%r53, [%r6+4];
	setp.gt.u32 	%p28, %r52, %r53;
	@%p28 bra 	$L__BB37_42;
	ld.volatile.shared.u32 	%r54, [%r6];
	ld.volatile.shared.u32 	%r55, [%r6+4];
	setp.ne.s32 	%p29, %r54, %r55;
	@%p29 bra 	$L__BB37_43;
	ld.volatile.shared.u64 	%rd51, [%r5];
	ld.volatile.shared.u64 	%rd52, [%r5+8];
	setp.le.s64 	%p30, %rd51, %rd52;
	@%p30 bra 	$L__BB37_43;
$L__BB37_42:
	ld.volatile.shared.u64 	%rd53, [%r5+8];
	st.volatile.shared.u64 	[%r5], %rd53;
	ld.volatile.shared.u32 	%r56, [%r6+4];
	st.volatile.shared.u32 	[%r6], %r56;
$L__BB37_43:
	setp.ne.s32 	%p31, %r3, 0;
	@%p31 bra 	$L__BB37_45;
	ld.shared.u32 	%r57, [sdata_u32];
	cvta.to.global.u64 	%rd54, %rd14;
	mul.wide.u32 	%rd55, %r4, 4;
	add.s64 	%rd56, %rd54, %rd55;
	st.global.u32 	[%rd56], %r57;
	ld.shared.u64 	%rd57, [%r2];
	mul.wide.u32 	%rd58, %r4, 8;
	add.s64 	%rd59, %rd1, %rd58;
	st.global.u64 	[%rd59], %rd57;
$L__BB37_45:
	ret;

}
	// .globl	nkd_u32
.visible .entry nkd_u32(
	.param .u64 .ptr .align 1 nkd_u32_param_0,
	.param .u64 .ptr .align 1 nkd_u32_param_1,
	.param .u64 .ptr .align 1 nkd_u32_param_2,
	.param .u64 .ptr .align 1 nkd_u32_param_3,
	.param .u64 .ptr .align 1 nkd_u32_param_4,
	.param .u64 nkd_u32_param_5,
	.param .u64 nkd_u32_param_6,
	.param .u64 nkd_u32_param_7,
	.param .u64 nkd_u32_param_8,
	.param .u64 nkd_u32_param_9
)
{
	.reg .pred 	%p<76>;
	.reg .b32 	%r<257>;
	.reg .b64 	%rd<601>;

	ld.param.u64 	%rd271, [nkd_u32_param_1];
	ld.param.u64 	%rd267, [nkd_u32_param_2];
	ld.param.u64 	%rd272, [nkd_u32_param_3];
	ld.param.u64 	%rd273, [nkd_u32_param_4];
	ld.param.u64 	%rd268, [nkd_u32_param_5];
	ld.param.u64 	%rd274, [nkd_u32_param_6];
	ld.param.u64 	%rd269, [nkd_u32_param_7];
	ld.param.u64 	%rd275, [nkd_u32_param_8];
	cvta.to.global.u64 	%rd1, %rd273;
	cvta.to.global.u64 	%rd2, %rd272;
	cvta.to.global.u64 	%rd599, %rd271;
	mov.u32 	%r256, %ntid.x;
	shl.b32 	%r58, %r256, 2;
	mov.u32 	%r59, sdata_u32;
	add.s32 	%r2, %r59, %r58;
	mov.u32 	%r3, %tid.x;
	mov.u32 	%r4, %ctaid.x;
	mul.lo.s32 	%r60, %r4, %r256;
	shl.b32 	%r61, %r60, 1;
	add.s32 	%r62, %r61, %r3;
	shl.b32 	%r63, %r3, 2;
	add.s32 	%r5, %r59, %r63;
	mov.b32 	%r64, -1;
	st.shared.u32 	[%r5], %r64;
	cvt.u64.u32 	%rd4, %r62;
	shl.b32 	%r65, %r3, 3;
	add.s32 	%r6, %r2, %r65;
	st.shared.u64 	[%r6], %rd4;
	mov.u32 	%r66, %ctaid.y;
	cvt.u64.u32 	%rd276, %r66;
	add.s64 	%rd5, %rd274, %rd276;
	setp.ge.u64 	%p1, %rd5, %rd275;
	@%p1 bra 	$L__BB38_152;
	cvt.u32.u64 	%r67, %rd4;
	add.s32 	%r68, %r67, %r256;
	cvt.u64.u32 	%rd6, %r68;
	setp.le.u64 	%p2, %rd269, %rd6;
	@%p2 bra 	$L__BB38_57;
	mul.lo.s64 	%rd408, %rd5, %rd269;
	add.s64 	%rd553, %rd408, %rd4;
	add.s64 	%rd551, %rd408, %rd6;
	cvt.u32.u64 	%r7, %rd268;
	add.s32 	%r250, %r7, -1;
	setp.lt.s32 	%p28, %r250, 0;
	mov.b64 	%rd557, 0;
	mov.u64 	%rd558, %rd557;
	@%p28 bra 	$L__BB38_54;
	setp.lt.u32 	%p29, %r250, 3;
	mov.b64 	%rd558, 0;
	mov.u64 	%rd557, %rd558;
	@%p29 bra 	$L__BB38_31;
	add.s32 	%r248, %r7, -2;
	and.b32  	%r145, %r7, -4;
	neg.s32 	%r247, %r145;
	mov.b64 	%rd558, 0;
$L__BB38_5:
	.pragma "nounroll";
	add.s32 	%r13, %r248, 1;
	mul.wide.u32 	%rd412, %r13, 8;
	add.s64 	%rd413, %rd2, %rd412;
	ld.global.u64 	%rd13, [%rd413];
	or.b64  	%rd414, %rd553, %rd13;
	and.b64  	%rd415, %rd414, -4294967296;
	setp.ne.s64 	%p30, %rd415, 0;
	@%p30 bra 	$L__BB38_7;
	cvt.u32.u64 	%r146, %rd13;
	cvt.u32.u64 	%r147, %rd553;
	div.u32 	%r148, %r147, %r146;
	mul.lo.s32 	%r149, %r148, %r146;
	sub.s32 	%r150, %r147, %r149;
	cvt.u64.u32 	%rd519, %r148;
	cvt.u64.u32 	%rd520, %r150;
	bra.uni 	$L__BB38_8;
$L__BB38_7:
	div.s64 	%rd519, %rd553, %rd13;
	mul.lo.s64 	%rd416, %rd519, %rd13;
	sub.s64 	%rd520, %rd553, %rd416;
$L__BB38_8:
	mul.wide.u32 	%rd417, %r13, 8;
	add.s64 	%rd418, %rd1, %rd417;
	ld.global.u64 	%rd20, [%rd418];
	mad.lo.s64 	%rd21, %rd20, %rd520, %rd557;
	or.b64  	%rd419, %rd551, %rd13;
	and.b64  	%rd420, %rd419, -4294967296;
	setp.ne.s64 	%p31, %rd420, 0;
	@%p31 bra 	$L__BB38_10;
	cvt.u32.u64 	%r151, %rd13;
	cvt.u32.u64 	%r152, %rd551;
	div.u32 	%r153, %r152, %r151;
	mul.lo.s32 	%r154, %r153, %r151;
	sub.s32 	%r155, %r152, %r154;
	cvt.u64.u32 	%rd521, %r153;
	cvt.u64.u32 	%rd522, %r155;
	bra.uni 	$L__BB38_11;
$L__BB38_10:
	div.s64 	%rd521, %rd551, %rd13;
	mul.lo.s64 	%rd421, %rd521, %rd13;
	sub.s64 	%rd522, %rd551, %rd421;
$L__BB38_11:
	mad.lo.s64 	%rd28, %rd522, %rd20, %rd558;
	add.s32 	%r14, %r248, -2;
	mul.wide.u32 	%rd422, %r248, 8;
	add.s64 	%rd423, %rd2, %rd422;
	ld.global.u64 	%rd29, [%rd423];
	or.b64  	%rd424, %rd519, %rd29;
	and.b64  	%rd425, %rd424, -4294967296;
	setp.ne.s64 	%p32, %rd425, 0;
	@%p32 bra 	$L__BB38_13;
	cvt.u32.u64 	%r156, %rd29;
	cvt.u32.u64 	%r157, %rd519;
	div.u32 	%r158, %r157, %r156;
	mul.lo.s32 	%r159, %r158, %r156;
	sub.s32 	%r160, %r157, %r159;
	cvt.u64.u32 	%rd523, %r158;
	cvt.u64.u32 	%rd524, %r160;
	bra.uni 	$L__BB38_14;
$L__BB38_13:
	div.s64 	%rd523, %rd519, %rd29;
	mul.lo.s64 	%rd426, %rd523, %rd29;
	sub.s64 	%rd524, %rd519, %rd426;
$L__BB38_14:
	mul.wide.u32 	%rd427, %r248, 8;
	add.s64 	%rd428, %rd1, %rd427;
	ld.global.u64 	%rd36, [%rd428];
	mad.lo.s64 	%rd37, %rd36, %rd524, %rd21;
	or.b64  	%rd429, %rd521, %rd29;
	and.b64  	%rd430, %rd429, -4294967296;
	setp.ne.s64 	%p33, %rd430, 0;
	@%p33 bra 	$L__BB38_16;
	cvt.u32.u64 	%r161, %rd29;
	cvt.u32.u64 	%r162, %rd521;
	div.u32 	%r163, %r162, %r161;
	mul.lo.s32 	%r164, %r163, %r161;
	sub.s32 	%r165, %r162, %r164;
	cvt.u64.u32 	%rd525, %r163;
	cvt.u64.u32 	%rd526, %r165;
	bra.uni 	$L__BB38_17;
$L__BB38_16:
	div.s64 	%rd525, %rd521, %rd29;
	mul.lo.s64 	%rd431, %rd525, %rd29;
	sub.s64 	%rd526, %rd521, %rd431;
$L__BB38_17:
	mad.lo.s64 	%rd44, %rd526, %rd36, %rd28;
	add.s32 	%r15, %r248, -1;
	mul.wide.u32 	%rd432, %r15, 8;
	add.s64 	%rd433, %rd2, %rd432;
	ld.global.u64 	%rd45, [%rd433];
	or.b64  	%rd434, %rd523, %rd45;
	and.b64  	%rd435, %rd434, -4294967296;
	setp.ne.s64 	%p34, %rd435, 0;
	@%p34 bra 	$L__BB38_19;
	cvt.u32.u64 	%r166, %rd45;
	cvt.u32.u64 	%r167, %rd523;
	div.u32 	%r168, %r167, %r166;
	mul.lo.s32 	%r169, %r168, %r166;
	sub.s32 	%r170, %r167, %r169;
	cvt.u64.u32 	%rd527, %r168;
	cvt.u64.u32 	%rd528, %r170;
	bra.uni 	$L__BB38_20;
$L__BB38_19:
	div.s64 	%rd527, %rd523, %rd45;
	mul.lo.s64 	%rd436, %rd527, %rd45;
	sub.s64 	%rd528, %rd523, %rd436;
$L__BB38_20:
	mul.wide.u32 	%rd437, %r15, 8;
	add.s64 	%rd438, %rd1, %rd437;
	ld.global.u64 	%rd52, [%rd438];
	mad.lo.s64 	%rd53, %rd52, %rd528, %rd37;
	or.b64  	%rd439, %rd525, %rd45;
	and.b64  	%rd440, %rd439, -4294967296;
	setp.ne.s64 	%p35, %rd440, 0;
	@%p35 bra 	$L__BB38_22;
	cvt.u32.u64 	%r171, %rd45;
	cvt.u32.u64 	%r172, %rd525;
	div.u32 	%r173, %r172, %r171;
	mul.lo.s32 	%r174, %r173, %r171;
	sub.s32 	%r175, %r172, %r174;
	cvt.u64.u32 	%rd529, %r173;
	cvt.u64.u32 	%rd530, %r175;
	bra.uni 	$L__BB38_23;
$L__BB38_22:
	div.s64 	%rd529, %rd525, %rd45;
	mul.lo.s64 	%rd441, %rd529, %rd45;
	sub.s64 	%rd530, %rd525, %rd441;
$L__BB38_23:
	mad.lo.s64 	%rd60, %rd530, %rd52, %rd44;
	mul.wide.u32 	%rd442, %r14, 8;
	add.s64 	%rd443, %rd2, %rd442;
	ld.global.u64 	%rd61, [%rd443];
	or.b64  	%rd444, %rd527, %rd61;
	and.b64  	%rd445, %rd444, -4294967296;
	setp.ne.s64 	%p36, %rd445, 0;
	@%p36 bra 	$L__BB38_25;
	cvt.u32.u64 	%r176, %rd61;
	cvt.u32.u64 	%r177, %rd527;
	div.u32 	%r178, %r177, %r176;
	mul.lo.s32 	%r179, %r178, %r176;
	sub.s32 	%r180, %r177, %r179;
	cvt.u64.u32 	%rd553, %r178;
	cvt.u64.u32 	%rd532, %r180;
	bra.uni 	$L__BB38_26;
$L__BB38_25:
	div.s64 	%rd553, %rd527, %rd61;
	mul.lo.s64 	%rd446, %rd553, %rd61;
	sub.s64 	%rd532, %rd527, %rd446;
$L__BB38_26:
	mul.wide.u32 	%rd447, %r14, 8;
	add.s64 	%rd448, %rd1, %rd447;
	ld.global.u64 	%rd68, [%rd448];
	mad.lo.s64 	%rd557, %rd68, %rd532, %rd53;
	or.b64  	%rd449, %rd529, %rd61;
	and.b64  	%rd450, %rd449, -4294967296;
	setp.ne.s64 	%p37, %rd450, 0;
	@%p37 bra 	$L__BB38_28;
	cvt.u32.u64 	%r181, %rd61;
	cvt.u32.u64 	%r182, %rd529;
	div.u32 	%r183, %r182, %r181;
	mul.lo.s32 	%r184, %r183, %r181;
	sub.s32 	%r185, %r182, %r184;
	cvt.u64.u32 	%rd551, %r183;
	cvt.u64.u32 	%rd534, %r185;
	bra.uni 	$L__BB38_29;
$L__BB38_28:
	div.s64 	%rd551, %rd529, %rd61;
	mul.lo.s64 	%rd451, %rd551, %rd61;
	sub.s64 	%rd534, %rd529, %rd451;
$L__BB38_29:
	mad.lo.s64 	%rd558, %rd534, %rd68, %rd60;
	add.s32 	%r248, %r248, -4;
	add.s32 	%r247, %r247, 4;
	setp.ne.s32 	%p38, %r247, 0;
	@%p38 bra 	$L__BB38_5;
	add.s32 	%r250, %r248, 1;
$L__BB38_31:
	and.b32  	%r20, %r7, 3;
	setp.eq.s32 	%p39, %r20, 0;
	@%p39 bra 	$L__BB38_54;
	setp.eq.s32 	%p40, %r20, 1;
	@%p40 bra 	$L__BB38_46;
	mul.wide.u32 	%rd453, %r250, 8;
	add.s64 	%rd454, %rd2, %rd453;
	ld.global.u64 	%rd83, [%rd454];
	or.b64  	%rd455, %rd553, %rd83;
	and.b64  	%rd456, %rd455, -4294967296;
	setp.ne.s64 	%p41, %rd456, 0;
	@%p41 bra 	$L__BB38_35;
	cvt.u32.u64 	%r186, %rd83;
	cvt.u32.u64 	%r187, %rd553;
	div.u32 	%r188, %r187, %r186;
	mul.lo.s32 	%r189, %r188, %r186;
	sub.s32 	%r190, %r187, %r189;
	cvt.u64.u32 	%rd541, %r188;
	cvt.u64.u32 	%rd542, %r190;
	bra.uni 	$L__BB38_36;
$L__BB38_35:
	div.s64 	%rd541, %rd553, %rd83;
	mul.lo.s64 	%rd457, %rd541, %rd83;
	sub.s64 	%rd542, %rd553, %rd457;
$L__BB38_36:
	mul.wide.u32 	%rd458, %r250, 8;
	add.s64 	%rd459, %rd1, %rd458;
	ld.global.u64 	%rd90, [%rd459];
	mad.lo.s64 	%rd91, %rd90, %rd542, %rd557;
	or.b64  	%rd460, %rd551, %rd83;
	and.b64  	%rd461, %rd460, -4294967296;
	setp.ne.s64 	%p42, %rd461, 0;
	@%p42 bra 	$L__BB38_38;
	cvt.u32.u64 	%r191, %rd83;
	cvt.u32.u64 	%r192, %rd551;
	div.u32 	%r193, %r192, %r191;
	mul.lo.s32 	%r194, %r193, %r191;
	sub.s32 	%r195, %r192, %r194;
	cvt.u64.u32 	%rd543, %r193;
	cvt.u64.u32 	%rd544, %r195;
	bra.uni 	$L__BB38_39;
$L__BB38_38:
	div.s64 	%rd543, %rd551, %rd83;
	mul.lo.s64 	%rd462, %rd543, %rd83;
	sub.s64 	%rd544, %rd551, %rd462;
$L__BB38_39:
	mad.lo.s64 	%rd98, %rd544, %rd90, %rd558;
	add.s32 	%r21, %r250, -1;
	mul.wide.u32 	%rd463, %r21, 8;
	add.s64 	%rd464, %rd2, %rd463;
	ld.global.u64 	%rd99, [%rd464];
	or.b64  	%rd465, %rd541, %rd99;
	and.b64  	%rd466, %rd465, -4294967296;
	setp.ne.s64 	%p43, %rd466, 0;
	@%p43 bra 	$L__BB38_41;
	cvt.u32.u64 	%r196, %rd99;
	cvt.u32.u64 	%r197, %rd541;
	div.u32 	%r198, %r197, %r196;
	mul.lo.s32 	%r199, %r198, %r196;
	sub.s32 	%r200, %r197, %r199;
	cvt.u64.u32 	%rd553, %r198;
	cvt.u64.u32 	%rd546, %r200;
	bra.uni 	$L__BB38_42;
$L__BB38_41:
	div.s64 	%rd553, %rd541, %rd99;
	mul.lo.s64 	%rd467, %rd553, %rd99;
	sub.s64 	%rd546, %rd541, %rd467;
$L__BB38_42:
	mul.wide.u32 	%rd468, %r21, 8;
	add.s64 	%rd469, %rd1, %rd468;
	ld.global.u64 	%rd106, [%rd469];
	mad.lo.s64 	%rd557, %rd106, %rd546, %rd91;
	or.b64  	%rd470, %rd543, %rd99;
	and.b64  	%rd471, %rd470, -4294967296;
	setp.ne.s64 	%p44, %rd471, 0;
	@%p44 bra 	$L__BB38_44;
	cvt.u32.u64 	%r201, %rd99;
	cvt.u32.u64 	%r202, %rd543;
	div.u32 	%r203, %r202, %r201;
	mul.lo.s32 	%r204, %r203, %r201;
	sub.s32 	%r205, %r202, %r204;
	cvt.u64.u32 	%rd551, %r203;
	cvt.u64.u32 	%rd548, %r205;
	bra.uni 	$L__BB38_45;
$L__BB38_44:
	div.s64 	%rd551, %rd543, %rd99;
	mul.lo.s64 	%rd472, %rd551, %rd99;
	sub.s64 	%rd548, %rd543, %rd472;
$L__BB38_45:
	mad.lo.s64 	%rd558, %rd548, %rd106, %rd98;
	add.s32 	%r250, %r250, -2;
$L__BB38_46:
	and.b32  	%r206, %r7, 1;
	setp.eq.b32 	%p45, %r206, 1;
	not.pred 	%p46, %p45;
	@%p46 bra 	$L__BB38_54;
	mul.wide.u32 	%rd473, %r250, 8;
	add.s64 	%rd474, %rd2, %rd473;
	ld.global.u64 	%rd121, [%rd474];
	or.b64  	%rd475, %rd553, %rd121;
	and.b64  	%rd476, %rd475, -4294967296;
	setp.ne.s64 	%p47, %rd476, 0;
	@%p47 bra 	$L__BB38_49;
	cvt.u32.u64 	%r207, %rd121;
	cvt.u32.u64 	%r208, %rd553;
	rem.u32 	%r209, %r208, %r207;
	cvt.u64.u32 	%rd555, %r209;
	bra.uni 	$L__BB38_50;
$L__BB38_49:
	rem.s64 	%rd555, %rd553, %rd121;
$L__BB38_50:
	mul.wide.u32 	%rd477, %r250, 8;
	add.s64 	%rd478, %rd1, %rd477;
	ld.global.u64 	%rd125, [%rd478];
	mad.lo.s64 	%rd557, %rd125, %rd555, %rd557;
	or.b64  	%rd479, %rd551, %rd121;
	and.b64  	%rd480, %rd479, -4294967296;
	setp.ne.s64 	%p48, %rd480, 0;
	@%p48 bra 	$L__BB38_52;
	cvt.u32.u64 	%r210, %rd121;
	cvt.u32.u64 	%r211, %rd551;
	rem.u32 	%r212, %r211, %r210;
	cvt.u64.u32 	%rd556, %r212;
	bra.uni 	$L__BB38_53;
$L__BB38_52:
	rem.s64 	%rd556, %rd551, %rd121;
$L__BB38_53:
	mad.lo.s64 	%rd558, %rd556, %rd125, %rd558;
$L__BB38_54:
	shl.b64 	%rd481, %rd557, 2;
	add.s64 	%rd482, %rd599, %rd481;
	ld.global.u32 	%r24, [%rd482];
	shl.b64 	%rd483, %rd558, 2;
	add.s64 	%rd484, %rd599, %rd483;
	ld.global.u32 	%r25, [%rd484];
	setp.le.u32 	%p49, %r24, %r25;
	@%p49 bra 	$L__BB38_56;
	st.shared.u32 	[%r5], %r25;
	st.shared.u64 	[%r6], %rd6;
	bra.uni 	$L__BB38_117;
$L__BB38_56:
	st.shared.u32 	[%r5], %r24;
	st.shared.u64 	[%r6], %rd4;
	bra.uni 	$L__BB38_117;
$L__BB38_57:
	setp.le.u64 	%p3, %rd269, %rd4;
	@%p3 bra 	$L__BB38_117;
	mad.lo.s64 	%rd590, %rd5, %rd269, %rd4;
	cvt.u32.u64 	%r26, %rd268;
	add.s32 	%r254, %r26, -1;
	setp.lt.s32 	%p4, %r254, 0;
	@%p4 bra 	$L__BB38_116;
	and.b32  	%r28, %r26, 7;
	setp.lt.u32 	%p5, %r254, 7;
	@%p5 bra 	$L__BB38_87;
	add.s32 	%r252, %r26, -4;
	and.b32  	%r69, %r26, -8;
	neg.s32 	%r251, %r69;
$L__BB38_61:
	.pragma "nounroll";
	add.s32 	%r33, %r252, 3;
	mul.wide.u32 	%rd278, %r33, 8;
	add.s64 	%rd279, %rd2, %rd278;
	ld.global.u64 	%rd136, [%rd279];
	or.b64  	%rd280, %rd590, %rd136;
	and.b64  	%rd281, %rd280, -4294967296;
	setp.ne.s64 	%p6, %rd281, 0;
	@%p6 bra 	$L__BB38_63;
	cvt.u32.u64 	%r70, %rd136;
	cvt.u32.u64 	%r71, %rd590;
	div.u32 	%r72, %r71, %r70;
	mul.lo.s32 	%r73, %r72, %r70;
	sub.s32 	%r74, %r71, %r73;
	cvt.u64.u32 	%rd561, %r72;
	cvt.u64.u32 	%rd562, %r74;
	bra.uni 	$L__BB38_64;
$L__BB38_63:
	div.s64 	%rd561, %rd590, %rd136;
	mul.lo.s64 	%rd282, %rd561, %rd136;
	sub.s64 	%rd562, %rd590, %rd282;
$L__BB38_64:
	mul.wide.u32 	%rd283, %r33, 8;
	add.s64 	%rd284, %rd1, %rd283;
	ld.global.u64 	%rd285, [%rd284];
	mul.lo.s64 	%rd143, %rd285, %rd562;
	add.s32 	%r34, %r252, 2;
	mul.wide.u32 	%rd286, %r34, 8;
	add.s64 	%rd287, %rd2, %rd286;
	ld.global.u64 	%rd144, [%rd287];
	or.b64  	%rd288, %rd561, %rd144;
	and.b64  	%rd289, %rd288, -4294967296;
	setp.ne.s64 	%p7, %rd289, 0;
	@%p7 bra 	$L__BB38_66;
	cvt.u32.u64 	%r75, %rd144;
	cvt.u32.u64 	%r76, %rd561;
	div.u32 	%r77, %r76, %r75;
	mul.lo.s32 	%r78, %r77, %r75;
	sub.s32 	%r79, %r76, %r78;
	cvt.u64.u32 	%rd563, %r77;
	cvt.u64.u32 	%rd564, %r79;
	bra.uni 	$L__BB38_67;
$L__BB38_66:
	div.s64 	%rd563, %rd561, %rd144;
	mul.lo.s64 	%rd290, %rd563, %rd144;
	sub.s64 	%rd564, %rd561, %rd290;
$L__BB38_67:
	mul.wide.u32 	%rd291, %r34, 8;
	add.s64 	%rd292, %rd1, %rd291;
	ld.global.u64 	%rd293, [%rd292];
	mad.lo.s64 	%rd151, %rd293, %rd564, %rd143;
	add.s32 	%r35, %r252, 1;
	mul.wide.u32 	%rd294, %r35, 8;
	add.s64 	%rd295, %rd2, %rd294;
	ld.global.u64 	%rd152, [%rd295];
	or.b64  	%rd296, %rd563, %rd152;
	and.b64  	%rd297, %rd296, -4294967296;
	setp.ne.s64 	%p8, %rd297, 0;
	@%p8 bra 	$L__BB38_69;
	cvt.u32.u64 	%r80, %rd152;
	cvt.u32.u64 	%r81, %rd563;
	div.u32 	%r82, %r81, %r80;
	mul.lo.s32 	%r83, %r82, %r80;
	sub.s32 	%r84, %r81, %r83;
	cvt.u64.u32 	%rd565, %r82;
	cvt.u64.u32 	%rd566, %r84;
	bra.uni 	$L__BB38_70;
$L__BB38_69:
	div.s64 	%rd565, %rd563, %rd152;
	mul.lo.s64 	%rd298, %rd565, %rd152;
	sub.s64 	%rd566, %rd563, %rd298;
$L__BB38_70:
	mul.wide.u32 	%rd299, %r35, 8;
	add.s64 	%rd300, %rd1, %rd299;
	ld.global.u64 	%rd301, [%rd300];
	mad.lo.s64 	%rd159, %rd301, %rd566, %rd151;
	add.s32 	%r36, %r252, -4;
	mul.wide.u32 	%rd302, %r252, 8;
	add.s64 	%rd303, %rd2, %rd302;
	ld.global.u64 	%rd160, [%rd303];
	or.b64  	%rd304, %rd565, %rd160;
	and.b64  	%rd305, %rd304, -4294967296;
	setp.ne.s64 	%p9, %rd305, 0;
	@%p9 bra 	$L__BB38_72;
	cvt.u32.u64 	%r85, %rd160;
	cvt.u32.u64 	%r86, %rd565;
	div.u32 	%r87, %r86, %r85;
	mul.lo.s32 	%r88, %r87, %r85;
	sub.s32 	%r89, %r86, %r88;
	cvt.u64.u32 	%rd567, %r87;
	cvt.u64.u32 	%rd568, %r89;
	bra.uni 	$L__BB38_73;
$L__BB38_72:
	div.s64 	%rd567, %rd565, %rd160;
	mul.lo.s64 	%rd306, %rd567, %rd160;
	sub.s64 	%rd568, %rd565, %rd306;
$L__BB38_73:
	mul.wide.u32 	%rd307, %r252, 8;
	add.s64 	%rd308, %rd1, %rd307;
	ld.global.u64 	%rd309, [%rd308];
	mad.lo.s64 	%rd167, %rd309, %rd568, %rd159;
	add.s32 	%r37, %r252, -1;
	mul.wide.u32 	%rd310, %r37, 8;
	add.s64 	%rd311, %rd2, %rd310;
	ld.global.u64 	%rd168, [%rd311];
	or.b64  	%rd312, %rd567, %rd168;
	and.b64  	%rd313, %rd312, -4294967296;
	setp.ne.s64 	%p10, %rd313, 0;
	@%p10 bra 	$L__BB38_75;
	cvt.u32.u64 	%r90, %rd168;
	cvt.u32.u64 	%r91, %rd567;
	div.u32 	%r92, %r91, %r90;
	mul.lo.s32 	%r93, %r92, %r90;
	sub.s32 	%r94, %r91, %r93;
	cvt.u64.u32 	%rd569, %r92;
	cvt.u64.u32 	%rd570, %r94;
	bra.uni 	$L__BB38_76;
$L__BB38_75:
	div.s64 	%rd569, %rd567, %rd168;
	mul.lo.s64 	%rd314, %rd569, %rd168;
	sub.s64 	%rd570, %rd567, %rd314;
$L__BB38_76:
	mul.wide.u32 	%rd315, %r37, 8;
	add.s64 	%rd316, %rd1, %rd315;
	ld.global.u64 	%rd317, [%rd316];
	mad.lo.s64 	%rd175, %rd317, %rd570, %rd167;
	add.s32 	%r38, %r252, -2;
	mul.wide.u32 	%rd318, %r38, 8;
	add.s64 	%rd319, %rd2, %rd318;
	ld.global.u64 	%rd176, [%rd319];
	or.b64  	%rd320, %rd569, %rd176;
	and.b64  	%rd321, %rd320, -4294967296;
	setp.ne.s64 	%p11, %rd321, 0;
	@%p11 bra 	$L__BB38_78;
	cvt.u32.u64 	%r95, %rd176;
	cvt.u32.u64 	%r96, %rd569;
	div.u32 	%r97, %r96, %r95;
	mul.lo.s32 	%r98, %r97, %r95;
	sub.s32 	%r99, %r96, %r98;
	cvt.u64.u32 	%rd571, %r97;
	cvt.u64.u32 	%rd572, %r99;
	bra.uni 	$L__BB38_79;
$L__BB38_78:
	div.s64 	%rd571, %rd569, %rd176;
	mul.lo.s64 	%rd322, %rd571, %rd176;
	sub.s64 	%rd572, %rd569, %rd322;
$L__BB38_79:
	mul.wide.u32 	%rd323, %r38, 8;
	add.s64 	%rd324, %rd1, %rd323;
	ld.global.u64 	%rd325, [%rd324];
	mad.lo.s64 	%rd183, %rd325, %rd572, %rd175;
	add.s32 	%r39, %r252, -3;
	mul.wide.u32 	%rd326, %r39, 8;
	add.s64 	%rd327, %rd2, %rd326;
	ld.global.u64 	%rd184, [%rd327];
	or.b64  	%rd328, %rd571, %rd184;
	and.b64  	%rd329, %rd328, -4294967296;
	setp.ne.s64 	%p12, %rd329, 0;
	@%p12 bra 	$L__BB38_81;
	cvt.u32.u64 	%r100, %rd184;
	cvt.u32.u64 	%r101, %rd571;
	div.u32 	%r102, %r101, %r100;
	mul.lo.s32 	%r103, %r102, %r100;
	sub.s32 	%r104, %r101, %r103;
	cvt.u64.u32 	%rd573, %r102;
	cvt.u64.u32 	%rd574, %r104;
	bra.uni 	$L__BB38_82;
$L__BB38_81:
	div.s64 	%rd573, %rd571, %rd184;
	mul.lo.s64 	%rd330, %rd573, %rd184;
	sub.s64 	%rd574, %rd571, %rd330;
$L__BB38_82:
	mul.wide.u32 	%rd331, %r39, 8;
	add.s64 	%rd332, %rd1, %rd331;
	ld.global.u64 	%rd333, [%rd332];
	mad.lo.s64 	%rd191, %rd333, %rd574, %rd183;
	mul.wide.u32 	%rd334, %r36, 8;
	add.s64 	%rd335, %rd2, %rd334;
	ld.global.u64 	%rd192, [%rd335];
	or.b64  	%rd336, %rd573, %rd192;
	and.b64  	%rd337, %rd336, -4294967296;
	setp.ne.s64 	%p13, %rd337, 0;
	@%p13 bra 	$L__BB38_84;
	cvt.u32.u64 	%r105, %rd192;
	cvt.u32.u64 	%r106, %rd573;
	div.u32 	%r107, %r106, %r105;
	mul.lo.s32 	%r108, %r107, %r105;
	sub.s32 	%r109, %r106, %r108;
	cvt.u64.u32 	%rd590, %r107;
	cvt.u64.u32 	%rd576, %r109;
	bra.uni 	$L__BB38_85;
$L__BB38_84:
	div.s64 	%rd590, %rd573, %rd192;
	mul.lo.s64 	%rd338, %rd590, %rd192;
	sub.s64 	%rd576, %rd573, %rd338;
$L__BB38_85:
	mul.wide.u32 	%rd339, %r36, 8;
	add.s64 	%rd340, %rd1, %rd339;
	ld.global.u64 	%rd341, [%rd340];
	mad.lo.s64 	%rd342, %rd341, %rd576, %rd191;
	shl.b64 	%rd343, %rd342, 2;
	add.s64 	%rd599, %rd599, %rd343;
	add.s32 	%r252, %r252, -8;
	add.s32 	%r251, %r251, 8;
	setp.ne.s32 	%p14, %r251, 0;
	@%p14 bra 	$L__BB38_61;
	add.s32 	%r254, %r252, 3;
$L__BB38_87:
	setp.eq.s32 	%p15, %r28, 0;
	@%p15 bra 	$L__BB38_116;
	and.b32  	%r44, %r26, 3;
	setp.lt.u32 	%p16, %r28, 4;
	@%p16 bra 	$L__BB38_102;
	mul.wide.u32 	%rd345, %r254, 8;
	add.s64 	%rd346, %rd2, %rd345;
	ld.global.u64 	%rd203, [%rd346];
	or.b64  	%rd347, %rd590, %rd203;
	and.b64  	%rd348, %rd347, -4294967296;
	setp.ne.s64 	%p17, %rd348, 0;
	@%p17 bra 	$L__BB38_91;
	cvt.u32.u64 	%r110, %rd203;
	cvt.u32.u64 	%r111, %rd590;
	div.u32 	%r112, %r111, %r110;
	mul.lo.s32 	%r113, %r112, %r110;
	sub.s32 	%r114, %r111, %r113;
	cvt.u64.u32 	%rd580, %r112;
	cvt.u64.u32 	%rd581, %r114;
	bra.uni 	$L__BB38_92;
$L__BB38_91:
	div.s64 	%rd580, %rd590, %rd203;
	mul.lo.s64 	%rd349, %rd580, %rd203;
	sub.s64 	%rd581, %rd590, %rd349;
$L__BB38_92:
	mul.wide.u32 	%rd350, %r254, 8;
	add.s64 	%rd351, %rd1, %rd350;
	ld.global.u64 	%rd352, [%rd351];
	mul.lo.s64 	%rd210, %rd352, %rd581;
	add.s32 	%r45, %r254, -1;
	mul.wide.u32 	%rd353, %r45, 8;
	add.s64 	%rd354, %rd2, %rd353;
	ld.global.u64 	%rd211, [%rd354];
	or.b64  	%rd355, %rd580, %rd211;
	and.b64  	%rd356, %rd355, -4294967296;
	setp.ne.s64 	%p18, %rd356, 0;
	@%p18 bra 	$L__BB38_94;
	cvt.u32.u64 	%r115, %rd211;
	cvt.u32.u64 	%r116, %rd580;
	div.u32 	%r117, %r116, %r115;
	mul.lo.s32 	%r118, %r117, %r115;
	sub.s32 	%r119, %r116, %r118;
	cvt.u64.u32 	%rd582, %r117;
	cvt.u64.u32 	%rd583, %r119;
	bra.uni 	$L__BB38_95;
$L__BB38_94:
	div.s64 	%rd582, %rd580, %rd211;
	mul.lo.s64 	%rd357, %rd582, %rd211;
	sub.s64 	%rd583, %rd580, %rd357;
$L__BB38_95:
	mul.wide.u32 	%rd358, %r45, 8;
	add.s64 	%rd359, %rd1, %rd358;
	ld.global.u64 	%rd360, [%rd359];
	mad.lo.s64 	%rd218, %rd360, %rd583, %rd210;
	add.s32 	%r46, %r254, -2;
	mul.wide.u32 	%rd361, %r46, 8;
	add.s64 	%rd362, %rd2, %rd361;
	ld.global.u64 	%rd219, [%rd362];
	or.b64  	%rd363, %rd582, %rd219;
	and.b64  	%rd364, %rd363, -4294967296;
	setp.ne.s64 	%p19, %rd364, 0;
	@%p19 bra 	$L__BB38_97;
	cvt.u32.u64 	%r120, %rd219;
	cvt.u32.u64 	%r121, %rd582;
	div.u32 	%r122, %r121, %r120;
	mul.lo.s32 	%r123, %r122, %r120;
	sub.s32 	%r124, %r121, %r123;
	cvt.u64.u32 	%rd584, %r122;
	cvt.u64.u32 	%rd585, %r124;
	bra.uni 	$L__BB38_98;
$L__BB38_97:
	div.s64 	%rd584, %rd582, %rd219;
	mul.lo.s64 	%rd365, %rd584, %rd219;
	sub.s64 	%rd585, %rd582, %rd365;
$L__BB38_98:
	mul.wide.u32 	%rd366, %r46, 8;
	add.s64 	%rd367, %rd1, %rd366;
	ld.global.u64 	%rd368, [%rd367];
	mad.lo.s64 	%rd226, %rd368, %rd585, %rd218;
	add.s32 	%r47, %r254, -3;
	mul.wide.u32 	%rd369, %r47, 8;
	add.s64 	%rd370, %rd2, %rd369;
	ld.global.u64 	%rd227, [%rd370];
	or.b64  	%rd371, %rd584, %rd227;
	and.b64  	%rd372, %rd371, -4294967296;
	setp.ne.s64 	%p20, %rd372, 0;
	@%p20 bra 	$L__BB38_100;
	cvt.u32.u64 	%r125, %rd227;
	cvt.u32.u64 	%r126, %rd584;
	div.u32 	%r127, %r126, %r125;
	mul.lo.s32 	%r128, %r127, %r125;
	sub.s32 	%r129, %r126, %r128;
	cvt.u64.u32 	%rd590, %r127;
	cvt.u64.u32 	%rd587, %r129;
	bra.uni 	$L__BB38_101;
$L__BB38_100:
	div.s64 	%rd590, %rd584, %rd227;
	mul.lo.s64 	%rd373, %rd590, %rd227;
	sub.s64 	%rd587, %rd584, %rd373;
$L__BB38_101:
	mul.wide.u32 	%rd374, %r47, 8;
	add.s64 	%rd375, %rd1, %rd374;
	ld.global.u64 	%rd376, [%rd375];
	mad.lo.s64 	%rd377, %rd376, %rd587, %rd226;
	shl.b64 	%rd378, %rd377, 2;
	add.s64 	%rd599, %rd599, %rd378;
	add.s32 	%r254, %r254, -4;
$L__BB38_102:
	setp.eq.s32 	%p21, %r44, 0;
	@%p21 bra 	$L__BB38_116;
	setp.eq.s32 	%p22, %r44, 1;
	@%p22 bra 	$L__BB38_111;
	mul.wide.u32 	%rd380, %r254, 8;
	add.s64 	%rd381, %rd2, %rd380;
	ld.global.u64 	%rd238, [%rd381];
	or.b64  	%rd382, %rd590, %rd238;
	and.b64  	%rd383, %rd382, -4294967296;
	setp.ne.s64 	%p23, %rd383, 0;
	@%p23 bra 	$L__BB38_106;
	cvt.u32.u64 	%r130, %rd238;
	cvt.u32.u64 	%r131, %rd590;
	div.u32 	%r132, %r131, %r130;
	mul.lo.s32 	%r133, %r132, %r130;
	sub.s32 	%r134, %r131, %r133;
	cvt.u64.u32 	%rd591, %r132;
	cvt.u64.u32 	%rd592, %r134;
	bra.uni 	$L__BB38_107;
$L__BB38_106:
	div.s64 	%rd591, %rd590, %rd238;
	mul.lo.s64 	%rd384, %rd591, %rd238;
	sub.s64 	%rd592, %rd590, %rd384;
$L__BB38_107:
	mul.wide.u32 	%rd385, %r254, 8;
	add.s64 	%rd386, %rd1, %rd385;
	ld.global.u64 	%rd387, [%rd386];
	mul.lo.s64 	%rd245, %rd387, %rd592;
	add.s32 	%r50, %r254, -1;
	mul.wide.u32 	%rd388, %r50, 8;
	add.s64 	%rd389, %rd2, %rd388;
	ld.global.u64 	%rd246, [%rd389];
	or.b64  	%rd390, %rd591, %rd246;
	and.b64  	%rd391, %rd390, -4294967296;
	setp.ne.s64 	%p24, %rd391, 0;
	@%p24 bra 	$L__BB38_109;
	cvt.u32.u64 	%r135, %rd246;
	cvt.u32.u64 	%r136, %rd591;
	div.u32 	%r137, %r136, %r135;
	mul.lo.s32 	%r138, %r137, %r135;
	sub.s32 	%r139, %r136, %r138;
	cvt.u64.u32 	%rd590, %r137;
	cvt.u64.u32 	%rd594, %r139;
	bra.uni 	$L__BB38_110;
$L__BB38_109:
	div.s64 	%rd590, %rd591, %rd246;
	mul.lo.s64 	%rd392, %rd590, %rd246;
	sub.s64 	%rd594, %rd591, %rd392;
$L__BB38_110:
	add.s64 	%rd394, %rd1, %rd388;
	ld.global.u64 	%rd395, [%rd394];
	mad.lo.s64 	%rd396, %rd395, %rd594, %rd245;
	shl.b64 	%rd397, %rd396, 2;
	add.s64 	%rd599, %rd599, %rd397;
	add.s32 	%r254, %r254, -2;
$L__BB38_111:
	and.b32  	%r140, %r26, 1;
	setp.eq.b32 	%p25, %r140, 1;
	not.pred 	%p26, %p25;
	@%p26 bra 	$L__BB38_116;
	mul.wide.u32 	%rd398, %r254, 8;
	add.s64 	%rd399, %rd2, %rd398;
	ld.global.u64 	%rd257, [%rd399];
	or.b64  	%rd400, %rd590, %rd257;
	and.b64  	%rd401, %rd400, -4294967296;
	setp.ne.s64 	%p27, %rd401, 0;
	@%p27 bra 	$L__BB38_114;
	cvt.u32.u64 	%r141, %rd257;
	cvt.u32.u64 	%r142, %rd590;
	rem.u32 	%r143, %r142, %r141;
	cvt.u64.u32 	%rd598, %r143;
	bra.uni 	$L__BB38_115;
$L__BB38_114:
	rem.s64 	%rd598, %rd590, %rd257;
$L__BB38_115:
	add.s64 	%rd403, %rd1, %rd398;
	ld.global.u64 	%rd404, [%rd403];
	mul.lo.s64 	%rd405, %rd404, %rd598;
	shl.b64 	%rd406, %rd405, 2;
	add.s64 	%rd599, %rd599, %rd406;
$L__BB38_116:
	ld.global.u32 	%r144, [%rd599];
	st.shared.u32 	[%r5], %r144;
	st.shared.u64 	[%r6], %rd4;
$L__BB38_117:
	bar.sync 	0;
	setp.lt.u32 	%p50, %r256, 66;
	@%p50 bra 	$L__BB38_125;
$L__BB38_118:
	mov.u32 	%r53, %r256;
	shr.u32 	%r256, %r53, 1;
	setp.ge.u32 	%p51, %r3, %r256;
	@%p51 bra 	$L__BB38_124;
	ld.shared.u32 	%r55, [%r5];
	shl.b32 	%r213, %r256, 2;
	add.s32 	%r214, %r5, %r213;
	ld.shared.u32 	%r56, [%r214];
	setp.le.u32 	%p52, %r55, %r56;
	shl.b32 	%r215, %r256, 3;
	add.s32 	%r57, %r6, %r215;
	@%p52 bra 	$L__BB38_121;
	ld.shared.u64 	%rd600, [%r57];
	bra.uni 	$L__BB38_123;
$L__BB38_121:
	setp.ne.s32 	%p53, %r55, %r56;
	@%p53 bra 	$L__BB38_124;
	ld.shared.u64 	%rd485, [%r6];
	ld.shared.u64 	%rd600, [%r57];
	setp.le.s64 	%p54, %rd485, %rd600;
	@%p54 bra 	$L__BB38_124;
$L__BB38_123:
	st.shared.u32 	[%r5], %r56;
	st.shared.u64 	[%r6], %rd600;
$L__BB38_124:
	bar.sync 	0;
	setp.gt.u32 	%p55, %r53, 131;
	@%p55 bra 	$L__BB38_118;
$L__BB38_125:
	setp.gt.u32 	%p56, %r3, 31;
	@%p56 bra 	$L__BB38_152;
	ld.volatile.shared.u32 	%r216, [%r5];
	ld.volatile.shared.u32 	%r217, [%r5+128];
	setp.gt.u32 	%p57, %r216, %r217;
	@%p57 bra 	$L__BB38_129;
	ld.volatile.shared.u32 	%r218, [%r5];
	ld.volatile.shared.u32 	%r219, [%r5+128];
	setp.ne.s32 	%p58, %r218, %r219;
	@%p58 bra 	$L__BB38_130;
	ld.volatile.shared.u64 	%rd486, [%r6];
	ld.volatile.shared.u64 	%rd487, [%r6+256];
	setp.le.s64 	%p59, %rd486, %rd487;
	@%p59 bra 	$L__BB38_130;
$L__BB38_129:
	ld.volatile.shared.u64 	%rd488, [%r6+256];
	st.volatile.shared.u64 	[%r6], %rd488;
	ld.volatile.shared.u32 	%r220, [%r5+128];
	st.volatile.shared.u32 	[%r5], %r220;
$L__BB38_130:
	ld.volatile.shared.u32 	%r221, [%r5];
	ld.volatile.shared.u32 	%r222, [%r5+64];
	setp.gt.u32 	%p60, %r221, %r222;
	@%p60 bra 	$L__BB38_133;
	ld.volatile.shared.u32 	%r223, [%r5];
	ld.volatile.shared.u32 	%r224, [%r5+64];
	setp.ne.s32 	%p61, %r223, %r224;
	@%p61 bra 	$L__BB38_134;
	ld.volatile.shared.u64 	%rd489, [%r6];
	ld.volatile.shared.u64 	%rd490, [%r6+128];
	setp.le.s64 	%p62, %rd489, %rd490;
	@%p62 bra 	$L__BB38_134;
$L__BB38_133:
	ld.volatile.shared.u64 	%rd491, [%r6+128];
	st.volatile.shared.u64 	[%r6], %rd491;
	ld.volatile.shared.u32 	%r225, [%r5+64];
	st.volatile.shared.u32 	[%r5], %r225;
$L__BB38_134:
	ld.volatile.shared.u32 	%r226, [%r5];
	ld.volatile.shared.u32 	%r227, [%r5+32];
	setp.gt.u32 	%p63, %r226, %r227;
	@%p63 bra 	$L__BB38_137;
	ld.volatile.shared.u32 	%r228, [%r5];
	ld.volatile.shared.u32 	%r229, [%r5+32];
	setp.ne.s32 	%p64, %r228, %r229;
	@%p64 bra 	$L__BB38_138;
	ld.volatile.shared.u64 	%rd492, [%r6];
	ld.volatile.shared.u64 	%rd493, [%r6+64];
	setp.le.s64 	%p65, %rd492, %rd493;
	@%p65 bra 	$L__BB38_138;
$L__BB38_137:
	ld.volatile.shared.u64 	%rd494, [%r6+64];
	st.volatile.shared.u64 	[%r6], %rd494;
	ld.volatile.shared.u32 	%r230, [%r5+32];
	st.volatile.shared.u32 	[%r5], %r230;
$L__BB38_138:
	ld.volatile.shared.u32 	%r231, [%r5];
	ld.volatile.shared.u32 	%r232, [%r5+16];
	setp.gt.u32 	%p66, %r231, %r232;
	@%p66 bra 	$L__BB38_141;
	ld.volatile.shared.u32 	%r233, [%r5];
	ld.volatile.shared.u32 	%r234, [%r5+16];
	setp.ne.s32 	%p67, %r233, %r234;
	@%p67 bra 	$L__BB38_142;
	ld.volatile.shared.u64 	%rd495, [%r6];
	ld.volatile.shared.u64 	%rd496, [%r6+32];
	setp.le.s64 	%p68, %rd495, %rd496;
	@%p68 bra 	$L__BB38_142;
$L__BB38_141:
	ld.volatile.shared.u64 	%rd497, [%r6+32];
	st.volatile.shared.u64 	[%r6], %rd497;
	ld.volatile.shared.u32 	%r235, [%r5+16];
	st.volatile.shared.u32 	[%r5], %r235;
$L__BB38_142:
	ld.volatile.shared.u32 	%r236, [%r5];
	ld.volatile.shared.u32 	%r237, [%r5+8];
	setp.gt.u32 	%p69, %r236, %r237;
	@%p69 bra 	$L__BB38_145;
	ld.volatile.shared.u32 	%r238, [%r5];
	ld.volatile.shared.u32 	%r239, [%r5+8];
	setp.ne.s32 	%p70, %r238, %r239;
	@%p70 bra 	$L__BB38_146;
	ld.volatile.shared.u64 	%rd498, [%r6];
	ld.volatile.shared.u64 	%rd499, [%r6+16];
	setp.le.s64 	%p71, %rd498, %rd499;
	@%p71 bra 	$L__BB38_146;
$L__BB38_145:
	ld.volatile.shared.u64 	%rd500, [%r6+16];
	st.volatile.shared.u64 	[%r6], %rd500;
	ld.volatile.shared.u32 	%r240, [%r5+8];
	st.volatile.shared.u32 	[%r5], %r240;
$L__BB38_146:
	ld.volatile.shared.u32 	%r241, [%r5];
	ld.volatile.shared.u32 	%r242, [%r5+4];
	setp.gt.u32 	%p72, %r241, %r242;
	@%p72 bra 	$L__BB38_149;
	ld.volatile.shared.u32 	%r243, [%r5];
	ld.volatile.shared.u32 	%r244, [%r5+4];
	setp.ne.s32 	%p73, %r243, %r244;
	@%p73 bra 	$L__BB38_150;
	ld.volatile.shared.u64 	%rd501, [%r6];
	ld.volatile.shared.u64 	%rd502, [%r6+8];
	setp.le.s64 	%p74, %rd501, %rd502;
	@%p74 bra 	$L__BB38_150;
$L__BB38_149:
	ld.volatile.shared.u64 	%rd503, [%r6+8];
	st.volatile.shared.u64 	[%r6], %rd503;
	ld.volatile.shared.u32 	%r245, [%r5+4];
	st.volatile.shared.u32 	[%r5], %r245;
$L__BB38_150:
	setp.ne.s32 	%p75, %r3, 0;
	@%p75 bra 	$L__BB38_152;
	ld.param.u64 	%rd514, [nkd_u32_param_9];
	ld.param.u64 	%rd513, [nkd_u32_param_0];
	ld.shared.u32 	%r246, [sdata_u32];
	cvt.u64.u32 	%rd504, %r4;
	mad.lo.s64 	%rd505, %rd514, %rd5, %rd504;
	cvta.to.global.u64 	%rd506, %rd513;
	shl.b64 	%rd507, %rd505, 2;
	add.s64 	%rd508, %rd506, %rd507;
	st.global.u32 	[%rd508], %r246;
	ld.shared.u64 	%rd509, [%r2];
	cvta.to.global.u64 	%rd510, %rd267;
	shl.b64 	%rd511, %rd505, 3;
	add.s64 	%rd512, %rd510, %rd511;
	st.global.u64 	[%rd512], %rd509;
$L__BB38_152:
	ret;

}
	// .globl	nkd2_u32
.visible .entry nkd2_u32(
	.param .u64 .ptr .align 1 nkd2_u32_param_0,
	.param .u64 .ptr .align 1 nkd2_u32_param_1,
	.param .u64 .ptr .align 1 nkd2_u32_param_2,
	.param .u64 nkd2_u32_param_3,
	.param .u64 nkd2_u32_param_4,
	.param .u64 nkd2_u32_param_5,
	.param .u64 nkd2_u32_param_6,
	.param .u64 nkd2_u32_param_7
)
{
	.reg .pred 	%p<33>;
	.reg .b32 	%r<64>;
	.reg .b64 	%rd<71>;

	ld.param.u64 	%rd15, [nkd2_u32_param_0];
	ld.param.u64 	%rd18, [nkd2_u32_param_1];
	ld.param.u64 	%rd19, [nkd2_u32_param_2];
	ld.param.u64 	%rd20, [nkd2_u32_param_3];
	ld.param.u64 	%rd16, [nkd2_u32_param_4];
	ld.param.u64 	%rd21, [nkd2_u32_param_5];
	ld.param.u64 	%rd17, [nkd2_u32_param_7];
	cvta.to.global.u64 	%rd1, %rd19;
	cvta.to.global.u64 	%rd2, %rd18;
	mov.u32 	%r63, %ntid.x;
	shl.b32 	%r16, %r63, 2;
	mov.u32 	%r17, sdata_u32;
	add.s32 	%r2, %r17, %r16;
	mov.u32 	%r3, %tid.x;
	mov.u32 	%r4, %ctaid.x;
	mul.lo.s32 	%r18, %r4, %r63;
	shl.b32 	%r19, %r18, 1;
	add.s32 	%r20, %r19, %r3;
	shl.b32 	%r21, %r3, 2;
	add.s32 	%r5, %r17, %r21;
	mov.b32 	%r22, -1;
	st.shared.u32 	[%r5], %r22;
	cvt.u64.u32 	%rd3, %r20;
	shl.b32 	%r23, %r3, 3;
	add.s32 	%r6, %r2, %r23;
	st.shared.u64 	[%r6], %rd3;
	mov.u32 	%r24, %ctaid.y;
	cvt.u64.u32 	%rd22, %r24;
	add.s64 	%rd4, %rd20, %rd22;
	setp.ge.u64 	%p1, %rd4, %rd21;
	@%p1 bra 	$L__BB39_46;
	cvt.u32.u64 	%r25, %rd3;
	mul.lo.s64 	%rd5, %rd17, %rd4;
	cvt.u32.u64 	%r26, %rd5;
	add.s32 	%r7, %r25, %r26;
	add.s32 	%r27, %r25, %r63;
	add.s32 	%r8, %r7, %r63;
	cvt.u64.u32 	%rd23, %r27;
	setp.le.u64 	%p2, %rd16, %rd23;
	@%p2 bra 	$L__BB39_9;
	mul.wide.u32 	%rd29, %r7, 4;
	add.s64 	%rd30, %rd2, %rd29;
	ld.global.u32 	%r9, [%rd30];
	mul.wide.u32 	%rd31, %r8, 4;
	add.s64 	%rd32, %rd2, %rd31;
	ld.global.u32 	%r10, [%rd32];
	setp.le.u32 	%p4, %r9, %r10;
	@%p4 bra 	$L__BB39_4;
	mul.wide.u32 	%rd39, %r8, 8;
	add.s64 	%rd40, %rd1, %rd39;
	ld.global.u64 	%rd68, [%rd40];
	bra.uni 	$L__BB39_8;
$L__BB39_4:
	setp.eq.s32 	%p5, %r9, %r10;
	@%p5 bra 	$L__BB39_7;
	mul.wide.u32 	%rd33, %r7, 8;
	add.s64 	%rd34, %rd1, %rd33;
	ld.global.u64 	%rd69, [%rd34];
$L__BB39_6:
	st.shared.u32 	[%r5], %r9;
	st.shared.u64 	[%r6], %rd69;
	bra.uni 	$L__BB39_11;
$L__BB39_7:
	mul.wide.u32 	%rd35, %r7, 8;
	add.s64 	%rd36, %rd1, %rd35;
	ld.global.u64 	%rd69, [%rd36];
	mul.wide.u32 	%rd37, %r8, 8;
	add.s64 	%rd38, %rd1, %rd37;
	ld.global.u64 	%rd68, [%rd38];
	setp.le.s64 	%p6, %rd69, %rd68;
	@%p6 bra 	$L__BB39_6;
$L__BB39_8:
	st.shared.u32 	[%r5], %r10;
	st.shared.u64 	[%r6], %rd68;
	bra.uni 	$L__BB39_11;
$L__BB39_9:
	setp.le.u64 	%p3, %rd16, %rd3;
	@%p3 bra 	$L__BB39_11;
	mul.wide.u32 	%rd24, %r7, 4;
	add.s64 	%rd25, %rd2, %rd24;
	ld.global.u32 	%r28, [%rd25];
	st.shared.u32 	[%r5], %r28;
	mul.wide.u32 	%rd26, %r7, 8;
	add.s64 	%rd27, %rd1, %rd26;
	ld.global.u64 	%rd28, [%rd27];
	st.shared.u64 	[%r6], %rd28;
$L__BB39_11:
	bar.sync 	0;
	setp.lt.u32 	%p7, %r63, 66;
	@%p7 bra 	$L__BB39_19;
$L__BB39_12:
	mov.u32 	%r11, %r63;
	shr.u32 	%r63, %r11, 1;
	setp.ge.u32 	%p8, %r3, %r63;
	@%p8 bra 	$L__BB39_18;
	ld.shared.u32 	%r13, [%r5];
	shl.b32 	%r29, %r63, 2;
	add.s32 	%r30, %r5, %r29;
	ld.shared.u32 	%r14, [%r30];
	setp.le.u32 	%p9, %r13, %r14;
	shl.b32 	%r31, %r63, 3;
	add.s32 	%r15, %r6, %r31;
	@%p9 bra 	$L__BB39_15;
	ld.shared.u64 	%rd70, [%r15];
	bra.uni 	$L__BB39_17;
$L__BB39_15:
	setp.ne.s32 	%p10, %r13, %r14;
	@%p10 bra 	$L__BB39_18;
	ld.shared.u64 	%rd41, [%r6];
	ld.shared.u64 	%rd70, [%r15];
	setp.le.s64 	%p11, %rd41, %rd70;
	@%p11 bra 	$L__BB39_18;
$L__BB39_17:
	st.shared.u32 	[%r5], %r14;
	st.shared.u64 	[%r6], %rd70;
$L__BB39_18:
	bar.sync 	0;
	setp.gt.u32 	%p12, %r11, 131;
	@%p12 bra 	$L__BB39_12;
$L__BB39_19:
	setp.gt.u32 	%p13, %r3, 31;
	@%p13 bra 	$L__BB39_46;
	ld.volatile.shared.u32 	%r32, [%r5];
	ld.volatile.shared.u32 	%r33, [%r5+128];
	setp.gt.u32 	%p14, %r32, %r33;
	@%p14 bra 	$L__BB39_23;
	ld.volatile.shared.u32 	%r34, [%r5];
	ld.volatile.shared.u32 	%r35, [%r5+128];
	setp.ne.s32 	%p15, %r34, %r35;
	@%p15 bra 	$L__BB39_24;
	ld.volatile.shared.u64 	%rd42, [%r6];
	ld.volatile.shared.u64 	%rd43, [%r6+256];
	setp.le.s64 	%p16, %rd42, %rd43;
	@%p16 bra 	$L__BB39_24;
$L__BB39_23:
	ld.volatile.shared.u64 	%rd44, [%r6+256];
	st.volatile.shared.u64 	[%r6], %rd44;
	ld.volatile.shared.u32 	%r36, [%r5+128];
	st.volatile.shared.u32 	[%r5], %r36;
$L__BB39_24:
	ld.volatile.shared.u32 	%r37, [%r5];
	ld.volatile.shared.u32 	%r38, [%r5+64];
	setp.gt.u32 	%p17, %r37, %r38;
	@%p17 bra 	$L__BB39_27;
	ld.volatile.shared.u32 	%r39, [%r5];
	ld.volatile.shared.u32 	%r40, [%r5+64];
	setp.ne.s32 	%p18, %r39, %r40;
	@%p18 bra 	$L__BB39_28;
	ld.volatile.shared.u64 	%rd45, [%r6];
	ld.volatile.shared.u64 	%rd46, [%r6+128];
	setp.le.s64 	%p19, %rd45, %rd46;
	@%p19 bra 	$L__BB39_28;
$L__BB39_27:
	ld.volatile.shared.u64 	%rd47, [%r6+128];
	st.volatile.shared.u64 	[%r6], %rd47;
	ld.volatile.shared.u32 	%r41, [%r5+64];
	st.volatile.shared.u32 	[%r5], %r41;
$L__BB39_28:
	ld.volatile.shared.u32 	%r42, [%r5];
	ld.volatile.shared.u32 	%r43, [%r5+32];
	setp.gt.u32 	%p20, %r42, %r43;
	@%p20 bra 	$L__BB39_31;
	ld.volatile.shared.u32 	%r44, [%r5];
	ld.volatile.shared.u32 	%r45, [%r5+32];
	setp.ne.s32 	%p21, %r44, %r45;
	@%p21 bra 	$L__BB39_32;
	ld.volatile.shared.u64 	%rd48, [%r6];
	ld.volatile.shared.u64 	%rd49, [%r6+64];
	setp.le.s64 	%p22, %rd48, %rd49;
	@%p22 bra 	$L__BB39_32;
$L__BB39_31:
	ld.volatile.shared.u64 	%rd50, [%r6+64];
	st.volatile.shared.u64 	[%r6], %rd50;
	ld.volatile.shared.u32 	%r46, [%r5+32];
	st.volatile.shared.u32 	[%r5], %r46;
$L__BB39_32:
	ld.volatile.shared.u32 	%r47, [%r5];
	ld.volatile.shared.u32 	%r48, [%r5+16];
	setp.gt.u32 	%p23, %r47, %r48;
	@%p23 bra 	$L__BB39_35;
	ld.volatile.shared.u32 	%r49, [%r5];
	ld.volatile.shared.u32 	%r50, [%r5+16];
	setp.ne.s32 	%p24, %r49, %r50;
	@%p24 bra 	$L__BB39_36;
	ld.volatile.shared.u64 	%rd51, [%r6];
	ld.volatile.shared.u64 	%rd52, [%r6+32];
	setp.le.s64 	%p25, %rd51, %rd52;
	@%p25 bra 	$L__BB39_36;
$L__BB39_35:
	ld.volatile.shared.u64 	%rd53, [%r6+32];
	st.volatile.shared.u64 	[%r6], %rd53;
	ld.volatile.shared.u32 	%r51, [%r5+16];
	st.volatile.shared.u32 	[%r5], %r51;
$L__BB39_36:
	ld.volatile.shared.u32 	%r52, [%r5];
	ld.volatile.shared.u32 	%r53, [%r5+8];
	setp.gt.u32 	%p26, %r52, %r53;
	@%p26 bra 	$L__BB39_39;
	ld.volatile.shared.u32 	%r54, [%r5];
	ld.volatile.shared.u32 	%r55, [%r5+8];
	setp.ne.s32 	%p27, %r54, %r55;
	@%p27 bra 	$L__BB39_40;
	ld.volatile.shared.u64 	%rd54, [%r6];
	ld.volatile.shared.u64 	%rd55, [%r6+16];
	setp.le.s64 	%p28, %rd54, %rd55;
	@%p28 bra 	$L__BB39_40;
$L__BB39_39:
	ld.volatile.shared.u64 	%rd56, [%r6+16];
	st.volatile.shared.u64 	[%r6], %rd56;
	ld.volatile.shared.u32 	%r56, [%r5+8];
	st.volatile.shared.u32 	[%r5], %r56;
$L__BB39_40:
	ld.volatile.shared.u32 	%r57, [%r5];
	ld.volatile.shared.u32 	%r58, [%r5+4];
	setp.gt.u32 	%p29, %r57, %r58;
	@%p29 bra 	$L__BB39_43;
	ld.volatile.shared.u32 	%r59, [%r5];
	ld.volatile.shared.u32 	%r60, [%r5+4];
	setp.ne.s32 	%p30, %r59, %r60;
	@%p30 bra 	$L__BB39_44;
	ld.volatile.shared.u64 	%rd57, [%r6];
	ld.volatile.shared.u64 	%rd58, [%r6+8];
	setp.le.s64 	%p31, %rd57, %rd58;
	@%p31 bra 	$L__BB39_44;
$L__BB39_43:
	ld.volatile.shared.u64 	%rd59, [%r6+8];
	st.volatile.shared.u64 	[%r6], %rd59;
	ld.volatile.shared.u32 	%r61, [%r5+4];
	st.volatile.shared.u32 	[%r5], %r61;
$L__BB39_44:
	setp.ne.s32 	%p32, %r3, 0;
	@%p32 bra 	$L__BB39_46;
	ld.shared.u32 	%r62, [sdata_u32];
	cvt.u64.u32 	%rd60, %r4;
	add.s64 	%rd61, %rd5, %rd60;
	cvta.to.global.u64 	%rd62, %rd15;
	shl.b64 	%rd63, %rd61, 2;
	add.s64 	%rd64, %rd62, %rd63;
	st.global.u32 	[%rd64], %r62;
	ld.shared.u64 	%rd65, [%r2];
	shl.b64 	%rd66, %rd61, 3;
	add.s64 	%rd67, %rd1, %rd66;
	st.global.u64 	[%rd67], %rd65;
$L__BB39_46:
	ret;

}
	// .globl	contiguous_reduce_u64
.visible .entry contiguous_reduce_u64(
	.param .u64 .ptr .align 1 contiguous_reduce_u64_param_0,
	.param .u64 .ptr .align 1 contiguous_reduce_u64_param_1,
	.param .u64 .ptr .align 1 contiguous_reduce_u64_param_2,
	.param .u64 contiguous_reduce_u64_param_3
)
{
	.reg .pred 	%p<30>;
	.reg .b32 	%r<20>;
	.reg .b64 	%rd<80>;

	ld.param.u64 	%rd11, [contiguous_reduce_u64_param_0];
	ld.param.u64 	%rd12, [contiguous_reduce_u64_param_1];
	ld.param.u64 	%rd14, [contiguous_reduce_u64_param_2];
	ld.param.u64 	%rd13, [contiguous_reduce_u64_param_3];
	cvta.to.global.u64 	%rd1, %rd14;
	mov.u32 	%r19, %ntid.x;
	shl.b32 	%r10, %r19, 3;
	mov.u32 	%r11, sdata_u64;
	add.s32 	%r2, %r11, %r10;
	mov.u32 	%r3, %tid.x;
	mov.u32 	%r4, %ctaid.x;
	mul.lo.s32 	%r12, %r4, %r19;
	shl.b32 	%r13, %r12, 1;
	add.s32 	%r14, %r13, %r3;
	cvt.u64.u32 	%rd2, %r14;
	shl.b32 	%r15, %r3, 3;
	add.s32 	%r5, %r2, %r15;
	st.shared.u64 	[%r5], %rd2;
	add.s32 	%r6, %r11, %r15;
	mov.b64 	%rd15, -1;
	st.shared.u64 	[%r6], %rd15;
	add.s32 	%r16, %r14, %r19;
	cvt.u64.u32 	%rd3, %r16;
	setp.le.u64 	%p1, %rd13, %rd3;
	@%p1 bra 	$L__BB40_4;
	shl.b64 	%rd19, %rd2, 3;
	add.s64 	%rd20, %rd1, %rd19;
	ld.global.u64 	%rd4, [%rd20];
	shl.b64 	%rd21, %rd3, 3;
	add.s64 	%rd22, %rd1, %rd21;
	ld.global.u64 	%rd5, [%rd22];
	setp.le.u64 	%p3, %rd4, %rd5;
	@%p3 bra 	$L__BB40_3;
	st.shared.u64 	[%r6], %rd5;
	st.shared.u64 	[%r5], %rd3;
	bra.uni 	$L__BB40_6;
$L__BB40_3:
	st.shared.u64 	[%r6], %rd4;
	st.shared.u64 	[%r5], %rd2;
	bra.uni 	$L__BB40_6;
$L__BB40_4:
	setp.le.u64 	%p2, %rd13, %rd2;
	@%p2 bra 	$L__BB40_6;
	shl.b64 	%rd16, %rd2, 3;
	add.s64 	%rd17, %rd1, %rd16;
	ld.global.u64 	%rd18, [%rd17];
	st.shared.u64 	[%r6], %rd18;
	st.shared.u64 	[%r5], %rd2;
$L__BB40_6:
	bar.sync 	0;
	setp.lt.u32 	%p4, %r19, 66;
	@%p4 bra 	$L__BB40_14;
$L__BB40_7:
	mov.u32 	%r7, %r19;
	shr.u32 	%r19, %r7, 1;
	setp.ge.u32 	%p5, %r3, %r19;
	@%p5 bra 	$L__BB40_13;
	ld.shared.u64 	%rd6, [%r6];
	shl.b32 	%r17, %r19, 3;
	add.s32 	%r18, %r6, %r17;
	ld.shared.u64 	%rd7, [%r18];
	setp.le.u64 	%p6, %rd6, %rd7;
	add.s32 	%r9, %r5, %r17;
	@%p6 bra 	$L__BB40_10;
	ld.shared.u64 	%rd79, [%r9];
	bra.uni 	$L__BB40_12;
$L__BB40_10:
	setp.ne.s64 	%p7, %rd6, %rd7;
	@%p7 bra 	$L__BB40_13;
	ld.shared.u64 	%rd23, [%r5];
	ld.shared.u64 	%rd79, [%r9];
	setp.le.s64 	%p8, %rd23, %rd79;
	@%p8 bra 	$L__BB40_13;
$L__BB40_12:
	st.shared.u64 	[%r6], %rd7;
	st.shared.u64 	[%r5], %rd79;
$L__BB40_13:
	bar.sync 	0;
	setp.gt.u32 	%p9, %r7, 131;
	@%p9 bra 	$L__BB40_7;
$L__BB40_14:
	setp.gt.u32 	%p10, %r3, 31;
	@%p10 bra 	$L__BB40_41;
	ld.volatile.shared.u64 	%rd24, [%r6];
	ld.volatile.shared.u64 	%rd25, [%r6+256];
	setp.gt.u64 	%p11, %rd24, %rd25;
	@%p11 bra 	$L__BB40_18;
	ld.volatile.shared.u64 	%rd26, [%r6];
	ld.volatile.shared.u64 	%rd27, [%r6+256];
	setp.ne.s64 	%p12, %rd26, %rd27;
	@%p12 bra 	$L__BB40_19;
	ld.volatile.shared.u64 	%rd28, [%r5];
	ld.volatile.shared.u64 	%rd29, [%r5+256];
	setp.le.s64 	%p13, %rd28, %rd29;
	@%p13 bra 	$L__BB40_19;
$L__BB40_18:
	ld.volatile.shared.u64 	%rd30, [%r5+256];
	st.volatile.shared.u64 	[%r5], %rd30;
	ld.volatile.shared.u64 	%rd31, [%r6+256];
	st.volatile.shared.u64 	[%r6], %rd31;
$L__BB40_19:
	ld.volatile.shared.u64 	%rd32, [%r6];
	ld.volatile.shared.u64 	%rd33, [%r6+128];
	setp.gt.u64 	%p14, %rd32, %rd33;
	@%p14 bra 	$L__BB40_22;
	ld.volatile.shared.u64 	%rd34, [%r6];
	ld.volatile.shared.u64 	%rd35, [%r6+128];
	setp.ne.s64 	%p15, %rd34, %rd35;
	@%p15 bra 	$L__BB40_23;
	ld.volatile.shared.u64 	%rd36, [%r5];
	ld.volatile.shared.u64 	%rd37, [%r5+128];
	setp.le.s64 	%p16, %rd36, %rd37;
	@%p16 bra 	$L__BB40_23;
$L__BB40_22:
	ld.volatile.shared.u64 	%rd38, [%r5+128];
	st.volatile.shared.u64 	[%r5], %rd38;
	ld.volatile.shared.u64 	%rd39, [%r6+128];
	st.volatile.shared.u64 	[%r6], %rd39;
$L__BB40_23:
	ld.volatile.shared.u64 	%rd40, [%r6];
	ld.volatile.shared.u64 	%rd41, [%r6+64];
	setp.gt.u64 	%p17, %rd40, %rd41;
	@%p17 bra 	$L__BB40_26;
	ld.volatile.shared.u64 	%rd42, [%r6];
	ld.volatile.shared.u64 	%rd43, [%r6+64];
	setp.ne.s64 	%p18, %rd42, %rd43;
	@%p18 bra 	$L__BB40_27;
	ld.volatile.shared.u64 	%rd44, [%r5];
	ld.volatile.shared.u64 	%rd45, [%r5+64];
	setp.le.s64 	%p19, %rd44, %rd45;
	@%p19 bra 	$L__BB40_27;
$L__BB40_26:
	ld.volatile.shared.u64 	%rd46, [%r5+64];
	st.volatile.shared.u64 	[%r5], %rd46;
	ld.volatile.shared.u64 	%rd47, [%r6+64];
	st.volatile.shared.u64 	[%r6], %rd47;
$L__BB40_27:
	ld.volatile.shared.u64 	%rd48, [%r6];
	ld.volatile.shared.u64 	%rd49, [%r6+32];
	setp.gt.u64 	%p20, %rd48, %rd49;
	@%p20 bra 	$L__BB40_30;
	ld.volatile.shared.u64 	%rd50, [%r6];
	ld.volatile.shared.u64 	%rd51, [%r6+32];
	setp.ne.s64 	%p21, %rd50, %rd51;
	@%p21 bra 	$L__BB40_31;
	ld.volatile.shared.u64 	%rd52, [%r5];
	ld.volatile.shared.u64 	%rd53, [%r5+32];
	setp.le.s64 	%p22, %rd52, %rd53;
	@%p22 bra 	$L__BB40_31;
$L__BB40_30:
	ld.volatile.shared.u64 	%rd54, [%r5+32];
	st.volatile.shared.u64 	[%r5], %rd54;
	ld.volatile.shared.u64 	%rd55, [%r6+32];
	st.volatile.shared.u64 	[%r6], %rd55;
$L__BB40_31:
	ld.volatile.shared.u64 	%rd56, [%r6];
	ld.volatile.shared.u64 	%rd57, [%r6+16];
	setp.gt.u64 	%p23, %rd56, %rd57;
	@%p23 bra 	$L__BB40_34;
	ld.volatile.shared.u64 	%rd58, [%r6];
	ld.volatile.shared.u64 	%rd59, [%r6+16];
	setp.ne.s64 	%p24, %rd58, %rd59;
	@%p24 bra 	$L__BB40_35;
	ld.volatile.shared.u64 	%rd60, [%r5];
	ld.volatile.shared.u64 	%rd61, [%r5+16];
	setp.le.s64 	%p25, %rd60, %rd61;
	@%p25 bra 	$L__BB40_35;
$L__BB40_34:
	ld.volatile.shared.u64 	%rd62, [%r5+16];
	st.volatile.shared.u64 	[%r5], %rd62;
	ld.volatile.shared.u64 	%rd63, [%r6+16];
	st.volatile.shared.u64 	[%r6], %rd63;
$L__BB40_35:
	ld.volatile.shared.u64 	%rd64, [%r6];
	ld.volatile.shared.u64 	%rd65, [%r6+8];
	setp.gt.u64 	%p26, %rd64, %rd65;
	@%p26 bra 	$L__BB40_38;
	ld.volatile.shared.u64 	%rd66, [%r6];
	ld.volatile.shared.u64 	%rd67, [%r6+8];
	setp.ne.s64 	%p27, %rd66, %rd67;
	@%p27 bra 	$L__BB40_39;
	ld.volatile.shared.u64 	%rd68, [%r5];
	ld.volatile.shared.u64 	%rd69, [%r5+8];
	setp.le.s64 	%p28, %rd68, %rd69;
	@%p28 bra 	$L__BB40_39;
$L__BB40_38:
	ld.volatile.shared.u64 	%rd70, [%r5+8];
	st.volatile.shared.u64 	[%r5], %rd70;
	ld.volatile.shared.u64 	%rd71, [%r6+8];
	st.volatile.shared.u64 	[%r6], %rd71;
$L__BB40_39:
	setp.ne.s32 	%p29, %r3, 0;
	@%p29 bra 	$L__BB40_41;
	ld.shared.u64 	%rd72, [sdata_u64];
	cvta.to.global.u64 	%rd73, %rd11;
	mul.wide.u32 	%rd74, %r4, 8;
	add.s64 	%rd75, %rd73, %rd74;
	st.global.u64 	[%rd75], %rd72;
	ld.shared.u64 	%rd76, [%r2];
	cvta.to.global.u64 	%rd77, %rd12;
	add.s64 	%rd78, %rd77, %rd74;
	st.global.u64 	[%rd78], %rd76;
$L__BB40_41:
	ret;

}
	// .globl	uncontiguous_reduce_u64
.visible .entry uncontiguous_reduce_u64(
	.param .u64 .ptr .align 1 uncontiguous_reduce_u64_param_0,
	.param .u64 .ptr .align 1 uncontiguous_reduce_u64_param_1,
	.param .u64 .ptr .align 1 uncontiguous_reduce_u64_param_2,
	.param .u64 .ptr .align 1 uncontiguous_reduce_u64_param_3,
	.param .u64 .ptr .align 1 uncontiguous_reduce_u64_param_4,
	.param .u64 uncontiguous_reduce_u64_param_5,
	.param .u64 uncontiguous_reduce_u64_param_6
)
{
	.reg .pred 	%p<75>;
	.reg .b32 	%r<219>;
	.reg .b64 	%rd<625>;

	ld.param.u64 	%rd267, [uncontiguous_reduce_u64_param_2];
	ld.param.u64 	%rd270, [uncontiguous_reduce_u64_param_3];
	ld.param.u64 	%rd271, [uncontiguous_reduce_u64_param_4];
	ld.param.u64 	%rd268, [uncontiguous_reduce_u64_param_5];
	ld.param.u64 	%rd269, [uncontiguous_reduce_u64_param_6];
	cvta.to.global.u64 	%rd1, %rd271;
	cvta.to.global.u64 	%rd2, %rd270;
	cvta.to.global.u64 	%rd3, %rd267;
	mov.u32 	%r218, %ntid.x;
	shl.b32 	%r51, %r218, 3;
	mov.u32 	%r52, sdata_u64;
	add.s32 	%r2, %r52, %r51;
	mov.u32 	%r3, %tid.x;
	mov.u32 	%r53, %ctaid.x;
	mul.lo.s32 	%r54, %r53, %r218;
	shl.b32 	%r55, %r54, 1;
	add.s32 	%r56, %r55, %r3;
	cvt.u64.u32 	%rd4, %r56;
	shl.b32 	%r57, %r3, 3;
	add.s32 	%r4, %r2, %r57;
	st.shared.u64 	[%r4], %rd4;
	add.s32 	%r5, %r52, %r57;
	mov.b64 	%rd272, -1;
	st.shared.u64 	[%r5], %rd272;
	add.s32 	%r58, %r56, %r218;
	cvt.u64.u32 	%rd5, %r58;
	setp.le.u64 	%p1, %rd269, %rd5;
	@%p1 bra 	$L__BB41_56;
	cvt.u32.u64 	%r6, %rd268;
	add.s32 	%r212, %r6, -1;
	setp.lt.s32 	%p27, %r212, 0;
	mov.b64 	%rd581, 0;
	mov.u64 	%rd582, %rd581;
	@%p27 bra 	$L__BB41_53;
	setp.lt.u32 	%p28, %r212, 3;
	mov.b64 	%rd582, 0;
	mov.u64 	%rd575, %rd5;
	mov.u64 	%rd577, %rd4;
	mov.u64 	%rd581, %rd582;
	@%p28 bra 	$L__BB41_30;
	add.s32 	%r210, %r6, -2;
	and.b32  	%r134, %r6, -4;
	neg.s32 	%r209, %r134;
	mov.b64 	%rd582, 0;
	mov.u64 	%rd575, %rd5;
	mov.u64 	%rd577, %rd4;
$L__BB41_4:
	.pragma "nounroll";
	add.s32 	%r12, %r210, 1;
	mul.wide.u32 	%rd405, %r12, 8;
	add.s64 	%rd406, %rd2, %rd405;
	ld.global.u64 	%rd10, [%rd406];
	or.b64  	%rd407, %rd577, %rd10;
	and.b64  	%rd408, %rd407, -4294967296;
	setp.ne.s64 	%p29, %rd408, 0;
	@%p29 bra 	$L__BB41_6;
	cvt.u32.u64 	%r135, %rd10;
	cvt.u32.u64 	%r136, %rd577;
	div.u32 	%r137, %r136, %r135;
	mul.lo.s32 	%r138, %r137, %r135;
	sub.s32 	%r139, %r136, %r138;
	cvt.u64.u32 	%rd543, %r137;
	cvt.u64.u32 	%rd544, %r139;
	bra.uni 	$L__BB41_7;
$L__BB41_6:
	div.s64 	%rd543, %rd577, %rd10;
	mul.lo.s64 	%rd409, %rd543, %rd10;
	sub.s64 	%rd544, %rd577, %rd409;
$L__BB41_7:
	mul.wide.u32 	%rd410, %r12, 8;
	add.s64 	%rd411, %rd1, %rd410;
	ld.global.u64 	%rd17, [%rd411];
	mad.lo.s64 	%rd18, %rd17, %rd544, %rd581;
	or.b64  	%rd412, %rd575, %rd10;
	and.b64  	%rd413, %rd412, -4294967296;
	setp.ne.s64 	%p30, %rd413, 0;
	@%p30 bra 	$L__BB41_9;
	cvt.u32.u64 	%r140, %rd10;
	cvt.u32.u64 	%r141, %rd575;
	div.u32 	%r142, %r141, %r140;
	mul.lo.s32 	%r143, %r142, %r140;
	sub.s32 	%r144, %r141, %r143;
	cvt.u64.u32 	%rd545, %r142;
	cvt.u64.u32 	%rd546, %r144;
	bra.uni 	$L__BB41_10;
$L__BB41_9:
	div.s64 	%rd545, %rd575, %rd10;
	mul.lo.s64 	%rd414, %rd545, %rd10;
	sub.s64 	%rd546, %rd575, %rd414;
$L__BB41_10:
	mad.lo.s64 	%rd25, %rd546, %rd17, %rd582;
	mul.wide.u32 	%rd415, %r210, 8;
	add.s64 	%rd416, %rd2, %rd415;
	ld.global.u64 	%rd26, [%rd416];
	or.b64  	%rd417, %rd543, %rd26;
	and.b64  	%rd418, %rd417, -4294967296;
	setp.ne.s64 	%p31, %rd418, 0;
	@%p31 bra 	$L__BB41_12;
	cvt.u32.u64 	%r145, %rd26;
	cvt.u32.u64 	%r146, %rd543;
	div.u32 	%r147, %r146, %r145;
	mul.lo.s32 	%r148, %r147, %r145;
	sub.s32 	%r149, %r146, %r148;
	cvt.u64.u32 	%rd547, %r147;
	cvt.u64.u32 	%rd548, %r149;
	bra.uni 	$L__BB41_13;
$L__BB41_12:
	div.s64 	%rd547, %rd543, %rd26;
	mul.lo.s64 	%rd419, %rd547, %rd26;
	sub.s64 	%rd548, %rd543, %rd419;
$L__BB41_13:
	mul.wide.u32 	%rd420, %r210, 8;
	add.s64 	%rd421, %rd1, %rd420;
	ld.global.u64 	%rd33, [%rd421];
	mad.lo.s64 	%rd34, %rd33, %rd548, %rd18;
	or.b64  	%rd422, %rd545, %rd26;
	and.b64  	%rd423, %rd422, -4294967296;
	setp.ne.s64 	%p32, %rd423, 0;
	@%p32 bra 	$L__BB41_15;
	cvt.u32.u64 	%r150, %rd26;
	cvt.u32.u64 	%r151, %rd545;
	div.u32 	%r152, %r151, %r150;
	mul.lo.s32 	%r153, %r152, %r150;
	sub.s32 	%r154, %r151, %r153;
	cvt.u64.u32 	%rd549, %r152;
	cvt.u64.u32 	%rd550, %r154;
	bra.uni 	$L__BB41_16;
$L__BB41_15:
	div.s64 	%rd549, %rd545, %rd26;
	mul.lo.s64 	%rd424, %rd549, %rd26;
	sub.s64 	%rd550, %rd545, %rd424;
$L__BB41_16:
	mad.lo.s64 	%rd41, %rd550, %rd33, %rd25;
	add.s32 	%r13, %r210, -1;
	mul.wide.u32 	%rd425, %r13, 8;
	add.s64 	%rd426, %rd2, %rd425;
	ld.global.u64 	%rd42, [%rd426];
	or.b64  	%rd427, %rd547, %rd42;
	and.b64  	%rd428, %rd427, -4294967296;
	setp.ne.s64 	%p33, %rd428, 0;
	@%p33 bra 	$L__BB41_18;
	cvt.u32.u64 	%r155, %rd42;
	cvt.u32.u64 	%r156, %rd547;
	div.u32 	%r157, %r156, %r155;
	mul.lo.s32 	%r158, %r157, %r155;
	sub.s32 	%r159, %r156, %r158;
	cvt.u64.u32 	%rd551, %r157;
	cvt.u64.u32 	%rd552, %r159;
	bra.uni 	$L__BB41_19;
$L__BB41_18:
	div.s64 	%rd551, %rd547, %rd42;
	mul.lo.s64 	%rd429, %rd551, %rd42;
	sub.s64 	%rd552, %rd547, %rd429;
$L__BB41_19:
	mul.wide.u32 	%rd430, %r13, 8;
	add.s64 	%rd431, %rd1, %rd430;
	ld.global.u64 	%rd49, [%rd431];
	mad.lo.s64 	%rd50, %rd49, %rd552, %rd34;
	or.b64  	%rd432, %rd549, %rd42;
	and.b64  	%rd433, %rd432, -4294967296;
	setp.ne.s64 	%p34, %rd433, 0;
	@%p34 bra 	$L__BB41_21;
	cvt.u32.u64 	%r160, %rd42;
	cvt.u32.u64 	%r161, %rd549;
	div.u32 	%r162, %r161, %r160;
	mul.lo.s32 	%r163, %r162, %r160;
	sub.s32 	%r164, %r161, %r163;
	cvt.u64.u32 	%rd553, %r162;
	cvt.u64.u32 	%rd554, %r164;
	bra.uni 	$L__BB41_22;
$L__BB41_21:
	div.s64 	%rd553, %rd549, %rd42;
	mul.lo.s64 	%rd434, %rd553, %rd42;
	sub.s64 	%rd554, %rd549, %rd434;
$L__BB41_22:
	mad.lo.s64 	%rd57, %rd554, %rd49, %rd41;
	add.s32 	%r165, %r210, -2;
	mul.wide.u32 	%rd435, %r165, 8;
	add.s64 	%rd436, %rd2, %rd435;
	ld.global.u64 	%rd58, [%rd436];
	or.b64  	%rd437, %rd551, %rd58;
	and.b64  	%rd438, %rd437, -4294967296;
	setp.ne.s64 	%p35, %rd438, 0;
	@%p35 bra 	$L__BB41_24;
	cvt.u32.u64 	%r166, %rd58;
	cvt.u32.u64 	%r167, %rd551;
	div.u32 	%r168, %r167, %r166;
	mul.lo.s32 	%r169, %r168, %r166;
	sub.s32 	%r170, %r167, %r169;
	cvt.u64.u32 	%rd577, %r168;
	cvt.u64.u32 	%rd556, %r170;
	bra.uni 	$L__BB41_25;
$L__BB41_24:
	div.s64 	%rd577, %rd551, %rd58;
	mul.lo.s64 	%rd439, %rd577, %rd58;
	sub.s64 	%rd556, %rd551, %rd439;
$L__BB41_25:
	add.s32 	%r171, %r210, -2;
	mul.wide.u32 	%rd440, %r171, 8;
	add.s64 	%rd441, %rd1, %rd440;
	ld.global.u64 	%rd65, [%rd441];
	mad.lo.s64 	%rd581, %rd65, %rd556, %rd50;
	or.b64  	%rd442, %rd553, %rd58;
	and.b64  	%rd443, %rd442, -4294967296;
	setp.ne.s64 	%p36, %rd443, 0;
	@%p36 bra 	$L__BB41_27;
	cvt.u32.u64 	%r172, %rd58;
	cvt.u32.u64 	%r173, %rd553;
	div.u32 	%r174, %r173, %r172;
	mul.lo.s32 	%r175, %r174, %r172;
	sub.s32 	%r176, %r173, %r175;
	cvt.u64.u32 	%rd575, %r174;
	cvt.u64.u32 	%rd558, %r176;
	bra.uni 	$L__BB41_28;
$L__BB41_27:
	div.s64 	%rd575, %rd553, %rd58;
	mul.lo.s64 	%rd444, %rd575, %rd58;
	sub.s64 	%rd558, %rd553, %rd444;
$L__BB41_28:
	mad.lo.s64 	%rd582, %rd558, %rd65, %rd57;
	add.s32 	%r210, %r210, -4;
	add.s32 	%r209, %r209, 4;
	setp.ne.s32 	%p37, %r209, 0;
	@%p37 bra 	$L__BB41_4;
	add.s32 	%r212, %r210, 1;
$L__BB41_30:
	and.b32  	%r177, %r6, 3;
	setp.eq.s32 	%p38, %r177, 0;
	@%p38 bra 	$L__BB41_53;
	setp.eq.s32 	%p39, %r177, 1;
	@%p39 bra 	$L__BB41_45;
	mul.wide.u32 	%rd446, %r212, 8;
	add.s64 	%rd447, %rd2, %rd446;
	ld.global.u64 	%rd80, [%rd447];
	or.b64  	%rd448, %rd577, %rd80;
	and.b64  	%rd449, %rd448, -4294967296;
	setp.ne.s64 	%p40, %rd449, 0;
	@%p40 bra 	$L__BB41_34;
	cvt.u32.u64 	%r179, %rd80;
	cvt.u32.u64 	%r180, %rd577;
	div.u32 	%r181, %r180, %r179;
	mul.lo.s32 	%r182, %r181, %r179;
	sub.s32 	%r183, %r180, %r182;
	cvt.u64.u32 	%rd565, %r181;
	cvt.u64.u32 	%rd566, %r183;
	bra.uni 	$L__BB41_35;
$L__BB41_34:
	div.s64 	%rd565, %rd577, %rd80;
	mul.lo.s64 	%rd450, %rd565, %rd80;
	sub.s64 	%rd566, %rd577, %rd450;
$L__BB41_35:
	mul.wide.u32 	%rd451, %r212, 8;
	add.s64 	%rd452, %rd1, %rd451;
	ld.global.u64 	%rd87, [%rd452];
	mad.lo.s64 	%rd88, %rd87, %rd566, %rd581;
	or.b64  	%rd453, %rd575, %rd80;
	and.b64  	%rd454, %rd453, -4294967296;
	setp.ne.s64 	%p41, %rd454, 0;
	@%p41 bra 	$L__BB41_37;
	cvt.u32.u64 	%r184, %rd80;
	cvt.u32.u64 	%r185, %rd575;
	div.u32 	%r186, %r185, %r184;
	mul.lo.s32 	%r187, %r186, %r184;
	sub.s32 	%r188, %r185, %r187;
	cvt.u64.u32 	%rd567, %r186;
	cvt.u64.u32 	%rd568, %r188;
	bra.uni 	$L__BB41_38;
$L__BB41_37:
	div.s64 	%rd567, %rd575, %rd80;
	mul.lo.s64 	%rd455, %rd567, %rd80;
	sub.s64 	%rd568, %rd575, %rd455;
$L__BB41_38:
	mad.lo.s64 	%rd95, %rd568, %rd87, %rd582;
	add.s32 	%r18, %r212, -1;
	mul.wide.u32 	%rd456, %r18, 8;
	add.s64 	%rd457, %rd2, %rd456;
	ld.global.u64 	%rd96, [%rd457];
	or.b64  	%rd458, %rd565, %rd96;
	and.b64  	%rd459, %rd458, -4294967296;
	setp.ne.s64 	%p42, %rd459, 0;
	@%p42 bra 	$L__BB41_40;
	cvt.u32.u64 	%r189, %rd96;
	cvt.u32.u64 	%r190, %rd565;
	div.u32 	%r191, %r190, %r189;
	mul.lo.s32 	%r192, %r191, %r189;
	sub.s32 	%r193, %r190, %r192;
	cvt.u64.u32 	%rd577, %r191;
	cvt.u64.u32 	%rd570, %r193;
	bra.uni 	$L__BB41_41;
$L__BB41_40:
	div.s64 	%rd577, %rd565, %rd96;
	mul.lo.s64 	%rd460, %rd577, %rd96;
	sub.s64 	%rd570, %rd565, %rd460;
$L__BB41_41:
	mul.wide.u32 	%rd461, %r18, 8;
	add.s64 	%rd462, %rd1, %rd461;
	ld.global.u64 	%rd103, [%rd462];
	mad.lo.s64 	%rd581, %rd103, %rd570, %rd88;
	or.b64  	%rd463, %rd567, %rd96;
	and.b64  	%rd464, %rd463, -4294967296;
	setp.ne.s64 	%p43, %rd464, 0;
	@%p43 bra 	$L__BB41_43;
	cvt.u32.u64 	%r194, %rd96;
	cvt.u32.u64 	%r195, %rd567;
	div.u32 	%r196, %r195, %r194;
	mul.lo.s32 	%r197, %r196, %r194;
	sub.s32 	%r198, %r195, %r197;
	cvt.u64.u32 	%rd575, %r196;
	cvt.u64.u32 	%rd572, %r198;
	bra.uni 	$L__BB41_44;
$L__BB41_43:
	div.s64 	%rd575, %rd567, %rd96;
	mul.lo.s64 	%rd465, %rd575, %rd96;
	sub.s64 	%rd572, %rd567, %rd465;
$L__BB41_44:
	mad.lo.s64 	%rd582, %rd572, %rd103, %rd95;
	add.s32 	%r212, %r212, -2;
$L__BB41_45:
	and.b32  	%r199, %r6, 1;
	setp.eq.b32 	%p44, %r199, 1;
	not.pred 	%p45, %p44;
	@%p45 bra 	$L__BB41_53;
	mul.wide.u32 	%rd466, %r212, 8;
	add.s64 	%rd467, %rd2, %rd466;
	ld.global.u64 	%rd118, [%rd467];
	or.b64  	%rd468, %rd577, %rd118;
	and.b64  	%rd469, %rd468, -4294967296;
	setp.ne.s64 	%p46, %rd469, 0;
	@%p46 bra 	$L__BB41_48;
	cvt.u32.u64 	%r200, %rd118;
	cvt.u32.u64 	%r201, %rd577;
	rem.u32 	%r202, %r201, %r200;
	cvt.u64.u32 	%rd579, %r202;
	bra.uni 	$L__BB41_49;
$L__BB41_48:
	rem.s64 	%rd579, %rd577, %rd118;
$L__BB41_49:
	add.s64 	%rd471, %rd1, %rd466;
	ld.global.u64 	%rd122, [%rd471];
	mad.lo.s64 	%rd581, %rd122, %rd579, %rd581;
	or.b64  	%rd472, %rd575, %rd118;
	and.b64  	%rd473, %rd472, -4294967296;
	setp.ne.s64 	%p47, %rd473, 0;
	@%p47 bra 	$L__BB41_51;
	cvt.u32.u64 	%r203, %rd118;
	cvt.u32.u64 	%r204, %rd575;
	rem.u32 	%r205, %r204, %r203;
	cvt.u64.u32 	%rd580, %r205;
	bra.uni 	$L__BB41_52;
$L__BB41_51:
	rem.s64 	%rd580, %rd575, %rd118;
$L__BB41_52:
	mad.lo.s64 	%rd582, %rd580, %rd122, %rd582;
$L__BB41_53:
	ld.param.u64 	%rd538, [uncontiguous_reduce_u64_param_2];
	cvta.to.global.u64 	%rd474, %rd538;
	shl.b64 	%rd475, %rd581, 3;
	add.s64 	%rd476, %rd474, %rd475;
	ld.global.u64 	%rd130, [%rd476];
	shl.b64 	%rd477, %rd582, 3;
	add.s64 	%rd478, %rd474, %rd477;
	ld.global.u64 	%rd479, [%rd478];
	setp.le.u64 	%p48, %rd130, %rd479;
	@%p48 bra 	$L__BB41_55;
	st.shared.u64 	[%r5], %rd130;
	st.shared.u64 	[%r4], %rd5;
	bra.uni 	$L__BB41_116;
$L__BB41_55:
	st.shared.u64 	[%r5], %rd130;
	st.shared.u64 	[%r4], %rd4;
	bra.uni 	$L__BB41_116;
$L__BB41_56:
	setp.le.u64 	%p2, %rd269, %rd4;
	@%p2 bra 	$L__BB41_116;
	cvt.u32.u64 	%r21, %rd268;
	add.s32 	%r216, %r21, -1;
	setp.lt.s32 	%p3, %r216, 0;
	mov.b64 	%rd623, 0;
	@%p3 bra 	$L__BB41_115;
	setp.lt.u32 	%p4, %r216, 7;
	mov.b64 	%rd623, 0;
	mov.u64 	%rd613, %rd4;
	@%p4 bra 	$L__BB41_86;
	add.s32 	%r214, %r21, -4;
	and.b32  	%r59, %r21, -8;
	neg.s32 	%r213, %r59;
	mov.b64 	%rd623, 0;
	mov.u64 	%rd613, %rd4;
$L__BB41_60:
	.pragma "nounroll";
	add.s32 	%r27, %r214, 3;
	mul.wide.u32 	%rd277, %r27, 8;
	add.s64 	%rd278, %rd2, %rd277;
	ld.global.u64 	%rd133, [%rd278];
	or.b64  	%rd279, %rd613, %rd133;
	and.b64  	%rd280, %rd279, -4294967296;
	setp.ne.s64 	%p5, %rd280, 0;
	@%p5 bra 	$L__BB41_62;
	cvt.u32.u64 	%r60, %rd133;
	cvt.u32.u64 	%r61, %rd613;
	div.u32 	%r62, %r61, %r60;
	mul.lo.s32 	%r63, %r62, %r60;
	sub.s32 	%r64, %r61, %r63;
	cvt.u64.u32 	%rd585, %r62;
	cvt.u64.u32 	%rd586, %r64;
	bra.uni 	$L__BB41_63;
$L__BB41_62:
	div.s64 	%rd585, %rd613, %rd133;
	mul.lo.s64 	%rd281, %rd585, %rd133;
	sub.s64 	%rd586, %rd613, %rd281;
$L__BB41_63:
	add.s64 	%rd283, %rd1, %rd277;
	ld.global.u64 	%rd284, [%rd283];
	mad.lo.s64 	%rd140, %rd284, %rd586, %rd623;
	add.s32 	%r28, %r214, 2;
	mul.wide.u32 	%rd285, %r28, 8;
	add.s64 	%rd286, %rd2, %rd285;
	ld.global.u64 	%rd141, [%rd286];
	or.b64  	%rd287, %rd585, %rd141;
	and.b64  	%rd288, %rd287, -4294967296;
	setp.ne.s64 	%p6, %rd288, 0;
	@%p6 bra 	$L__BB41_65;
	cvt.u32.u64 	%r65, %rd141;
	cvt.u32.u64 	%r66, %rd585;
	div.u32 	%r67, %r66, %r65;
	mul.lo.s32 	%r68, %r67, %r65;
	sub.s32 	%r69, %r66, %r68;
	cvt.u64.u32 	%rd587, %r67;
	cvt.u64.u32 	%rd588, %r69;
	bra.uni 	$L__BB41_66;
$L__BB41_65:
	div.s64 	%rd587, %rd585, %rd141;
	mul.lo.s64 	%rd289, %rd587, %rd141;
	sub.s64 	%rd588, %rd585, %rd289;
$L__BB41_66:
	add.s64 	%rd291, %rd1, %rd285;
	ld.global.u64 	%rd292, [%rd291];
	mad.lo.s64 	%rd148, %rd292, %rd588, %rd140;
	add.s32 	%r29, %r214, 1;
	mul.wide.u32 	%rd293, %r29, 8;
	add.s64 	%rd294, %rd2, %rd293;
	ld.global.u64 	%rd149, [%rd294];
	or.b64  	%rd295, %rd587, %rd149;
	and.b64  	%rd296, %rd295, -4294967296;
	setp.ne.s64 	%p7, %rd296, 0;
	@%p7 bra 	$L__BB41_68;
	cvt.u32.u64 	%r70, %rd149;
	cvt.u32.u64 	%r71, %rd587;
	div.u32 	%r72, %r71, %r70;
	mul.lo.s32 	%r73, %r72, %r70;
	sub.s32 	%r74, %r71, %r73;
	cvt.u64.u32 	%rd589, %r72;
	cvt.u64.u32 	%rd590, %r74;
	bra.uni 	$L__BB41_69;
$L__BB41_68:
	div.s64 	%rd589, %rd587, %rd149;
	mul.lo.s64 	%rd297, %rd589, %rd149;
	sub.s64 	%rd590, %rd587, %rd297;
$L__BB41_69:
	add.s64 	%rd299, %rd1, %rd293;
	ld.global.u64 	%rd300, [%rd299];
	mad.lo.s64 	%rd156, %rd300, %rd590, %rd148;
	mul.wide.u32 	%rd301, %r214, 8;
	add.s64 	%rd302, %rd2, %rd301;
	ld.global.u64 	%rd157, [%rd302];
	or.b64  	%rd303, %rd589, %rd157;
	and.b64  	%rd304, %rd303, -4294967296;
	setp.ne.s64 	%p8, %rd304, 0;
	@%p8 bra 	$L__BB41_71;
	cvt.u32.u64 	%r75, %rd157;
	cvt.u32.u64 	%r76, %rd589;
	div.u32 	%r77, %r76, %r75;
	mul.lo.s32 	%r78, %r77, %r75;
	sub.s32 	%r79, %r76, %r78;
	cvt.u64.u32 	%rd591, %r77;
	cvt.u64.u32 	%rd592, %r79;
	bra.uni 	$L__BB41_72;
$L__BB41_71:
	div.s64 	%rd591, %rd589, %rd157;
	mul.lo.s64 	%rd305, %rd591, %rd157;
	sub.s64 	%rd592, %rd589, %rd305;
$L__BB41_72:
	add.s64 	%rd307, %rd1, %rd301;
	ld.global.u64 	%rd308, [%rd307];
	mad.lo.s64 	%rd164, %rd308, %rd592, %rd156;
	add.s32 	%r30, %r214, -1;
	mul.wide.u32 	%rd309, %r30, 8;
	add.s64 	%rd310, %rd2, %rd309;
	ld.global.u64 	%rd165, [%rd310];
	or.b64  	%rd311, %rd591, %rd165;
	and.b64  	%rd312, %rd311, -4294967296;
	setp.ne.s64 	%p9, %rd312, 0;
	@%p9 bra 	$L__BB41_74;
	cvt.u32.u64 	%r80, %rd165;
	cvt.u32.u64 	%r81, %rd591;
	div.u32 	%r82, %r81, %r80;
	mul.lo.s32 	%r83, %r82, %r80;
	sub.s32 	%r84, %r81, %r83;
	cvt.u64.u32 	%rd593, %r82;
	cvt.u64.u32 	%rd594, %r84;
	bra.uni 	$L__BB41_75;
$L__BB41_74:
	div.s64 	%rd593, %rd591, %rd165;
	mul.lo.s64 	%rd313, %rd593, %rd165;
	sub.s64 	%rd594, %rd591, %rd313;
$L__BB41_75:
	add.s64 	%rd315, %rd1, %rd309;
	ld.global.u64 	%rd316, [%rd315];
	mad.lo.s64 	%rd172, %rd316, %rd594, %rd164;
	add.s32 	%r31, %r214, -2;
	mul.wide.u32 	%rd317, %r31, 8;
	add.s64 	%rd318, %rd2, %rd317;
	ld.global.u64 	%rd173, [%rd318];
	or.b64  	%rd319, %rd593, %rd173;
	and.b64  	%rd320, %rd319, -4294967296;
	setp.ne.s64 	%p10, %rd320, 0;
	@%p10 bra 	$L__BB41_77;
	cvt.u32.u64 	%r85, %rd173;
	cvt.u32.u64 	%r86, %rd593;
	div.u32 	%r87, %r86, %r85;
	mul.lo.s32 	%r88, %r87, %r85;
	sub.s32 	%r89, %r86, %r88;
	cvt.u64.u32 	%rd595, %r87;
	cvt.u64.u32 	%rd596, %r89;
	bra.uni 	$L__BB41_78;
$L__BB41_77:
	div.s64 	%rd595, %rd593, %rd173;
	mul.lo.s64 	%rd321, %rd595, %rd173;
	sub.s64 	%rd596, %rd593, %rd321;
$L__BB41_78:
	add.s64 	%rd323, %rd1, %rd317;
	ld.global.u64 	%rd324, [%rd323];
	mad.lo.s64 	%rd180, %rd324, %rd596, %rd172;
	add.s32 	%r32, %r214, -3;
	mul.wide.u32 	%rd325, %r32, 8;
	add.s64 	%rd326, %rd2, %rd325;
	ld.global.u64 	%rd181, [%rd326];
	or.b64  	%rd327, %rd595, %rd181;
	and.b64  	%rd328, %rd327, -4294967296;
	setp.ne.s64 	%p11, %rd328, 0;
	@%p11 bra 	$L__BB41_80;
	cvt.u32.u64 	%r90, %rd181;
	cvt.u32.u64 	%r91, %rd595;
	div.u32 	%r92, %r91, %r90;
	mul.lo.s32 	%r93, %r92, %r90;
	sub.s32 	%r94, %r91, %r93;
	cvt.u64.u32 	%rd597, %r92;
	cvt.u64.u32 	%rd598, %r94;
	bra.uni 	$L__BB41_81;
$L__BB41_80:
	div.s64 	%rd597, %rd595, %rd181;
	mul.lo.s64 	%rd329, %rd597, %rd181;
	sub.s64 	%rd598, %rd595, %rd329;
$L__BB41_81:
	add.s64 	%rd331, %rd1, %rd325;
	ld.global.u64 	%rd332, [%rd331];
	mad.lo.s64 	%rd188, %rd332, %rd598, %rd180;
	add.s32 	%r33, %r214, -4;
	mul.wide.u32 	%rd333, %r33, 8;
	add.s64 	%rd334, %rd2, %rd333;
	ld.global.u64 	%rd189, [%rd334];
	or.b64  	%rd335, %rd597, %rd189;
	and.b64  	%rd336, %rd335, -4294967296;
	setp.ne.s64 	%p12, %rd336, 0;
	@%p12 bra 	$L__BB41_83;
	cvt.u32.u64 	%r95, %rd189;
	cvt.u32.u64 	%r96, %rd597;
	div.u32 	%r97, %r96, %r95;
	mul.lo.s32 	%r98, %r97, %r95;
	sub.s32 	%r99, %r96, %r98;
	cvt.u64.u32 	%rd613, %r97;
	cvt.u64.u32 	%rd600, %r99;
	bra.uni 	$L__BB41_84;
$L__BB41_83:
	div.s64 	%rd613, %rd597, %rd189;
	mul.lo.s64 	%rd337, %rd613, %rd189;
	sub.s64 	%rd600, %rd597, %rd337;
$L__BB41_84:
	add.s64 	%rd339, %rd1, %rd333;
	ld.global.u64 	%rd340, [%rd339];
	mad.lo.s64 	%rd623, %rd340, %rd600, %rd188;
	add.s32 	%r214, %r214, -8;
	add.s32 	%r213, %r213, 8;
	setp.ne.s32 	%p13, %r213, 0;
	@%p13 bra 	$L__BB41_60;
	add.s32 	%r216, %r214, 3;
$L__BB41_86:
	and.b32  	%r38, %r21, 7;
	setp.eq.s32 	%p14, %r38, 0;
	@%p14 bra 	$L__BB41_115;
	and.b32  	%r39, %r21, 3;
	setp.lt.u32 	%p15, %r38, 4;
	@%p15 bra 	$L__BB41_101;
	mul.wide.u32 	%rd342, %r216, 8;
	add.s64 	%rd343, %rd2, %rd342;
	ld.global.u64 	%rd200, [%rd343];
	or.b64  	%rd344, %rd613, %rd200;
	and.b64  	%rd345, %rd344, -4294967296;
	setp.ne.s64 	%p16, %rd345, 0;
	@%p16 bra 	$L__BB41_90;
	cvt.u32.u64 	%r100, %rd200;
	cvt.u32.u64 	%r101, %rd613;
	div.u32 	%r102, %r101, %r100;
	mul.lo.s32 	%r103, %r102, %r100;
	sub.s32 	%r104, %r101, %r103;
	cvt.u64.u32 	%rd604, %r102;
	cvt.u64.u32 	%rd605, %r104;
	bra.uni 	$L__BB41_91;
$L__BB41_90:
	div.s64 	%rd604, %rd613, %rd200;
	mul.lo.s64 	%rd346, %rd604, %rd200;
	sub.s64 	%rd605, %rd613, %rd346;
$L__BB41_91:
	add.s64 	%rd348, %rd1, %rd342;
	ld.global.u64 	%rd349, [%rd348];
	mad.lo.s64 	%rd207, %rd349, %rd605, %rd623;
	add.s32 	%r40, %r216, -1;
	mul.wide.u32 	%rd350, %r40, 8;
	add.s64 	%rd351, %rd2, %rd350;
	ld.global.u64 	%rd208, [%rd351];
	or.b64  	%rd352, %rd604, %rd208;
	and.b64  	%rd353, %rd352, -4294967296;
	setp.ne.s64 	%p17, %rd353, 0;
	@%p17 bra 	$L__BB41_93;
	cvt.u32.u64 	%r105, %rd208;
	cvt.u32.u64 	%r106, %rd604;
	div.u32 	%r107, %r106, %r105;
	mul.lo.s32 	%r108, %r107, %r105;
	sub.s32 	%r109, %r106, %r108;
	cvt.u64.u32 	%rd606, %r107;
	cvt.u64.u32 	%rd607, %r109;
	bra.uni 	$L__BB41_94;
$L__BB41_93:
	div.s64 	%rd606, %rd604, %rd208;
	mul.lo.s64 	%rd354, %rd606, %rd208;
	sub.s64 	%rd607, %rd604, %rd354;
$L__BB41_94:
	add.s64 	%rd356, %rd1, %rd350;
	ld.global.u64 	%rd357, [%rd356];
	mad.lo.s64 	%rd215, %rd357, %rd607, %rd207;
	add.s32 	%r41, %r216, -2;
	mul.wide.u32 	%rd358, %r41, 8;
	add.s64 	%rd359, %rd2, %rd358;
	ld.global.u64 	%rd216, [%rd359];
	or.b64  	%rd360, %rd606, %rd216;
	and.b64  	%rd361, %rd360, -4294967296;
	setp.ne.s64 	%p18, %rd361, 0;
	@%p18 bra 	$L__BB41_96;
	cvt.u32.u64 	%r110, %rd216;
	cvt.u32.u64 	%r111, %rd606;
	div.u32 	%r112, %r111, %r110;
	mul.lo.s32 	%r113, %r112, %r110;
	sub.s32 	%r114, %r111, %r113;
	cvt.u64.u32 	%rd608, %r112;
	cvt.u64.u32 	%rd609, %r114;
	bra.uni 	$L__BB41_97;
$L__BB41_96:
	div.s64 	%rd608, %rd606, %rd216;
	mul.lo.s64 	%rd362, %rd608, %rd216;
	sub.s64 	%rd609, %rd606, %rd362;
$L__BB41_97:
	add.s64 	%rd364, %rd1, %rd358;
	ld.global.u64 	%rd365, [%rd364];
	mad.lo.s64 	%rd223, %rd365, %rd609, %rd215;
	add.s32 	%r42, %r216, -3;
	mul.wide.u32 	%rd366, %r42, 8;
	add.s64 	%rd367, %rd2, %rd366;
	ld.global.u64 	%rd224, [%rd367];
	or.b64  	%rd368, %rd608, %rd224;
	and.b64  	%rd369, %rd368, -4294967296;
	setp.ne.s64 	%p19, %rd369, 0;
	@%p19 bra 	$L__BB41_99;
	cvt.u32.u64 	%r115, %rd224;
	cvt.u32.u64 	%r116, %rd608;
	div.u32 	%r117, %r116, %r115;
	mul.lo.s32 	%r118, %r117, %r115;
	sub.s32 	%r119, %r116, %r118;
	cvt.u64.u32 	%rd613, %r117;
	cvt.u64.u32 	%rd611, %r119;
	bra.uni 	$L__BB41_100;
$L__BB41_99:
	div.s64 	%rd613, %rd608, %rd224;
	mul.lo.s64 	%rd370, %rd613, %rd224;
	sub.s64 	%rd611, %rd608, %rd370;
$L__BB41_100:
	add.s64 	%rd372, %rd1, %rd366;
	ld.global.u64 	%rd373, [%rd372];
	mad.lo.s64 	%rd623, %rd373, %rd611, %rd223;
	add.s32 	%r216, %r216, -4;
$L__BB41_101:
	setp.eq.s32 	%p20, %r39, 0;
	@%p20 bra 	$L__BB41_115;
	setp.eq.s32 	%p21, %r39, 1;
	@%p21 bra 	$L__BB41_110;
	mul.wide.u32 	%rd375, %r216, 8;
	add.s64 	%rd376, %rd2, %rd375;
	ld.global.u64 	%rd235, [%rd376];
	or.b64  	%rd377, %rd613, %rd235;
	and.b64  	%rd378, %rd377, -4294967296;
	setp.ne.s64 	%p22, %rd378, 0;
	@%p22 bra 	$L__BB41_105;
	cvt.u32.u64 	%r120, %rd235;
	cvt.u32.u64 	%r121, %rd613;
	div.u32 	%r122, %r121, %r120;
	mul.lo.s32 	%r123, %r122, %r120;
	sub.s32 	%r124, %r121, %r123;
	cvt.u64.u32 	%rd615, %r122;
	cvt.u64.u32 	%rd616, %r124;
	bra.uni 	$L__BB41_106;
$L__BB41_105:
	div.s64 	%rd615, %rd613, %rd235;
	mul.lo.s64 	%rd379, %rd615, %rd235;
	sub.s64 	%rd616, %rd613, %rd379;
$L__BB41_106:
	add.s64 	%rd381, %rd1, %rd375;
	ld.global.u64 	%rd382, [%rd381];
	mad.lo.s64 	%rd242, %rd382, %rd616, %rd623;
	add.s32 	%r45, %r216, -1;
	mul.wide.u32 	%rd383, %r45, 8;
	add.s64 	%rd384, %rd2, %rd383;
	ld.global.u64 	%rd243, [%rd384];
	or.b64  	%rd385, %rd615, %rd243;
	and.b64  	%rd386, %rd385, -4294967296;
	setp.ne.s64 	%p23, %rd386, 0;
	@%p23 bra 	$L__BB41_108;
	cvt.u32.u64 	%r125, %rd243;
	cvt.u32.u64 	%r126, %rd615;
	div.u32 	%r127, %r126, %r125;
	mul.lo.s32 	%r128, %r127, %r125;
	sub.s32 	%r129, %r126, %r128;
	cvt.u64.u32 	%rd613, %r127;
	cvt.u64.u32 	%rd618, %r129;
	bra.uni 	$L__BB41_109;
$L__BB41_108:
	div.s64 	%rd613, %rd615, %rd243;
	mul.lo.s64 	%rd387, %rd613, %rd243;
	sub.s64 	%rd618, %rd615, %rd387;
$L__BB41_109:
	add.s64 	%rd389, %rd1, %rd383;
	ld.global.u64 	%rd390, [%rd389];
	mad.lo.s64 	%rd623, %rd390, %rd618, %rd242;
	add.s32 	%r216, %r216, -2;
$L__BB41_110:
	and.b32  	%r130, %r21, 1;
	setp.eq.b32 	%p24, %r130, 1;
	not.pred 	%p25, %p24;
	@%p25 bra 	$L__BB41_115;
	mul.wide.u32 	%rd391, %r216, 8;
	add.s64 	%rd392, %rd2, %rd391;
	ld.global.u64 	%rd254, [%rd392];
	or.b64  	%rd393, %rd613, %rd254;
	and.b64  	%rd394, %rd393, -4294967296;
	setp.ne.s64 	%p26, %rd394, 0;
	@%p26 bra 	$L__BB41_113;
	cvt.u32.u64 	%r131, %rd254;
	cvt.u32.u64 	%r132, %rd613;
	rem.u32 	%r133, %r132, %r131;
	cvt.u64.u32 	%rd622, %r133;
	bra.uni 	$L__BB41_114;
$L__BB41_113:
	rem.s64 	%rd622, %rd613, %rd254;
$L__BB41_114:
	add.s64 	%rd396, %rd1, %rd391;
	ld.global.u64 	%rd397, [%rd396];
	mad.lo.s64 	%rd623, %rd397, %rd622, %rd623;
$L__BB41_115:
	shl.b64 	%rd398, %rd623, 3;
	add.s64 	%rd399, %rd3, %rd398;
	ld.global.u64 	%rd400, [%rd399];
	st.shared.u64 	[%r5], %rd400;
	st.shared.u64 	[%r4], %rd4;
$L__BB41_116:
	bar.sync 	0;
	setp.lt.u32 	%p49, %r218, 66;
	@%p49 bra 	$L__BB41_124;
$L__BB41_117:
	mov.u32 	%r48, %r218;
	shr.u32 	%r218, %r48, 1;
	setp.ge.u32 	%p50, %r3, %r218;
	@%p50 bra 	$L__BB41_123;
	ld.shared.u64 	%rd260, [%r5];
	shl.b32 	%r206, %r218, 3;
	add.s32 	%r207, %r5, %r206;
	ld.shared.u64 	%rd261, [%r207];
	setp.le.u64 	%p51, %rd260, %rd261;
	add.s32 	%r50, %r4, %r206;
	@%p51 bra 	$L__BB41_120;
	ld.shared.u64 	%rd624, [%r50];
	bra.uni 	$L__BB41_122;
$L__BB41_120:
	setp.ne.s64 	%p52, %rd260, %rd261;
	@%p52 bra 	$L__BB41_123;
	ld.shared.u64 	%rd480, [%r4];
	ld.shared.u64 	%rd624, [%r50];
	setp.le.s64 	%p53, %rd480, %rd624;
	@%p53 bra 	$L__BB41_123;
$L__BB41_122:
	st.shared.u64 	[%r5], %rd261;
	st.shared.u64 	[%r4], %rd624;
$L__BB41_123:
	bar.sync 	0;
	setp.gt.u32 	%p54, %r48, 131;
	@%p54 bra 	$L__BB41_117;
$L__BB41_124:
	setp.gt.u32 	%p55, %r3, 31;
	@%p55 bra 	$L__BB41_151;
	ld.volatile.shared.u64 	%rd481, [%r5];
	ld.volatile.shared.u64 	%rd482, [%r5+256];
	setp.gt.u64 	%p56, %rd481, %rd482;
	@%p56 bra 	$L__BB41_128;
	ld.volatile.shared.u64 	%rd483, [%r5];
	ld.volatile.shared.u64 	%rd484, [%r5+256];
	setp.ne.s64 	%p57, %rd483, %rd484;
	@%p57 bra 	$L__BB41_129;
	ld.volatile.shared.u64 	%rd485, [%r4];
	ld.volatile.shared.u64 	%rd486, [%r4+256];
	setp.le.s64 	%p58, %rd485, %rd486;
	@%p58 bra 	$L__BB41_129;
$L__BB41_128:
	ld.volatile.shared.u64 	%rd487, [%r4+256];
	st.volatile.shared.u64 	[%r4], %rd487;
	ld.volatile.shared.u64 	%rd488, [%r5+256];
	st.volatile.shared.u64 	[%r5], %rd488;
$L__BB41_129:
	ld.volatile.shared.u64 	%rd489, [%r5];
	ld.volatile.shared.u64 	%rd490, [%r5+128];
	setp.gt.u64 	%p59, %rd489, %rd490;
	@%p59 bra 	$L__BB41_132;
	ld.volatile.shared.u64 	%rd491, [%r5];
	ld.volatile.shared.u64 	%rd492, [%r5+128];
	setp.ne.s64 	%p60, %rd491, %rd492;
	@%p60 bra 	$L__BB41_133;
	ld.volatile.shared.u64 	%rd493, [%r4];
	ld.volatile.shared.u64 	%rd494, [%r4+128];
	setp.le.s64 	%p61, %rd493, %rd494;
	@%p61 bra 	$L__BB41_133;
$L__BB41_132:
	ld.volatile.shared.u64 	%rd495, [%r4+128];
	st.volatile.shared.u64 	[%r4], %rd495;
	ld.volatile.shared.u64 	%rd496, [%r5+128];
	st.volatile.shared.u64 	[%r5], %rd496;
$L__BB41_133:
	ld.volatile.shared.u64 	%rd497, [%r5];
	ld.volatile.shared.u64 	%rd498, [%r5+64];
	setp.gt.u64 	%p62, %rd497, %rd498;
	@%p62 bra 	$L__BB41_136;
	ld.volatile.shared.u64 	%rd499, [%r5];
	ld.volatile.shared.u64 	%rd500, [%r5+64];
	setp.ne.s64 	%p63, %rd499, %rd500;
	@%p63 bra 	$L__BB41_137;
	ld.volatile.shared.u64 	%rd501, [%r4];
	ld.volatile.shared.u64 	%rd502, [%r4+64];
	setp.le.s64 	%p64, %rd501, %rd502;
	@%p64 bra 	$L__BB41_137;
$L__BB41_136:
	ld.volatile.shared.u64 	%rd503, [%r4+64];
	st.volatile.shared.u64 	[%r4], %rd503;
	ld.volatile.shared.u64 	%rd504, [%r5+64];
	st.volatile.shared.u64 	[%r5], %rd504;
$L__BB41_137:
	ld.volatile.shared.u64 	%rd505, [%r5];
	ld.volatile.shared.u64 	%rd506, [%r5+32];
	setp.gt.u64 	%p65, %rd505, %rd506;
	@%p65 bra 	$L__BB41_140;
	ld.volatile.shared.u64 	%rd507, [%r5];
	ld.volatile.shared.u64 	%rd508, [%r5+32];
	setp.ne.s64 	%p66, %rd507, %rd508;
	@%p66 bra 	$L__BB41_141;
	ld.volatile.shared.u64 	%rd509, [%r4];
	ld.volatile.shared.u64 	%rd510, [%r4+32];
	setp.le.s64 	%p67, %rd509, %rd510;
	@%p67 bra 	$L__BB41_141;
$L__BB41_140:
	ld.volatile.shared.u64 	%rd511, [%r4+32];
	st.volatile.shared.u64 	[%r4], %rd511;
	ld.volatile.shared.u64 	%rd512, [%r5+32];
	st.volatile.shared.u64 	[%r5], %rd512;
$L__BB41_141:
	ld.volatile.shared.u64 	%rd513, [%r5];
	ld.volatile.shared.u64 	%rd514, [%r5+16];
	setp.gt.u64 	%p68, %rd513, %rd514;
	@%p68 bra 	$L__BB41_144;
	ld.volatile.shared.u64 	%rd515, [%r5];
	ld.volatile.shared.u64 	%rd516, [%r5+16];
	setp.ne.s64 	%p69, %rd515, %rd516;
	@%p69 bra 	$L__BB41_145;
	ld.volatile.shared.u64 	%rd517, [%r4];
	ld.volatile.shared.u64 	%rd518, [%r4+16];
	setp.le.s64 	%p70, %rd517, %rd518;
	@%p70 bra 	$L__BB41_145;
$L__BB41_144:
	ld.volatile.shared.u64 	%rd519, [%r4+16];
	st.volatile.shared.u64 	[%r4], %rd519;
	ld.volatile.shared.u64 	%rd520, [%r5+16];
	st.volatile.shared.u64 	[%r5], %rd520;
$L__BB41_145:
	ld.volatile.shared.u64 	%rd521, [%r5];
	ld.volatile.shared.u64 	%rd522, [%r5+8];
	setp.gt.u64 	%p71, %rd521, %rd522;
	@%p71 bra 	$L__BB41_148;
	ld.volatile.shared.u64 	%rd523, [%r5];
	ld.volatile.shared.u64 	%rd524, [%r5+8];
	setp.ne.s64 	%p72, %rd523, %rd524;
	@%p72 bra 	$L__BB41_149;
	ld.volatile.shared.u64 	%rd525, [%r4];
	ld.volatile.shared.u64 	%rd526, [%r4+8];
	setp.le.s64 	%p73, %rd525, %rd526;
	@%p73 bra 	$L__BB41_149;
$L__BB41_148:
	ld.volatile.shared.u64 	%rd527, [%r4+8];
	st.volatile.shared.u64 	[%r4], %rd527;
	ld.volatile.shared.u64 	%rd528, [%r5+8];
	st.volatile.shared.u64 	[%r5], %rd528;
$L__BB41_149:
	setp.ne.s32 	%p74, %r3, 0;
	@%p74 bra 	$L__BB41_151;
	ld.param.u64 	%rd537, [uncontiguous_reduce_u64_param_1];
	ld.param.u64 	%rd536, [uncontiguous_reduce_u64_param_0];
	ld.shared.u64 	%rd529, [sdata_u64];
	mov.u32 	%r208, %ctaid.x;
	cvta.to.global.u64 	%rd530, %rd536;
	mul.wide.u32 	%rd531, %r208, 8;
	add.s64 	%rd532, %rd530, %rd531;
	st.global.u64 	[%rd532], %rd529;
	ld.shared.u64 	%rd533, [%r2];
	cvta.to.global.u64 	%rd534, %rd537;
	add.s64 	%rd535, %rd534, %rd531;
	st.global.u64 	[%rd535], %rd533;
$L__BB41_151:
	ret;

}
	// .globl	contiguous_reduce2_u64
.visible .entry contiguous_reduce2_u64(
	.param .u64 .ptr .align 1 contiguous_reduce2_u64_param_0,
	.param .u64 .ptr .align 1 contiguous_reduce2_u64_param_1,
	.param .u64 .ptr .align 1 contiguous_reduce2_u64_param_2,
	.param .u64 contiguous_reduce2_u64_param_3
)
{
	.reg .pred 	%p<32>;
	.reg .b32 	%r<20>;
	.reg .b64 	%rd<98>;

	ld.param.u64 	%rd18, [contiguous_reduce2_u64_param_0];
	ld.param.u64 	%rd20, [contiguous_reduce2_u64_param_1];
	ld.param.u64 	%rd21, [contiguous_reduce2_u64_param_2];
	ld.param.u64 	%rd19, [contiguous_reduce2_u64_param_3];
	cvta.to.global.u64 	%rd1, %rd20;
	cvta.to.global.u64 	%rd2, %rd21;
	mov.u32 	%r19, %ntid.x;
	shl.b32 	%r10, %r19, 3;
	mov.u32 	%r11, sdata_u64;
	add.s32 	%r2, %r11, %r10;
	mov.u32 	%r3, %tid.x;
	mov.u32 	%r4, %ctaid.x;
	mul.lo.s32 	%r12, %r4, %r19;
	shl.b32 	%r13, %r12, 1;
	add.s32 	%r14, %r13, %r3;
	cvt.u64.u32 	%rd3, %r14;
	shl.b32 	%r15, %r3, 3;
	add.s32 	%r5, %r2, %r15;
	st.shared.u64 	[%r5], %rd3;
	add.s32 	%r6, %r11, %r15;
	mov.b64 	%rd22, -1;
	st.shared.u64 	[%r6], %rd22;
	add.s32 	%r16, %r14, %r19;
	cvt.u64.u32 	%rd4, %r16;
	setp.le.u64 	%p1, %rd19, %rd4;
	@%p1 bra 	$L__BB42_8;
	shl.b64 	%rd28, %rd3, 3;
	add.s64 	%rd29, %rd2, %rd28;
	ld.global.u64 	%rd5, [%rd29];
	shl.b64 	%rd30, %rd4, 3;
	add.s64 	%rd31, %rd2, %rd30;
	ld.global.u64 	%rd6, [%rd31];
	setp.le.u64 	%p3, %rd5, %rd6;
	@%p3 bra 	$L__BB42_3;
	add.s64 	%rd39, %rd1, %rd30;
	ld.global.u64 	%rd95, [%rd39];
	bra.uni 	$L__BB42_7;
$L__BB42_3:
	setp.eq.s64 	%p4, %rd5, %rd6;
	@%p4 bra 	$L__BB42_6;
	add.s64 	%rd33, %rd1, %rd28;
	ld.global.u64 	%rd96, [%rd33];
$L__BB42_5:
	st.shared.u64 	[%r6], %rd5;
	st.shared.u64 	[%r5], %rd96;
	bra.uni 	$L__BB42_10;
$L__BB42_6:
	add.s64 	%rd35, %rd1, %rd28;
	ld.global.u64 	%rd96, [%rd35];
	add.s64 	%rd37, %rd1, %rd30;
	ld.global.u64 	%rd95, [%rd37];
	setp.le.s64 	%p5, %rd96, %rd95;
	@%p5 bra 	$L__BB42_5;
$L__BB42_7:
	st.shared.u64 	[%r6], %rd6;
	st.shared.u64 	[%r5], %rd95;
	bra.uni 	$L__BB42_10;
$L__BB42_8:
	setp.le.u64 	%p2, %rd19, %rd3;
	@%p2 bra 	$L__BB42_10;
	shl.b64 	%rd23, %rd3, 3;
	add.s64 	%rd24, %rd2, %rd23;
	ld.global.u64 	%rd25, [%rd24];
	st.shared.u64 	[%r6], %rd25;
	add.s64 	%rd26, %rd1, %rd23;
	ld.global.u64 	%rd27, [%rd26];
	st.shared.u64 	[%r5], %rd27;
$L__BB42_10:
	bar.sync 	0;
	setp.lt.u32 	%p6, %r19, 66;
	@%p6 bra 	$L__BB42_18;
$L__BB42_11:
	mov.u32 	%r7, %r19;
	shr.u32 	%r19, %r7, 1;
	setp.ge.u32 	%p7, %r3, %r19;
	@%p7 bra 	$L__BB42_17;
	ld.shared.u64 	%rd13, [%r6];
	shl.b32 	%r17, %r19, 3;
	add.s32 	%r18, %r6, %r17;
	ld.shared.u64 	%rd14, [%r18];
	setp.le.u64 	%p8, %rd13, %rd14;
	add.s32 	%r9, %r5, %r17;
	@%p8 bra 	$L__BB42_14;
	ld.shared.u64 	%rd97, [%r9];
	bra.uni 	$L__BB42_16;
$L__BB42_14:
	setp.ne.s64 	%p9, %rd13, %rd14;
	@%p9 bra 	$L__BB42_17;
	ld.shared.u64 	%rd40, [%r5];
	ld.shared.u64 	%rd97, [%r9];
	setp.le.s64 	%p10, %rd40, %rd97;
	@%p10 bra 	$L__BB42_17;
$L__BB42_16:
	st.shared.u64 	[%r6], %rd14;
	st.shared.u64 	[%r5], %rd97;
$L__BB42_17:
	bar.sync 	0;
	setp.gt.u32 	%p11, %r7, 131;
	@%p11 bra 	$L__BB42_11;
$L__BB42_18:
	setp.gt.u32 	%p12, %r3, 31;
	@%p12 bra 	$L__BB42_45;
	ld.volatile.shared.u64 	%rd41, [%r6];
	ld.volatile.shared.u64 	%rd42, [%r6+256];
	setp.gt.u64 	%p13, %rd41, %rd42;
	@%p13 bra 	$L__BB42_22;
	ld.volatile.shared.u64 	%rd43, [%r6];
	ld.volatile.shared.u64 	%rd44, [%r6+256];
	setp.ne.s64 	%p14, %rd43, %rd44;
	@%p14 bra 	$L__BB42_23;
	ld.volatile.shared.u64 	%rd45, [%r5];
	ld.volatile.shared.u64 	%rd46, [%r5+256];
	setp.le.s64 	%p15, %rd45, %rd46;
	@%p15 bra 	$L__BB42_23;
$L__BB42_22:
	ld.volatile.shared.u64 	%rd47, [%r5+256];
	st.volatile.shared.u64 	[%r5], %rd47;
	ld.volatile.shared.u64 	%rd48, [%r6+256];
	st.volatile.shared.u64 	[%r6], %rd48;
$L__BB42_23:
	ld.volatile.shared.u64 	%rd49, [%r6];
	ld.volatile.shared.u64 	%rd50, [%r6+128];
	setp.gt.u64 	%p16, %rd49, %rd50;
	@%p16 bra 	$L__BB42_26;
	ld.volatile.shared.u64 	%rd51, [%r6];
	ld.volatile.shared.u64 	%rd52, [%r6+128];
	setp.ne.s64 	%p17, %rd51, %rd52;
	@%p17 bra 	$L__BB42_27;
	ld.volatile.shared.u64 	%rd53, [%r5];
	ld.volatile.shared.u64 	%rd54, [%r5+128];
	setp.le.s64 	%p18, %rd53, %rd54;
	@%p18 bra 	$L__BB42_27;
$L__BB42_26:
	ld.volatile.shared.u64 	%rd55, [%r5+128];
	st.volatile.shared.u64 	[%r5], %rd55;
	ld.volatile.shared.u64 	%rd56, [%r6+128];
	st.volatile.shared.u64 	[%r6], %rd56;
$L__BB42_27:
	ld.volatile.shared.u64 	%rd57, [%r6];
	ld.volatile.shared.u64 	%rd58, [%r6+64];
	setp.gt.u64 	%p19, %rd57, %rd58;
	@%p19 bra 	$L__BB42_30;
	ld.volatile.shared.u64 	%rd59, [%r6];
	ld.volatile.shared.u64 	%rd60, [%r6+64];
	setp.ne.s64 	%p20, %rd59, %rd60;
	@%p20 bra 	$L__BB42_31;
	ld.volatile.shared.u64 	%rd61, [%r5];
	ld.volatile.shared.u64 	%rd62, [%r5+64];
	setp.le.s64 	%p21, %rd61, %rd62;
	@%p21 bra 	$L__BB42_31;
$L__BB42_30:
	ld.volatile.shared.u64 	%rd63, [%r5+64];
	st.volatile.shared.u64 	[%r5], %rd63;
	ld.volatile.shared.u64 	%rd64, [%r6+64];
	st.volatile.shared.u64 	[%r6], %rd64;
$L__BB42_31:
	ld.volatile.shared.u64 	%rd65, [%r6];
	ld.volatile.shared.u64 	%rd66, [%r6+32];
	setp.gt.u64 	%p22, %rd65, %rd66;
	@%p22 bra 	$L__BB42_34;
	ld.volatile.shared.u64 	%rd67, [%r6];
	ld.volatile.shared.u64 	%rd68, [%r6+32];
	setp.ne.s64 	%p23, %rd67, %rd68;
	@%p23 bra 	$L__BB42_35;
	ld.volatile.shared.u64 	%rd69, [%r5];
	ld.volatile.shared.u64 	%rd70, [%r5+32];
	setp.le.s64 	%p24, %rd69, %rd70;
	@%p24 bra 	$L__BB42_35;
$L__BB42_34:
	ld.volatile.shared.u64 	%rd71, [%r5+32];
	st.volatile.shared.u64 	[%r5], %rd71;
	ld.volatile.shared.u64 	%rd72, [%r6+32];
	st.volatile.shared.u64 	[%r6], %rd72;
$L__BB42_35:
	ld.volatile.shared.u64 	%rd73, [%r6];
	ld.volatile.shared.u64 	%rd74, [%r6+16];
	setp.gt.u64 	%p25, %rd73, %rd74;
	@%p25 bra 	$L__BB42_38;
	ld.volatile.shared.u64 	%rd75, [%r6];
	ld.volatile.shared.u64 	%rd76, [%r6+16];
	setp.ne.s64 	%p26, %rd75, %rd76;
	@%p26 bra 	$L__BB42_39;
	ld.volatile.shared.u64 	%rd77, [%r5];
	ld.volatile.shared.u64 	%rd78, [%r5+16];
	setp.le.s64 	%p27, %rd77, %rd78;
	@%p27 bra 	$L__BB42_39;
$L__BB42_38:
	ld.volatile.shared.u64 	%rd79, [%r5+16];
	st.volatile.shared.u64 	[%r5], %rd79;
	ld.volatile.shared.u64 	%rd80, [%r6+16];
	st.volatile.shared.u64 	[%r6], %rd80;
$L__BB42_39:
	ld.volatile.shared.u64 	%rd81, [%r6];
	ld.volatile.shared.u64 	%rd82, [%r6+8];
	setp.gt.u64 	%p28, %rd81, %rd82;
	@%p28 bra 	$L__BB42_42;
	ld.volatile.shared.u64 	%rd83, [%r6];
	ld.volatile.shared.u64 	%rd84, [%r6+8];
	setp.ne.s64 	%p29, %rd83, %rd84;
	@%p29 bra 	$L__BB42_43;
	ld.volatile.shared.u64 	%rd85, [%r5];
	ld.volatile.shared.u64 	%rd86, [%r5+8];
	setp.le.s64 	%p30, %rd85, %rd86;
	@%p30 bra 	$L__BB42_43;
$L__BB42_42:
	ld.volatile.shared.u64 	%rd87, [%r5+8];
	st.volatile.shared.u64 	[%r5], %rd87;
	ld.volatile.shared.u64 	%rd88, [%r6+8];
	st.volatile.shared.u64 	[%r6], %rd88;
$L__BB42_43:
	setp.ne.s32 	%p31, %r3, 0;
	@%p31 bra 	$L__BB42_45;
	ld.shared.u64 	%rd89, [sdata_u64];
	cvta.to.global.u64 	%rd90, %rd18;
	mul.wide.u32 	%rd91, %r4, 8;
	add.s64 	%rd92, %rd90, %rd91;
	st.global.u64 	[%rd92], %rd89;
	ld.shared.u64 	%rd93, [%r2];
	add.s64 	%rd94, %rd1, %rd91;
	st.global.u64 	[%rd94], %rd93;
$L__BB42_45:
	ret;

}
	// .globl	nkd_u64
.visible .entry nkd_u64(
	.param .u64 .ptr .align 1 nkd_u64_param_0,
	.param .u64 .ptr .align 1 nkd_u64_param_1,
	.param .u64 .ptr .align 1 nkd_u64_param_2,
	.param .u64 .ptr .align 1 nkd_u64_param_3,
	.param .u64 .ptr .align 1 nkd_u64_param_4,
	.param .u64 nkd_u64_param_5,
	.param .u64 nkd_u64_param_6,
	.param .u64 nkd_u64_param_7,
	.param .u64 nkd_u64_param_8,
	.param .u64 nkd_u64_param_9
)
{
	.reg .pred 	%p<76>;
	.reg .b32 	%r<218>;
	.reg .b64 	%rd<637>;

	ld.param.u64 	%rd275, [nkd_u64_param_1];
	ld.param.u64 	%rd271, [nkd_u64_param_2];
	ld.param.u64 	%rd276, [nkd_u64_param_3];
	ld.param.u64 	%rd277, [nkd_u64_param_4];
	ld.param.u64 	%rd272, [nkd_u64_param_5];
	ld.param.u64 	%rd278, [nkd_u64_param_6];
	ld.param.u64 	%rd273, [nkd_u64_param_7];
	ld.param.u64 	%rd279, [nkd_u64_param_8];
	cvta.to.global.u64 	%rd1, %rd277;
	cvta.to.global.u64 	%rd2, %rd276;
	cvta.to.global.u64 	%rd635, %rd275;
	mov.u32 	%r217, %ntid.x;
	shl.b32 	%r54, %r217, 3;
	mov.u32 	%r55, sdata_u64;
	add.s32 	%r2, %r55, %r54;
	mov.u32 	%r3, %tid.x;
	mov.u32 	%r4, %ctaid.x;
	mul.lo.s32 	%r56, %r4, %r217;
	shl.b32 	%r57, %r56, 1;
	add.s32 	%r58, %r57, %r3;
	shl.b32 	%r59, %r3, 3;
	add.s32 	%r5, %r55, %r59;
	mov.b64 	%rd280, -1;
	st.shared.u64 	[%r5], %rd280;
	cvt.u64.u32 	%rd4, %r58;
	add.s32 	%r6, %r2, %r59;
	st.shared.u64 	[%r6], %rd4;
	mov.u32 	%r60, %ctaid.y;
	cvt.u64.u32 	%rd281, %r60;
	add.s64 	%rd5, %rd278, %rd281;
	setp.ge.u64 	%p1, %rd5, %rd279;
	@%p1 bra 	$L__BB43_152;
	cvt.u32.u64 	%r61, %rd4;
	add.s32 	%r62, %r61, %r217;
	cvt.u64.u32 	%rd6, %r62;
	setp.le.u64 	%p2, %rd273, %rd6;
	@%p2 bra 	$L__BB43_57;
	mul.lo.s64 	%rd414, %rd5, %rd273;
	add.s64 	%rd589, %rd414, %rd4;
	add.s64 	%rd587, %rd414, %rd6;
	cvt.u32.u64 	%r7, %rd272;
	add.s32 	%r211, %r7, -1;
	setp.lt.s32 	%p28, %r211, 0;
	mov.b64 	%rd593, 0;
	mov.u64 	%rd594, %rd593;
	@%p28 bra 	$L__BB43_54;
	setp.lt.u32 	%p29, %r211, 3;
	mov.b64 	%rd594, 0;
	mov.u64 	%rd593, %rd594;
	@%p29 bra 	$L__BB43_31;
	add.s32 	%r209, %r7, -2;
	and.b32  	%r138, %r7, -4;
	neg.s32 	%r208, %r138;
	mov.b64 	%rd594, 0;
$L__BB43_5:
	.pragma "nounroll";
	add.s32 	%r13, %r209, 1;
	mul.wide.u32 	%rd418, %r13, 8;
	add.s64 	%rd419, %rd2, %rd418;
	ld.global.u64 	%rd13, [%rd419];
	or.b64  	%rd420, %rd589, %rd13;
	and.b64  	%rd421, %rd420, -4294967296;
	setp.ne.s64 	%p30, %rd421, 0;
	@%p30 bra 	$L__BB43_7;
	cvt.u32.u64 	%r139, %rd13;
	cvt.u32.u64 	%r140, %rd589;
	div.u32 	%r141, %r140, %r139;
	mul.lo.s32 	%r142, %r141, %r139;
	sub.s32 	%r143, %r140, %r142;
	cvt.u64.u32 	%rd555, %r141;
	cvt.u64.u32 	%rd556, %r143;
	bra.uni 	$L__BB43_8;
$L__BB43_7:
	div.s64 	%rd555, %rd589, %rd13;
	mul.lo.s64 	%rd422, %rd555, %rd13;
	sub.s64 	%rd556, %rd589, %rd422;
$L__BB43_8:
	mul.wide.u32 	%rd423, %r13, 8;
	add.s64 	%rd424, %rd1, %rd423;
	ld.global.u64 	%rd20, [%rd424];
	mad.lo.s64 	%rd21, %rd20, %rd556, %rd593;
	or.b64  	%rd425, %rd587, %rd13;
	and.b64  	%rd426, %rd425, -4294967296;
	setp.ne.s64 	%p31, %rd426, 0;
	@%p31 bra 	$L__BB43_10;
	cvt.u32.u64 	%r144, %rd13;
	cvt.u32.u64 	%r145, %rd587;
	div.u32 	%r146, %r145, %r144;
	mul.lo.s32 	%r147, %r146, %r144;
	sub.s32 	%r148, %r145, %r147;
	cvt.u64.u32 	%rd557, %r146;
	cvt.u64.u32 	%rd558, %r148;
	bra.uni 	$L__BB43_11;
$L__BB43_10:
	div.s64 	%rd557, %rd587, %rd13;
	mul.lo.s64 	%rd427, %rd557, %rd13;
	sub.s64 	%rd558, %rd587, %rd427;
$L__BB43_11:
	mad.lo.s64 	%rd28, %rd558, %rd20, %rd594;
	add.s32 	%r14, %r209, -2;
	mul.wide.u32 	%rd428, %r209, 8;
	add.s64 	%rd429, %rd2, %rd428;
	ld.global.u64 	%rd29, [%rd429];
	or.b64  	%rd430, %rd555, %rd29;
	and.b64  	%rd431, %rd430, -4294967296;
	setp.ne.s64 	%p32, %rd431, 0;
	@%p32 bra 	$L__BB43_13;
	cvt.u32.u64 	%r149, %rd29;
	cvt.u32.u64 	%r150, %rd555;
	div.u32 	%r151, %r150, %r149;
	mul.lo.s32 	%r152, %r151, %r149;
	sub.s32 	%r153, %r150, %r152;
	cvt.u64.u32 	%rd559, %r151;
	cvt.u64.u32 	%rd560, %r153;
	bra.uni 	$L__BB43_14;
$L__BB43_13:
	div.s64 	%rd559, %rd555, %rd29;
	mul.lo.s64 	%rd432, %rd559, %rd29;
	sub.s64 	%rd560, %rd555, %rd432;
$L__BB43_14:
	mul.wide.u32 	%rd433, %r209, 8;
	add.s64 	%rd434, %rd1, %rd433;
	ld.global.u64 	%rd36, [%rd434];
	mad.lo.s64 	%rd37, %rd36, %rd560, %rd21;
	or.b64  	%rd435, %rd557, %rd29;
	and.b64  	%rd436, %rd435, -4294967296;
	setp.ne.s64 	%p33, %rd436, 0;
	@%p33 bra 	$L__BB43_16;
	cvt.u32.u64 	%r154, %rd29;
	cvt.u32.u64 	%r155, %rd557;
	div.u32 	%r156, %r155, %r154;
	mul.lo.s32 	%r157, %r156, %r154;
	sub.s32 	%r158, %r155, %r157;
	cvt.u64.u32 	%rd561, %r156;
	cvt.u64.u32 	%rd562, %r158;
	bra.uni 	$L__BB43_17;
$L__BB43_16:
	div.s64 	%rd561, %rd557, %rd29;
	mul.lo.s64 	%rd437, %rd561, %rd29;
	sub.s64 	%rd562, %rd557, %rd437;
$L__BB43_17:
	mad.lo.s64 	%rd44, %rd562, %rd36, %rd28;
	add.s32 	%r15, %r209, -1;
	mul.wide.u32 	%rd438, %r15, 8;
	add.s64 	%rd439, %rd2, %rd438;
	ld.global.u64 	%rd45, [%rd439];
	or.b64  	%rd440, %rd559, %rd45;
	and.b64  	%rd441, %rd440, -4294967296;
	setp.ne.s64 	%p34, %rd441, 0;
	@%p34 bra 	$L__BB43_19;
	cvt.u32.u64 	%r159, %rd45;
	cvt.u32.u64 	%r160, %rd559;
	div.u32 	%r161, %r160, %r159;
	mul.lo.s32 	%r162, %r161, %r159;
	sub.s32 	%r163, %r160, %r162;
	cvt.u64.u32 	%rd563, %r161;
	cvt.u64.u32 	%rd564, %r163;
	bra.uni 	$L__BB43_20;
$L__BB43_19:
	div.s64 	%rd563, %rd559, %rd45;
	mul.lo.s64 	%rd442, %rd563, %rd45;
	sub.s64 	%rd564, %rd559, %rd442;
$L__BB43_20:
	mul.wide.u32 	%rd443, %r15, 8;
	add.s64 	%rd444, %rd1, %rd443;
	ld.global.u64 	%rd52, [%rd444];
	mad.lo.s64 	%rd53, %rd52, %rd564, %rd37;
	or.b64  	%rd445, %rd561, %rd45;
	and.b64  	%rd446, %rd445, -4294967296;
	setp.ne.s64 	%p35, %rd446, 0;
	@%p35 bra 	$L__BB43_22;
	cvt.u32.u64 	%r164, %rd45;
	cvt.u32.u64 	%r165, %rd561;
	div.u32 	%r166, %r165, %r164;
	mul.lo.s32 	%r167, %r166, %r164;
	sub.s32 	%r168, %r165, %r167;
	cvt.u64.u32 	%rd565, %r166;
	cvt.u64.u32 	%rd566, %r168;
	bra.uni 	$L__BB43_23;
$L__BB43_22:
	div.s64 	%rd565, %rd561, %rd45;
	mul.lo.s64 	%rd447, %rd565, %rd45;
	sub.s64 	%rd566, %rd561, %rd447;
$L__BB43_23:
	mad.lo.s64 	%rd60, %rd566, %rd52, %rd44;
	mul.wide.u32 	%rd448, %r14, 8;
	add.s64 	%rd449, %rd2, %rd448;
	ld.global.u64 	%rd61, [%rd449];
	or.b64  	%rd450, %rd563, %rd61;
	and.b64  	%rd451, %rd450, -4294967296;
	setp.ne.s64 	%p36, %rd451, 0;
	@%p36 bra 	$L__BB43_25;
	cvt.u32.u64 	%r169, %rd61;
	cvt.u32.u64 	%r170, %rd563;
	div.u32 	%r171, %r170, %r169;
	mul.lo.s32 	%r172, %r171, %r169;
	sub.s32 	%r173, %r170, %r172;
	cvt.u64.u32 	%rd589, %r171;
	cvt.u64.u32 	%rd568, %r173;
	bra.uni 	$L__BB43_26;
$L__BB43_25:
	div.s64 	%rd589, %rd563, %rd61;
	mul.lo.s64 	%rd452, %rd589, %rd61;
	sub.s64 	%rd568, %rd563, %rd452;
$L__BB43_26:
	mul.wide.u32 	%rd453, %r14, 8;
	add.s64 	%rd454, %rd1, %rd453;
	ld.global.u64 	%rd68, [%rd454];
	mad.lo.s64 	%rd593, %rd68, %rd568, %rd53;
	or.b64  	%rd455, %rd565, %rd61;
	and.b64  	%rd456, %rd455, -4294967296;
	setp.ne.s64 	%p37, %rd456, 0;
	@%p37 bra 	$L__BB43_28;
	cvt.u32.u64 	%r174, %rd61;
	cvt.u32.u64 	%r175, %rd565;
	div.u32 	%r176, %r175, %r174;
	mul.lo.s32 	%r177, %r176, %r174;
	sub.s32 	%r178, %r175, %r177;
	cvt.u64.u32 	%rd587, %r176;
	cvt.u64.u32 	%rd570, %r178;
	bra.uni 	$L__BB43_29;
$L__BB43_28:
	div.s64 	%rd587, %rd565, %rd61;
	mul.lo.s64 	%rd457, %rd587, %rd61;
	sub.s64 	%rd570, %rd565, %rd457;
$L__BB43_29:
	mad.lo.s64 	%rd594, %rd570, %rd68, %rd60;
	add.s32 	%r209, %r209, -4;
	add.s32 	%r208, %r208, 4;
	setp.ne.s32 	%p38, %r208, 0;
	@%p38 bra 	$L__BB43_5;
	add.s32 	%r211, %r209, 1;
$L__BB43_31:
	and.b32  	%r20, %r7, 3;
	setp.eq.s32 	%p39, %r20, 0;
	@%p39 bra 	$L__BB43_54;
	setp.eq.s32 	%p40, %r20, 1;
	@%p40 bra 	$L__BB43_46;
	mul.wide.u32 	%rd459, %r211, 8;
	add.s64 	%rd460, %rd2, %rd459;
	ld.global.u64 	%rd83, [%rd460];
	or.b64  	%rd461, %rd589, %rd83;
	and.b64  	%rd462, %rd461, -4294967296;
	setp.ne.s64 	%p41, %rd462, 0;
	@%p41 bra 	$L__BB43_35;
	cvt.u32.u64 	%r179, %rd83;
	cvt.u32.u64 	%r180, %rd589;
	div.u32 	%r181, %r180, %r179;
	mul.lo.s32 	%r182, %r181, %r179;
	sub.s32 	%r183, %r180, %r182;
	cvt.u64.u32 	%rd577, %r181;
	cvt.u64.u32 	%rd578, %r183;
	bra.uni 	$L__BB43_36;
$L__BB43_35:
	div.s64 	%rd577, %rd589, %rd83;
	mul.lo.s64 	%rd463, %rd577, %rd83;
	sub.s64 	%rd578, %rd589, %rd463;
$L__BB43_36:
	mul.wide.u32 	%rd464, %r211, 8;
	add.s64 	%rd465, %rd1, %rd464;
	ld.global.u64 	%rd90, [%rd465];
	mad.lo.s64 	%rd91, %rd90, %rd578, %rd593;
	or.b64  	%rd466, %rd587, %rd83;
	and.b64  	%rd467, %rd466, -4294967296;
	setp.ne.s64 	%p42, %rd467, 0;
	@%p42 bra 	$L__BB43_38;
	cvt.u32.u64 	%r184, %rd83;
	cvt.u32.u64 	%r185, %rd587;
	div.u32 	%r186, %r185, %r184;
	mul.lo.s32 	%r187, %r186, %r184;
	sub.s32 	%r188, %r185, %r187;
	cvt.u64.u32 	%rd579, %r186;
	cvt.u64.u32 	%rd580, %r188;
	bra.uni 	$L__BB43_39;
$L__BB43_38:
	div.s64 	%rd579, %rd587, %rd83;
	mul.lo.s64 	%rd468, %rd579, %rd83;
	sub.s64 	%rd580, %rd587, %rd468;
$L__BB43_39:
	mad.lo.s64 	%rd98, %rd580, %rd90, %rd594;
	add.s32 	%r21, %r211, -1;
	mul.wide.u32 	%rd469, %r21, 8;
	add.s64 	%rd470, %rd2, %rd469;
	ld.global.u64 	%rd99, [%rd470];
	or.b64  	%rd471, %rd577, %rd99;
	and.b64  	%rd472, %rd471, -4294967296;
	setp.ne.s64 	%p43, %rd472, 0;
	@%p43 bra 	$L__BB43_41;
	cvt.u32.u64 	%r189, %rd99;
	cvt.u32.u64 	%r190, %rd577;
	div.u32 	%r191, %r190, %r189;
	mul.lo.s32 	%r192, %r191, %r189;
	sub.s32 	%r193, %r190, %r192;
	cvt.u64.u32 	%rd589, %r191;
	cvt.u64.u32 	%rd582, %r193;
	bra.uni 	$L__BB43_42;
$L__BB43_41:
	div.s64 	%rd589, %rd577, %rd99;
	mul.lo.s64 	%rd473, %rd589, %rd99;
	sub.s64 	%rd582, %rd577, %rd473;
$L__BB43_42:
	mul.wide.u32 	%rd474, %r21, 8;
	add.s64 	%rd475, %rd1, %rd474;
	ld.global.u64 	%rd106, [%rd475];
	mad.lo.s64 	%rd593, %rd106, %rd582, %rd91;
	or.b64  	%rd476, %rd579, %rd99;
	and.b64  	%rd477, %rd476, -4294967296;
	setp.ne.s64 	%p44, %rd477, 0;
	@%p44 bra 	$L__BB43_44;
	cvt.u32.u64 	%r194, %rd99;
	cvt.u32.u64 	%r195, %rd579;
	div.u32 	%r196, %r195, %r194;
	mul.lo.s32 	%r197, %r196, %r194;
	sub.s32 	%r198, %r195, %r197;
	cvt.u64.u32 	%rd587, %r196;
	cvt.u64.u32 	%rd584, %r198;
	bra.uni 	$L__BB43_45;
$L__BB43_44:
	div.s64 	%rd587, %rd579, %rd99;
	mul.lo.s64 	%rd478, %rd587, %rd99;
	sub.s64 	%rd584, %rd579, %rd478;
$L__BB43_45:
	mad.lo.s64 	%rd594, %rd584, %rd106, %rd98;
	add.s32 	%r211, %r211, -2;
$L__BB43_46:
	and.b32  	%r199, %r7, 1;
	setp.eq.b32 	%p45, %r199, 1;
	not.pred 	%p46, %p45;
	@%p46 bra 	$L__BB43_54;
	mul.wide.u32 	%rd479, %r211, 8;
	add.s64 	%rd480, %rd2, %rd479;
	ld.global.u64 	%rd121, [%rd480];
	or.b64  	%rd481, %rd589, %rd121;
	and.b64  	%rd482, %rd481, -4294967296;
	setp.ne.s64 	%p47, %rd482, 0;
	@%p47 bra 	$L__BB43_49;
	cvt.u32.u64 	%r200, %rd121;
	cvt.u32.u64 	%r201, %rd589;
	rem.u32 	%r202, %r201, %r200;
	cvt.u64.u32 	%rd591, %r202;
	bra.uni 	$L__BB43_50;
$L__BB43_49:
	rem.s64 	%rd591, %rd589, %rd121;
$L__BB43_50:
	mul.wide.u32 	%rd483, %r211, 8;
	add.s64 	%rd484, %rd1, %rd483;
	ld.global.u64 	%rd125, [%rd484];
	mad.lo.s64 	%rd593, %rd125, %rd591, %rd593;
	or.b64  	%rd485, %rd587, %rd121;
	and.b64  	%rd486, %rd485, -4294967296;
	setp.ne.s64 	%p48, %rd486, 0;
	@%p48 bra 	$L__BB43_52;
	cvt.u32.u64 	%r203, %rd121;
	cvt.u32.u64 	%r204, %rd587;
	rem.u32 	%r205, %r204, %r203;
	cvt.u64.u32 	%rd592, %r205;
	bra.uni 	$L__BB43_53;
$L__BB43_52:
	rem.s64 	%rd592, %rd587, %rd121;
$L__BB43_53:
	mad.lo.s64 	%rd594, %rd592, %rd125, %rd594;
$L__BB43_54:
	shl.b64 	%rd487, %rd593, 3;
	add.s64 	%rd488, %rd635, %rd487;
	ld.global.u64 	%rd133, [%rd488];
	shl.b64 	%rd489, %rd594, 3;
	add.s64 	%rd490, %rd635, %rd489;
	ld.global.u64 	%rd134, [%rd490];
	setp.le.u64 	%p49, %rd133, %rd134;
	@%p49 bra 	$L__BB43_56;
	st.shared.u64 	[%r5], %rd134;
	st.shared.u64 	[%r6], %rd6;
	bra.uni 	$L__BB43_117;
$L__BB43_56:
	st.shared.u64 	[%r5], %rd133;
	st.shared.u64 	[%r6], %rd4;
	bra.uni 	$L__BB43_117;
$L__BB43_57:
	setp.le.u64 	%p3, %rd273, %rd4;
	@%p3 bra 	$L__BB43_117;
	mad.lo.s64 	%rd626, %rd5, %rd273, %rd4;
	cvt.u32.u64 	%r24, %rd272;
	add.s32 	%r215, %r24, -1;
	setp.lt.s32 	%p4, %r215, 0;
	@%p4 bra 	$L__BB43_116;
	and.b32  	%r26, %r24, 7;
	setp.lt.u32 	%p5, %r215, 7;
	@%p5 bra 	$L__BB43_87;
	add.s32 	%r213, %r24, -4;
	and.b32  	%r63, %r24, -8;
	neg.s32 	%r212, %r63;
$L__BB43_61:
	.pragma "nounroll";
	add.s32 	%r31, %r213, 3;
	mul.wide.u32 	%rd283, %r31, 8;
	add.s64 	%rd284, %rd2, %rd283;
	ld.global.u64 	%rd138, [%rd284];
	or.b64  	%rd285, %rd626, %rd138;
	and.b64  	%rd286, %rd285, -4294967296;
	setp.ne.s64 	%p6, %rd286, 0;
	@%p6 bra 	$L__BB43_63;
	cvt.u32.u64 	%r64, %rd138;
	cvt.u32.u64 	%r65, %rd626;
	div.u32 	%r66, %r65, %r64;
	mul.lo.s32 	%r67, %r66, %r64;
	sub.s32 	%r68, %r65, %r67;
	cvt.u64.u32 	%rd597, %r66;
	cvt.u64.u32 	%rd598, %r68;
	bra.uni 	$L__BB43_64;
$L__BB43_63:
	div.s64 	%rd597, %rd626, %rd138;
	mul.lo.s64 	%rd287, %rd597, %rd138;
	sub.s64 	%rd598, %rd626, %rd287;
$L__BB43_64:
	mul.wide.u32 	%rd288, %r31, 8;
	add.s64 	%rd289, %rd1, %rd288;
	ld.global.u64 	%rd290, [%rd289];
	mul.lo.s64 	%rd145, %rd290, %rd598;
	add.s32 	%r32, %r213, 2;
	mul.wide.u32 	%rd291, %r32, 8;
	add.s64 	%rd292, %rd2, %rd291;
	ld.global.u64 	%rd146, [%rd292];
	or.b64  	%rd293, %rd597, %rd146;
	and.b64  	%rd294, %rd293, -4294967296;
	setp.ne.s64 	%p7, %rd294, 0;
	@%p7 bra 	$L__BB43_66;
	cvt.u32.u64 	%r69, %rd146;
	cvt.u32.u64 	%r70, %rd597;
	div.u32 	%r71, %r70, %r69;
	mul.lo.s32 	%r72, %r71, %r69;
	sub.s32 	%r73, %r70, %r72;
	cvt.u64.u32 	%rd599, %r71;
	cvt.u64.u32 	%rd600, %r73;
	bra.uni 	$L__BB43_67;
$L__BB43_66:
	div.s64 	%rd599, %rd597, %rd146;
	mul.lo.s64 	%rd295, %rd599, %rd146;
	sub.s64 	%rd600, %rd597, %rd295;
$L__BB43_67:
	mul.wide.u32 	%rd296, %r32, 8;
	add.s64 	%rd297, %rd1, %rd296;
	ld.global.u64 	%rd298, [%rd297];
	mad.lo.s64 	%rd153, %rd298, %rd600, %rd145;
	add.s32 	%r33, %r213, 1;
	mul.wide.u32 	%rd299, %r33, 8;
	add.s64 	%rd300, %rd2, %rd299;
	ld.global.u64 	%rd154, [%rd300];
	or.b64  	%rd301, %rd599, %rd154;
	and.b64  	%rd302, %rd301, -4294967296;
	setp.ne.s64 	%p8, %rd302, 0;
	@%p8 bra 	$L__BB43_69;
	cvt.u32.u64 	%r74, %rd154;
	cvt.u32.u64 	%r75, %rd599;
	div.u32 	%r76, %r75, %r74;
	mul.lo.s32 	%r77, %r76, %r74;
	sub.s32 	%r78, %r75, %r77;
	cvt.u64.u32 	%rd601, %r76;
	cvt.u64.u32 	%rd602, %r78;
	bra.uni 	$L__BB43_70;
$L__BB43_69:
	div.s64 	%rd601, %rd599, %rd154;
	mul.lo.s64 	%rd303, %rd601, %rd154;
	sub.s64 	%rd602, %rd599, %rd303;
$L__BB43_70:
	mul.wide.u32 	%rd304, %r33, 8;
	add.s64 	%rd305, %rd1, %rd304;
	ld.global.u64 	%rd306, [%rd305];
	mad.lo.s64 	%rd161, %rd306, %rd602, %rd153;
	add.s32 	%r34, %r213, -4;
	mul.wide.u32 	%rd307, %r213, 8;
	add.s64 	%rd308, %rd2, %rd307;
	ld.global.u64 	%rd162, [%rd308];
	or.b64  	%rd309, %rd601, %rd162;
	and.b64  	%rd310, %rd309, -4294967296;
	setp.ne.s64 	%p9, %rd310, 0;
	@%p9 bra 	$L__BB43_72;
	cvt.u32.u64 	%r79, %rd162;
	cvt.u32.u64 	%r80, %rd601;
	div.u32 	%r81, %r80, %r79;
	mul.lo.s32 	%r82, %r81, %r79;
	sub.s32 	%r83, %r80, %r82;
	cvt.u64.u32 	%rd603, %r81;
	cvt.u64.u32 	%rd604, %r83;
	bra.uni 	$L__BB43_73;
$L__BB43_72:
	div.s64 	%rd603, %rd601, %rd162;
	mul.lo.s64 	%rd311, %rd603, %rd162;
	sub.s64 	%rd604, %rd601, %rd311;
$L__BB43_73:
	mul.wide.u32 	%rd312, %r213, 8;
	add.s64 	%rd313, %rd1, %rd312;
	ld.global.u64 	%rd314, [%rd313];
	mad.lo.s64 	%rd169, %rd314, %rd604, %rd161;
	add.s32 	%r35, %r213, -1;
	mul.wide.u32 	%rd315, %r35, 8;
	add.s64 	%rd316, %rd2, %rd315;
	ld.global.u64 	%rd170, [%rd316];
	or.b64  	%rd317, %rd603, %rd170;
	and.b64  	%rd318, %rd317, -4294967296;
	setp.ne.s64 	%p10, %rd318, 0;
	@%p10 bra 	$L__BB43_75;
	cvt.u32.u64 	%r84, %rd170;
	cvt.u32.u64 	%r85, %rd603;
	div.u32 	%r86, %r85, %r84;
	mul.lo.s32 	%r87, %r86, %r84;
	sub.s32 	%r88, %r85, %r87;
	cvt.u64.u32 	%rd605, %r86;
	cvt.u64.u32 	%rd606, %r88;
	bra.uni 	$L__BB43_76;
$L__BB43_75:
	div.s64 	%rd605, %rd603, %rd170;
	mul.lo.s64 	%rd319, %rd605, %rd170;
	sub.s64 	%rd606, %rd603, %rd319;
$L__BB43_76:
	mul.wide.u32 	%rd320, %r35, 8;
	add.s64 	%rd321, %rd1, %rd320;
	ld.global.u64 	%rd322, [%rd321];
	mad.lo.s64 	%rd177, %rd322, %rd606, %rd169;
	add.s32 	%r36, %r213, -2;
	mul.wide.u32 	%rd323, %r36, 8;
	add.s64 	%rd324, %rd2, %rd323;
	ld.global.u64 	%rd178, [%rd324];
	or.b64  	%rd325, %rd605, %rd178;
	and.b64  	%rd326, %rd325, -4294967296;
	setp.ne.s64 	%p11, %rd326, 0;
	@%p11 bra 	$L__BB43_78;
	cvt.u32.u64 	%r89, %rd178;
	cvt.u32.u64 	%r90, %rd605;
	div.u32 	%r91, %r90, %r89;
	mul.lo.s32 	%r92, %r91, %r89;
	sub.s32 	%r93, %r90, %r92;
	cvt.u64.u32 	%rd607, %r91;
	cvt.u64.u32 	%rd608, %r93;
	bra.uni 	$L__BB43_79;
$L__BB43_78:
	div.s64 	%rd607, %rd605, %rd178;
	mul.lo.s64 	%rd327, %rd607, %rd178;
	sub.s64 	%rd608, %rd605, %rd327;
$L__BB43_79:
	mul.wide.u32 	%rd328, %r36, 8;
	add.s64 	%rd329, %rd1, %rd328;
	ld.global.u64 	%rd330, [%rd329];
	mad.lo.s64 	%rd185, %rd330, %rd608, %rd177;
	add.s32 	%r37, %r213, -3;
	mul.wide.u32 	%rd331, %r37, 8;
	add.s64 	%rd332, %rd2, %rd331;
	ld.global.u64 	%rd186, [%rd332];
	or.b64  	%rd333, %rd607, %rd186;
	and.b64  	%rd334, %rd333, -4294967296;
	setp.ne.s64 	%p12, %rd334, 0;
	@%p12 bra 	$L__BB43_81;
	cvt.u32.u64 	%r94, %rd186;
	cvt.u32.u64 	%r95, %rd607;
	div.u32 	%r96, %r95, %r94;
	mul.lo.s32 	%r97, %r96, %r94;
	sub.s32 	%r98, %r95, %r97;
	cvt.u64.u32 	%rd609, %r96;
	cvt.u64.u32 	%rd610, %r98;
	bra.uni 	$L__BB43_82;
$L__BB43_81:
	div.s64 	%rd609, %rd607, %rd186;
	mul.lo.s64 	%rd335, %rd609, %rd186;
	sub.s64 	%rd610, %rd607, %rd335;
$L__BB43_82:
	mul.wide.u32 	%rd336, %r37, 8;
	add.s64 	%rd337, %rd1, %rd336;
	ld.global.u64 	%rd338, [%rd337];
	mad.lo.s64 	%rd193, %rd338, %rd610, %rd185;
	mul.wide.u32 	%rd339, %r34, 8;
	add.s64 	%rd340, %rd2, %rd339;
	ld.global.u64 	%rd194, [%rd340];
	or.b64  	%rd341, %rd609, %rd194;
	and.b64  	%rd342, %rd341, -4294967296;
	setp.ne.s64 	%p13, %rd342, 0;
	@%p13 bra 	$L__BB43_84;
	cvt.u32.u64 	%r99, %rd194;
	cvt.u32.u64 	%r100, %rd609;
	div.u32 	%r101, %r100, %r99;
	mul.lo.s32 	%r102, %r101, %r99;
	sub.s32 	%r103, %r100, %r102;
	cvt.u64.u32 	%rd626, %r101;
	cvt.u64.u32 	%rd612, %r103;
	bra.uni 	$L__BB43_85;
$L__BB43_84:
	div.s64 	%rd626, %rd609, %rd194;
	mul.lo.s64 	%rd343, %rd626, %rd194;
	sub.s64 	%rd612, %rd609, %rd343;
$L__BB43_85:
	mul.wide.u32 	%rd344, %r34, 8;
	add.s64 	%rd345, %rd1, %rd344;
	ld.global.u64 	%rd346, [%rd345];
	mad.lo.s64 	%rd347, %rd346, %rd612, %rd193;
	shl.b64 	%rd348, %rd347, 3;
	add.s64 	%rd635, %rd635, %rd348;
	add.s32 	%r213, %r213, -8;
	add.s32 	%r212, %r212, 8;
	setp.ne.s32 	%p14, %r212, 0;
	@%p14 bra 	$L__BB43_61;
	add.s32 	%r215, %r213, 3;
$L__BB43_87:
	setp.eq.s32 	%p15, %r26, 0;
	@%p15 bra 	$L__BB43_116;
	and.b32  	%r42, %r24, 3;
	setp.lt.u32 	%p16, %r26, 4;
	@%p16 bra 	$L__BB43_102;
	mul.wide.u32 	%rd350, %r215, 8;
	add.s64 	%rd351, %rd2, %rd350;
	ld.global.u64 	%rd205, [%rd351];
	or.b64  	%rd352, %rd626, %rd205;
	and.b64  	%rd353, %rd352, -4294967296;
	setp.ne.s64 	%p17, %rd353, 0;
	@%p17 bra 	$L__BB43_91;
	cvt.u32.u64 	%r104, %rd205;
	cvt.u32.u64 	%r105, %rd626;
	div.u32 	%r106, %r105, %r104;
	mul.lo.s32 	%r107, %r106, %r104;
	sub.s32 	%r108, %r105, %r107;
	cvt.u64.u32 	%rd616, %r106;
	cvt.u64.u32 	%rd617, %r108;
	bra.uni 	$L__BB43_92;
$L__BB43_91:
	div.s64 	%rd616, %rd626, %rd205;
	mul.lo.s64 	%rd354, %rd616, %rd205;
	sub.s64 	%rd617, %rd626, %rd354;
$L__BB43_92:
	mul.wide.u32 	%rd355, %r215, 8;
	add.s64 	%rd356, %rd1, %rd355;
	ld.global.u64 	%rd357, [%rd356];
	mul.lo.s64 	%rd212, %rd357, %rd617;
	add.s32 	%r43, %r215, -1;
	mul.wide.u32 	%rd358, %r43, 8;
	add.s64 	%rd359, %rd2, %rd358;
	ld.global.u64 	%rd213, [%rd359];
	or.b64  	%rd360, %rd616, %rd213;
	and.b64  	%rd361, %rd360, -4294967296;
	setp.ne.s64 	%p18, %rd361, 0;
	@%p18 bra 	$L__BB43_94;
	cvt.u32.u64 	%r109, %rd213;
	cvt.u32.u64 	%r110, %rd616;
	div.u32 	%r111, %r110, %r109;
	mul.lo.s32 	%r112, %r111, %r109;
	sub.s32 	%r113, %r110, %r112;
	cvt.u64.u32 	%rd618, %r111;
	cvt.u64.u32 	%rd619, %r113;
	bra.uni 	$L__BB43_95;
$L__BB43_94:
	div.s64 	%rd618, %rd616, %rd213;
	mul.lo.s64 	%rd362, %rd618, %rd213;
	sub.s64 	%rd619, %rd616, %rd362;
$L__BB43_95:
	mul.wide.u32 	%rd363, %r43, 8;
	add.s64 	%rd364, %rd1, %rd363;
	ld.global.u64 	%rd365, [%rd364];
	mad.lo.s64 	%rd220, %rd365, %rd619, %rd212;
	add.s32 	%r44, %r215, -2;
	mul.wide.u32 	%rd366, %r44, 8;
	add.s64 	%rd367, %rd2, %rd366;
	ld.global.u64 	%rd221, [%rd367];
	or.b64  	%rd368, %rd618, %rd221;
	and.b64  	%rd369, %rd368, -4294967296;
	setp.ne.s64 	%p19, %rd369, 0;
	@%p19 bra 	$L__BB43_97;
	cvt.u32.u64 	%r114, %rd221;
	cvt.u32.u64 	%r115, %rd618;
	div.u32 	%r116, %r115, %r114;
	mul.lo.s32 	%r117, %r116, %r114;
	sub.s32 	%r118, %r115, %r117;
	cvt.u64.u32 	%rd620, %r116;
	cvt.u64.u32 	%rd621, %r118;
	bra.uni 	$L__BB43_98;
$L__BB43_97:
	div.s64 	%rd620, %rd618, %rd221;
	mul.lo.s64 	%rd370, %rd620, %rd221;
	sub.s64 	%rd621, %rd618, %rd370;
$L__BB43_98:
	mul.wide.u32 	%rd371, %r44, 8;
	add.s64 	%rd372, %rd1, %rd371;
	ld.global.u64 	%rd373, [%rd372];
	mad.lo.s64 	%rd228, %rd373, %rd621, %rd220;
	add.s32 	%r45, %r215, -3;
	mul.wide.u32 	%rd374, %r45, 8;
	add.s64 	%rd375, %rd2, %rd374;
	ld.global.u64 	%rd229, [%rd375];
	or.b64  	%rd376, %rd620, %rd229;
	and.b64  	%rd377, %rd376, -4294967296;
	setp.ne.s64 	%p20, %rd377, 0;
	@%p20 bra 	$L__BB43_100;
	cvt.u32.u64 	%r119, %rd229;
	cvt.u32.u64 	%r120, %rd620;
	div.u32 	%r121, %r120, %r119;
	mul.lo.s32 	%r122, %r121, %r119;
	sub.s32 	%r123, %r120, %r122;
	cvt.u64.u32 	%rd626, %r121;
	cvt.u64.u32 	%rd623, %r123;
	bra.uni 	$L__BB43_101;
$L__BB43_100:
	div.s64 	%rd626, %rd620, %rd229;
	mul.lo.s64 	%rd378, %rd626, %rd229;
	sub.s64 	%rd623, %rd620, %rd378;
$L__BB43_101:
	mul.wide.u32 	%rd379, %r45, 8;
	add.s64 	%rd380, %rd1, %rd379;
	ld.global.u64 	%rd381, [%rd380];
	mad.lo.s64 	%rd382, %rd381, %rd623, %rd228;
	shl.b64 	%rd383, %rd382, 3;
	add.s64 	%rd635, %rd635, %rd383;
	add.s32 	%r215, %r215, -4;
$L__BB43_102:
	setp.eq.s32 	%p21, %r42, 0;
	@%p21 bra 	$L__BB43_116;
	setp.eq.s32 	%p22, %r42, 1;
	@%p22 bra 	$L__BB43_111;
	mul.wide.u32 	%rd385, %r215, 8;
	add.s64 	%rd386, %rd2, %rd385;
	ld.global.u64 	%rd240, [%rd386];
	or.b64  	%rd387, %rd626, %rd240;
	and.b64  	%rd388, %rd387, -4294967296;
	setp.ne.s64 	%p23, %rd388, 0;
	@%p23 bra 	$L__BB43_106;
	cvt.u32.u64 	%r124, %rd240;
	cvt.u32.u64 	%r125, %rd626;
	div.u32 	%r126, %r125, %r124;
	mul.lo.s32 	%r127, %r126, %r124;
	sub.s32 	%r128, %r125, %r127;
	cvt.u64.u32 	%rd627, %r126;
	cvt.u64.u32 	%rd628, %r128;
	bra.uni 	$L__BB43_107;
$L__BB43_106:
	div.s64 	%rd627, %rd626, %rd240;
	mul.lo.s64 	%rd389, %rd627, %rd240;
	sub.s64 	%rd628, %rd626, %rd389;
$L__BB43_107:
	mul.wide.u32 	%rd390, %r215, 8;
	add.s64 	%rd391, %rd1, %rd390;
	ld.global.u64 	%rd392, [%rd391];
	mul.lo.s64 	%rd247, %rd392, %rd628;
	add.s32 	%r48, %r215, -1;
	mul.wide.u32 	%rd393, %r48, 8;
	add.s64 	%rd394, %rd2, %rd393;
	ld.global.u64 	%rd248, [%rd394];
	or.b64  	%rd395, %rd627, %rd248;
	and.b64  	%rd396, %rd395, -4294967296;
	setp.ne.s64 	%p24, %rd396, 0;
	@%p24 bra 	$L__BB43_109;
	cvt.u32.u64 	%r129, %rd248;
	cvt.u32.u64 	%r130, %rd627;
	div.u32 	%r131, %r130, %r129;
	mul.lo.s32 	%r132, %r131, %r129;
	sub.s32 	%r133, %r130, %r132;
	cvt.u64.u32 	%rd626, %r131;
	cvt.u64.u32 	%rd630, %r133;
	bra.uni 	$L__BB43_110;
$L__BB43_109:
	div.s64 	%rd626, %rd627, %rd248;
	mul.lo.s64 	%rd397, %rd626, %rd248;
	sub.s64 	%rd630, %rd627, %rd397;
$L__BB43_110:
	add.s64 	%rd399, %rd1, %rd393;
	ld.global.u64 	%rd400, [%rd399];
	mad.lo.s64 	%rd401, %rd400, %rd630, %rd247;
	shl.b64 	%rd402, %rd401, 3;
	add.s64 	%rd635, %rd635, %rd402;
	add.s32 	%r215, %r215, -2;
$L__BB43_111:
	and.b32  	%r134, %r24, 1;
	setp.eq.b32 	%p25, %r134, 1;
	not.pred 	%p26, %p25;
	@%p26 bra 	$L__BB43_116;
	mul.wide.u32 	%rd403, %r215, 8;
	add.s64 	%rd404, %rd2, %rd403;
	ld.global.u64 	%rd259, [%rd404];
	or.b64  	%rd405, %rd626, %rd259;
	and.b64  	%rd406, %rd405, -4294967296;
	setp.ne.s64 	%p27, %rd406, 0;
	@%p27 bra 	$L__BB43_114;
	cvt.u32.u64 	%r135, %rd259;
	cvt.u32.u64 	%r136, %rd626;
	rem.u32 	%r137, %r136, %r135;
	cvt.u64.u32 	%rd634, %r137;
	bra.uni 	$L__BB43_115;
$L__BB43_114:
	rem.s64 	%rd634, %rd626, %rd259;
$L__BB43_115:
	add.s64 	%rd408, %rd1, %rd403;
	ld.global.u64 	%rd409, [%rd408];
	mul.lo.s64 	%rd410, %rd409, %rd634;
	shl.b64 	%rd411, %rd410, 3;
	add.s64 	%rd635, %rd635, %rd411;
$L__BB43_116:
	ld.global.u64 	%rd412, [%rd635];
	st.shared.u64 	[%r5], %rd412;
	st.shared.u64 	[%r6], %rd4;
$L__BB43_117:
	bar.sync 	0;
	setp.lt.u32 	%p50, %r217, 66;
	@%p50 bra 	$L__BB43_125;
$L__BB43_118:
	mov.u32 	%r51, %r217;
	shr.u32 	%r217, %r51, 1;
	setp.ge.u32 	%p51, %r3, %r217;
	@%p51 bra 	$L__BB43_124;
	ld.shared.u64 	%rd265, [%r5];
	shl.b32 	%r206, %r217, 3;
	add.s32 	%r207, %r5, %r206;
	ld.shared.u64 	%rd266, [%r207];
	setp.le.u64 	%p52, %rd265, %rd266;
	add.s32 	%r53, %r6, %r206;
	@%p52 bra 	$L__BB43_121;
	ld.shared.u64 	%rd636, [%r53];
	bra.uni 	$L__BB43_123;
$L__BB43_121:
	setp.ne.s64 	%p53, %rd265, %rd266;
	@%p53 bra 	$L__BB43_124;
	ld.shared.u64 	%rd491, [%r6];
	ld.shared.u64 	%rd636, [%r53];
	setp.le.s64 	%p54, %rd491, %rd636;
	@%p54 bra 	$L__BB43_124;
$L__BB43_123:
	st.shared.u64 	[%r5], %rd266;
	st.shared.u64 	[%r6], %rd636;
$L__BB43_124:
	bar.sync 	0;
	setp.gt.u32 	%p55, %r51, 131;
	@%p55 bra 	$L__BB43_118;
$L__BB43_125:
	setp.gt.u32 	%p56, %r3, 31;
	@%p56 bra 	$L__BB43_152;
	ld.volatile.shared.u64 	%rd492, [%r5];
	ld.volatile.shared.u64 	%rd493, [%r5+256];
	setp.gt.u64 	%p57, %rd492, %rd493;
	@%p57 bra 	$L__BB43_129;
	ld.volatile.shared.u64 	%rd494, [%r5];
	ld.volatile.shared.u64 	%rd495, [%r5+256];
	setp.ne.s64 	%p58, %rd494, %rd495;
	@%p58 bra 	$L__BB43_130;
	ld.volatile.shared.u64 	%rd496, [%r6];
	ld.volatile.shared.u64 	%rd497, [%r6+256];
	setp.le.s64 	%p59, %rd496, %rd497;
	@%p59 bra 	$L__BB43_130;
$L__BB43_129:
	ld.volatile.shared.u64 	%rd498, [%r6+256];
	st.volatile.shared.u64 	[%r6], %rd498;
	ld.volatile.shared.u64 	%rd499, [%r5+256];
	st.volatile.shared.u64 	[%r5], %rd499;
$L__BB43_130:
	ld.volatile.shared.u64 	%rd500, [%r5];
	ld.volatile.shared.u64 	%rd501, [%r5+128];
	setp.gt.u64 	%p60, %rd500, %rd501;
	@%p60 bra 	$L__BB43_133;
	ld.volatile.shared.u64 	%rd502, [%r5];
	ld.volatile.shared.u64 	%rd503, [%r5+128];
	setp.ne.s64 	%p61, %rd502, %rd503;
	@%p61 bra 	$L__BB43_134;
	ld.volatile.shared.u64 	%rd504, [%r6];
	ld.volatile.shared.u64 	%rd505, [%r6+128];
	setp.le.s64 	%p62, %rd504, %rd505;
	@%p62 bra 	$L__BB43_134;
$L__BB43_133:
	ld.volatile.shared.u64 	%rd506, [%r6+128];
	st.volatile.shared.u64 	[%r6], %rd506;
	ld.volatile.shared.u64 	%rd507, [%r5+128];
	st.volatile.shared.u64 	[%r5], %rd507;
$L__BB43_134:
	ld.volatile.shared.u64 	%rd508, [%r5];
	ld.volatile.shared.u64 	%rd509, [%r5+64];
	setp.gt.u64 	%p63, %rd508, %rd509;
	@%p63 bra 	$L__BB43_137;
	ld.volatile.shared.u64 	%rd510, [%r5];
	ld.volatile.shared.u64 	%rd511, [%r5+64];
	setp.ne.s64 	%p64, %rd510, %rd511;
	@%p64 bra 	$L__BB43_138;
	ld.volatile.shared.u64 	%rd512, [%r6];
	ld.volatile.shared.u64 	%rd513, [%r6+64];
	setp.le.s64 	%p65, %rd512, %rd513;
	@%p65 bra 	$L__BB43_138;
$L__BB43_137:
	ld.volatile.shared.u64 	%rd514, [%r6+64];
	st.volatile.shared.u64 	[%r6], %rd514;
	ld.volatile.shared.u64 	%rd515, [%r5+64];
	st.volatile.shared.u64 	[%r5], %rd515;
$L__BB43_138:
	ld.volatile.shared.u64 	%rd516, [%r5];
	ld.volatile.shared.u64 	%rd517, [%r5+32];
	setp.gt.u64 	%p66, %rd516, %rd517;
	@%p66 bra 	$L__BB43_141;
	ld.volatile.shared.u64 	%rd518, [%r5];
	ld.volatile.shared.u64 	%rd519, [%r5+32];
	setp.ne.s64 	%p67, %rd518, %rd519;
	@%p67 bra 	$L__BB43_142;
	ld.volatile.shared.u64 	%rd520, [%r6];
	ld.volatile.shared.u64 	%rd521, [%r6+32];
	setp.le.s64 	%p68, %rd520, %rd521;
	@%p68 bra 	$L__BB43_142;
$L__BB43_141:
	ld.volatile.shared.u64 	%rd522, [%r6+32];
	st.volatile.shared.u64 	[%r6], %rd522;
	ld.volatile.shared.u64 	%rd523, [%r5+32];
	st.volatile.shared.u64 	[%r5], %rd523;
$L__BB43_142:
	ld.volatile.shared.u64 	%rd524, [%r5];
	ld.volatile.shared.u64 	%rd525, [%r5+16];
	setp.gt.u64 	%p69, %rd524, %rd525;
	@%p69 bra 	$L__BB43_145;
	ld.volatile.shared.u64 	%rd526, [%r5];
	ld.volatile.shared.u64 	%rd527, [%r5+16];
	setp.ne.s64 	%p70, %rd526, %rd527;
	@%p70 bra 	$L__BB43_146;
	ld.volatile.shared.u64 	%rd528, [%r6];
	ld.volatile.shared.u64 	%rd529, [%r6+16];
	setp.le.s64 	%p71, %rd528, %rd529;
	@%p71 bra 	$L__BB43_146;
$L__BB43_145:
	ld.volatile.shared.u64 	%rd530, [%r6+16];
	st.volatile.shared.u64 	[%r6], %rd530;
	ld.volatile.shared.u64 	%rd531, [%r5+16];
	st.volatile.shared.u64 	[%r5], %rd531;
$L__BB43_146:
	ld.volatile.shared.u64 	%rd532, [%r5];
	ld.volatile.shared.u64 	%rd533, [%r5+8];
	setp.gt.u64 	%p72, %rd532, %rd533;
	@%p72 bra 	$L__BB43_149;
	ld.volatile.shared.u64 	%rd534, [%r5];
	ld.volatile.shared.u64 	%rd535, [%r5+8];
	setp.ne.s64 	%p73, %rd534, %rd535;
	@%p73 bra 	$L__BB43_150;
	ld.volatile.shared.u64 	%rd536, [%r6];
	ld.volatile.shared.u64 	%rd537, [%r6+8];
	setp.le.s64 	%p74, %rd536, %rd537;
	@%p74 bra 	$L__BB43_150;
$L__BB43_149:
	ld.volatile.shared.u64 	%rd538, [%r6+8];
	st.volatile.shared.u64 	[%r6], %rd538;
	ld.volatile.shared.u64 	%rd539, [%r5+8];
	st.volatile.shared.u64 	[%r5], %rd539;
$L__BB43_150:
	setp.ne.s32 	%p75, %r3, 0;
	@%p75 bra 	$L__BB43_152;
	ld.param.u64 	%rd550, [nkd_u64_param_9];
	ld.param.u64 	%rd549, [nkd_u64_param_0];
	ld.shared.u64 	%rd540, [sdata_u64];
	cvt.u64.u32 	%rd541, %r4;
	mad.lo.s64 	%rd542, %rd550, %rd5, %rd541;
	cvta.to.global.u64 	%rd543, %rd549;
	shl.b64 	%rd544, %rd542, 3;
	add.s64 	%rd545, %rd543, %rd544;
	st.global.u64 	[%rd545], %rd540;
	ld.shared.u64 	%rd546, [%r2];
	cvta.to.global.u64 	%rd547, %rd271;
	add.s64 	%rd548, %rd547, %rd544;
	st.global.u64 	[%rd548], %rd546;
$L__BB43_152:
	ret;

}
	// .globl	nkd2_u64
.visible .entry nkd2_u64(
	.param .u64 .ptr .align 1 nkd2_u64_param_0,
	.param .u64 .ptr .align 1 nkd2_u64_param_1,
	.param .u64 .ptr .align 1 nkd2_u64_param_2,
	.param .u64 nkd2_u64_param_3,
	.param .u64 nkd2_u64_param_4,
	.param .u64 nkd2_u64_param_5,
	.param .u64 nkd2_u64_param_6,
	.param .u64 nkd2_u64_param_7
)
{
	.reg .pred 	%p<33>;
	.reg .b32 	%r<25>;
	.reg .b64 	%rd<106>;

	ld.param.u64 	%rd19, [nkd2_u64_param_0];
	ld.param.u64 	%rd22, [nkd2_u64_param_1];
	ld.param.u64 	%rd23, [nkd2_u64_param_2];
	ld.param.u64 	%rd24, [nkd2_u64_param_3];
	ld.param.u64 	%rd20, [nkd2_u64_param_4];
	ld.param.u64 	%rd25, [nkd2_u64_param_5];
	ld.param.u64 	%rd21, [nkd2_u64_param_7];
	cvta.to.global.u64 	%rd1, %rd23;
	cvta.to.global.u64 	%rd2, %rd22;
	mov.u32 	%r24, %ntid.x;
	shl.b32 	%r12, %r24, 3;
	mov.u32 	%r13, sdata_u64;
	add.s32 	%r2, %r13, %r12;
	mov.u32 	%r3, %tid.x;
	mov.u32 	%r4, %ctaid.x;
	mul.lo.s32 	%r14, %r4, %r24;
	shl.b32 	%r15, %r14, 1;
	add.s32 	%r16, %r15, %r3;
	shl.b32 	%r17, %r3, 3;
	add.s32 	%r5, %r13, %r17;
	mov.b64 	%rd26, -1;
	st.shared.u64 	[%r5], %rd26;
	cvt.u64.u32 	%rd3, %r16;
	add.s32 	%r6, %r2, %r17;
	st.shared.u64 	[%r6], %rd3;
	mov.u32 	%r18, %ctaid.y;
	cvt.u64.u32 	%rd27, %r18;
	add.s64 	%rd4, %rd24, %rd27;
	setp.ge.u64 	%p1, %rd4, %rd25;
	@%p1 bra 	$L__BB44_46;
	cvt.u32.u64 	%r19, %rd3;
	mul.lo.s64 	%rd5, %rd21, %rd4;
	cvt.u32.u64 	%r20, %rd5;
	add.s32 	%r7, %r19, %r20;
	add.s32 	%r21, %r19, %r24;
	add.s32 	%r8, %r7, %r24;
	cvt.u64.u32 	%rd28, %r21;
	setp.le.u64 	%p2, %rd20, %rd28;
	@%p2 bra 	$L__BB44_9;
	mul.wide.u32 	%rd34, %r7, 8;
	add.s64 	%rd35, %rd2, %rd34;
	ld.global.u64 	%rd6, [%rd35];
	mul.wide.u32 	%rd36, %r8, 8;
	add.s64 	%rd37, %rd2, %rd36;
	ld.global.u64 	%rd7, [%rd37];
	setp.le.u64 	%p4, %rd6, %rd7;
	@%p4 bra 	$L__BB44_4;
	add.s64 	%rd45, %rd1, %rd36;
	ld.global.u64 	%rd103, [%rd45];
	bra.uni 	$L__BB44_8;
$L__BB44_4:
	setp.eq.s64 	%p5, %rd6, %rd7;
	@%p5 bra 	$L__BB44_7;
	add.s64 	%rd39, %rd1, %rd34;
	ld.global.u64 	%rd104, [%rd39];
$L__BB44_6:
	st.shared.u64 	[%r5], %rd6;
	st.shared.u64 	[%r6], %rd104;
	bra.uni 	$L__BB44_11;
$L__BB44_7:
	add.s64 	%rd41, %rd1, %rd34;
	ld.global.u64 	%rd104, [%rd41];
	add.s64 	%rd43, %rd1, %rd36;
	ld.global.u64 	%rd103, [%rd43];
	setp.le.s64 	%p6, %rd104, %rd103;
	@%p6 bra 	$L__BB44_6;
$L__BB44_8:
	st.shared.u64 	[%r5], %rd7;
	st.shared.u64 	[%r6], %rd103;
	bra.uni 	$L__BB44_11;
$L__BB44_9:
	setp.le.u64 	%p3, %rd20, %rd3;
	@%p3 bra 	$L__BB44_11;
	mul.wide.u32 	%rd29, %r7, 8;
	add.s64 	%rd30, %rd2, %rd29;
	ld.global.u64 	%rd31, [%rd30];
	st.shared.u64 	[%r5], %rd31;
	add.s64 	%rd32, %rd1, %rd29;
	ld.global.u64 	%rd33, [%rd32];
	st.shared.u64 	[%r6], %rd33;
$L__BB44_11:
	bar.sync 	0;
	setp.lt.u32 	%p7, %r24, 66;
	@%p7 bra 	$L__BB44_19;
$L__BB44_12:
	mov.u32 	%r9, %r24;
	shr.u32 	%r24, %r9, 1;
	setp.ge.u32 	%p8, %r3, %r24;
	@%p8 bra 	$L__BB44_18;
	ld.shared.u64 	%rd14, [%r5];
	shl.b32 	%r22, %r24, 3;
	add.s32 	%r23, %r5, %r22;
	ld.shared.u64 	%rd15, [%r23];
	setp.le.u64 	%p9, %rd14, %rd15;
	add.s32 	%r11, %r6, %r22;
	@%p9 bra 	$L__BB44_15;
	ld.shared.u64 	%rd105, [%r11];
	bra.uni 	$L__BB44_17;
$L__BB44_15:
	setp.ne.s64 	%p10, %rd14, %rd15;
	@%p10 bra 	$L__BB44_18;
	ld.shared.u64 	%rd46, [%r6];
	ld.shared.u64 	%rd105, [%r11];
	setp.le.s64 	%p11, %rd46, %rd105;
	@%p11 bra 	$L__BB44_18;
$L__BB44_17:
	st.shared.u64 	[%r5], %rd15;
	st.shared.u64 	[%r6], %rd105;
$L__BB44_18:
	bar.sync 	0;
	setp.gt.u32 	%p12, %r9, 131;
	@%p12 bra 	$L__BB44_12;
$L__BB44_19:
	setp.gt.u32 	%p13, %r3, 31;
	@%p13 bra 	$L__BB44_46;
	ld.volatile.shared.u64 	%rd47, [%r5];
	ld.volatile.shared.u64 	%rd48, [%r5+256];
	setp.gt.u64 	%p14, %rd47, %rd48;
	@%p14 bra 	$L__BB44_23;
	ld.volatile.shared.u64 	%rd49, [%r5];
	ld.volatile.shared.u64 	%rd50, [%r5+256];
	setp.ne.s64 	%p15, %rd49, %rd50;
	@%p15 bra 	$L__BB44_24;
	ld.volatile.shared.u64 	%rd51, [%r6];
	ld.volatile.shared.u64 	%rd52, [%r6+256];
	setp.le.s64 	%p16, %rd51, %rd52;
	@%p16 bra 	$L__BB44_24;
$L__BB44_23:
	ld.volatile.shared.u64 	%rd53, [%r6+256];
	st.volatile.shared.u64 	[%r6], %rd53;
	ld.volatile.shared.u64 	%rd54, [%r5+256];
	st.volatile.shared.u64 	[%r5], %rd54;
$L__BB44_24:
	ld.volatile.shared.u64 	%rd55, [%r5];
	ld.volatile.shared.u64 	%rd56, [%r5+128];
	setp.gt.u64 	%p17, %rd55, %rd56;
	@%p17 bra 	$L__BB44_27;
	ld.volatile.shared.u64 	%rd57, [%r5];
	ld.volatile.shared.u64 	%rd58, [%r5+128];
	setp.ne.s64 	%p18, %rd57, %rd58;
	@%p18 bra 	$L__BB44_28;
	ld.volatile.shared.u64 	%rd59, [%r6];
	ld.volatile.shared.u64 	%rd60, [%r6+128];
	setp.le.s64 	%p19, %rd59, %rd60;
	@%p19 bra 	$L__BB44_28;
$L__BB44_27:
	ld.volatile.shared.u64 	%rd61, [%r6+128];
	st.volatile.shared.u64 	[%r6], %rd61;
	ld.volatile.shared.u64 	%rd62, [%r5+128];
	st.volatile.shared.u64 	[%r5], %rd62;
$L__BB44_28:
	ld.volatile.shared.u64 	%rd63, [%r5];
	ld.volatile.shared.u64 	%rd64, [%r5+64];
	setp.gt.u64 	%p20, %rd63, %rd64;
	@%p20 bra 	$L__BB44_31;
	ld.volatile.shared.u64 	%rd65, [%r5];
	ld.volatile.shared.u64 	%rd66, [%r5+64];
	setp.ne.s64 	%p21, %rd65, %rd66;
	@%p21 bra 	$L__BB44_32;
	ld.volatile.shared.u64 	%rd67, [%r6];
	ld.volatile.shared.u64 	%rd68, [%r6+64];
	setp.le.s64 	%p22, %rd67, %rd68;
	@%p22 bra 	$L__BB44_32;
$L__BB44_31:
	ld.volatile.shared.u64 	%rd69, [%r6+64];
	st.volatile.shared.u64 	[%r6], %rd69;
	ld.volatile.shared.u64 	%rd70, [%r5+64];
	st.volatile.shared.u64 	[%r5], %rd70;
$L__BB44_32:
	ld.volatile.shared.u64 	%rd71, [%r5];
	ld.volatile.shared.u64 	%rd72, [%r5+32];
	setp.gt.u64 	%p23, %rd71, %rd72;
	@%p23 bra 	$L__BB44_35;
	ld.volatile.shared.u64 	%rd73, [%r5];
	ld.volatile.shared.u64 	%rd74, [%r5+32];
	setp.ne.s64 	%p24, %rd73, %rd74;
	@%p24 bra 	$L__BB44_36;
	ld.volatile.shared.u64 	%rd75, [%r6];
	ld.volatile.shared.u64 	%rd76, [%r6+32];
	setp.le.s64 	%p25, %rd75, %rd76;
	@%p25 bra 	$L__BB44_36;
$L__BB44_35:
	ld.volatile.shared.u64 	%rd77, [%r6+32];
	st.volatile.shared.u64 	[%r6], %rd77;
	ld.volatile.shared.u64 	%rd78, [%r5+32];
	st.volatile.shared.u64 	[%r5], %rd78;
$L__BB44_36:
	ld.volatile.shared.u64 	%rd79, [%r5];
	ld.volatile.shared.u64 	%rd80, [%r5+16];
	setp.gt.u64 	%p26, %rd79, %rd80;
	@%p26 bra 	$L__BB44_39;
	ld.volatile.shared.u64 	%rd81, [%r5];
	ld.volatile.shared.u64 	%rd82, [%r5+16];
	setp.ne.s64 	%p27, %rd81, %rd82;
	@%p27 bra 	$L__BB44_40;
	ld.volatile.shared.u64 	%rd83, [%r6];
	ld.volatile.shared.u64 	%rd84, [%r6+16];
	setp.le.s64 	%p28, %rd83, %rd84;
	@%p28 bra 	$L__BB44_40;
$L__BB44_39:
	ld.volatile.shared.u64 	%rd85, [%r6+16];
	st.volatile.shared.u64 	[%r6], %rd85;
	ld.volatile.shared.u64 	%rd86, [%r5+16];
	st.volatile.shared.u64 	[%r5], %rd86;
$L__BB44_40:
	ld.volatile.shared.u64 	%rd87, [%r5];
	ld.volatile.shared.u64 	%rd88, [%r5+8];
	setp.gt.u64 	%p29, %rd87, %rd88;
	@%p29 bra 	$L__BB44_43;
	ld.volatile.shared.u64 	%rd89, [%r5];
	ld.volatile.shared.u64 	%rd90, [%r5+8];
	setp.ne.s64 	%p30, %rd89, %rd90;
	@%p30 bra 	$L__BB44_44;
	ld.volatile.shared.u64 	%rd91, [%r6];
	ld.volatile.shared.u64 	%rd92, [%r6+8];
	setp.le.s64 	%p31, %rd91, %rd92;
	@%p31 bra 	$L__BB44_44;
$L__BB44_43:
	ld.volatile.shared.u64 	%rd93, [%r6+8];
	st.volatile.shared.u64 	[%r6], %rd93;
	ld.volatile.shared.u64 	%rd94, [%r5+8];
	st.volatile.shared.u64 	[%r5], %rd94;
$L__BB44_44:
	setp.ne.s32 	%p32, %r3, 0;
	@%p32 bra 	$L__BB44_46;
	ld.shared.u64 	%rd95, [sdata_u64];
	cvt.u64.u32 	%rd96, %r4;
	add.s64 	%rd97, %rd5, %rd96;
	cvta.to.global.u64 	%rd98, %rd19;
	shl.b64 	%rd99, %rd97, 3;
	add.s64 	%rd100, %rd98, %rd99;
	st.global.u64 	[%rd100], %rd95;
	ld.shared.u64 	%rd101, [%r2];
	add.s64 	%rd102, %rd1, %rd99;
	st.global.u64 	[%rd102], %rd101;
$L__BB44_46:
	ret;

}
	// .globl	contiguous_reduce_f32
.visible .entry contiguous_reduce_f32(
	.param .u64 .ptr .align 1 contiguous_reduce_f32_param_0,
	.param .u64 .ptr .align 1 contiguous_reduce_f32_param_1,
	.param .u64 .ptr .align 1 contiguous_reduce_f32_param_2,
	.param .u64 contiguous_reduce_f32_param_3
)
{
	.reg .pred 	%p<30>;
	.reg .b32 	%r<23>;
	.reg .b32 	%f<37>;
	.reg .b64 	%rd<44>;

	ld.param.u64 	%rd7, [contiguous_reduce_f32_param_0];
	ld.param.u64 	%rd8, [contiguous_reduce_f32_param_1];
	ld.param.u64 	%rd10, [contiguous_reduce_f32_param_2];
	ld.param.u64 	%rd9, [contiguous_reduce_f32_param_3];
	cvta.to.global.u64 	%rd1, %rd10;
	mov.u32 	%r22, %ntid.x;
	shl.b32 	%r10, %r22, 2;
	mov.u32 	%r11, sdata_f32;
	add.s32 	%r2, %r11, %r10;
	mov.u32 	%r3, %tid.x;
	mov.u32 	%r4, %ctaid.x;
	mul.lo.s32 	%r12, %r4, %r22;
	shl.b32 	%r13, %r12, 1;
	add.s32 	%r14, %r13, %r3;
	cvt.u64.u32 	%rd2, %r14;
	shl.b32 	%r15, %r3, 3;
	add.s32 	%r5, %r2, %r15;
	st.shared.u64 	[%r5], %rd2;
	shl.b32 	%r16, %r3, 2;
	add.s32 	%r6, %r11, %r16;
	mov.b32 	%r17, 2139095040;
	st.shared.u32 	[%r6], %r17;
	add.s32 	%r18, %r14, %r22;
	cvt.u64.u32 	%rd3, %r18;
	setp.le.u64 	%p1, %rd9, %rd3;
	@%p1 bra 	$L__BB45_4;
	shl.b64 	%rd13, %rd2, 2;
	add.s64 	%rd14, %rd1, %rd13;
	ld.global.f32 	%f1, [%rd14];
	shl.b64 	%rd15, %rd3, 2;
	add.s64 	%rd16, %rd1, %rd15;
	ld.global.f32 	%f2, [%rd16];
	setp.leu.f32 	%p3, %f1, %f2;
	@%p3 bra 	$L__BB45_3;
	st.shared.f32 	[%r6], %f2;
	st.shared.u64 	[%r5], %rd3;
	bra.uni 	$L__BB45_6;
$L__BB45_3:
	st.shared.f32 	[%r6], %f1;
	st.shared.u64 	[%r5], %rd2;
	bra.uni 	$L__BB45_6;
$L__BB45_4:
	setp.le.u64 	%p2, %rd9, %rd2;
	@%p2 bra 	$L__BB45_6;
	shl.b64 	%rd11, %rd2, 2;
	add.s64 	%rd12, %rd1, %rd11;
	ld.global.f32 	%f5, [%rd12];
	st.shared.f32 	[%r6], %f5;
	st.shared.u64 	[%r5], %rd2;
$L__BB45_6:
	bar.sync 	0;
	setp.lt.u32 	%p4, %r22, 66;
	@%p4 bra 	$L__BB45_14;
$L__BB45_7:
	mov.u32 	%r7, %r22;
	shr.u32 	%r22, %r7, 1;
	setp.ge.u32 	%p5, %r3, %r22;
	@%p5 bra 	$L__BB45_13;
	ld.shared.f32 	%f3, [%r6];
	shl.b32 	%r19, %r22, 2;
	add.s32 	%r20, %r6, %r19;
	ld.shared.f32 	%f4, [%r20];
	setp.leu.f32 	%p6, %f3, %f4;
	shl.b32 	%r21, %r22, 3;
	add.s32 	%r9, %r5, %r21;
	@%p6 bra 	$L__BB45_10;
	ld.shared.u64 	%rd43, [%r9];
	bra.uni 	$L__BB45_12;
$L__BB45_10:
	setp.neu.f32 	%p7, %f3, %f4;
	@%p7 bra 	$L__BB45_13;
	ld.shared.u64 	%rd17, [%r5];
	ld.shared.u64 	%rd43, [%r9];
	setp.le.s64 	%p8, %rd17, %rd43;
	@%p8 bra 	$L__BB45_13;
$L__BB45_12:
	st.shared.f32 	[%r6], %f4;
	st.shared.u64 	[%r5], %rd43;
$L__BB45_13:
	bar.sync 	0;
	setp.gt.u32 	%p9, %r7, 131;
	@%p9 bra 	$L__BB45_7;
$L__BB45_14:
	setp.gt.u32 	%p10, %r3, 31;
	@%p10 bra 	$L__BB45_41;
	ld.volatile.shared.f32 	%f6, [%r6];
	ld.volatile.shared.f32 	%f7, [%r6+128];
	setp.gt.f32 	%p11, %f6, %f7;
	@%p11 bra 	$L__BB45_18;
	ld.volatile.shared.f32 	%f8, [%r6];
	ld.volatile.shared.f32 	%f9, [%r6+128];
	setp.neu.f32 	%p12, %f8, %f9;
	@%p12 bra 	$L__BB45_19;
	ld.volatile.shared.u64 	%rd18, [%r5];
	ld.volatile.shared.u64 	%rd19, [%r5+256];
	setp.le.s64 	%p13, %rd18, %rd19;
	@%p13 bra 	$L__BB45_19;
$L__BB45_18:
	ld.volatile.shared.u64 	%rd20, [%r5+256];
	st.volatile.shared.u64 	[%r5], %rd20;
	ld.volatile.shared.f32 	%f10, [%r6+128];
	st.volatile.shared.f32 	[%r6], %f10;
$L__BB45_19:
	ld.volatile.shared.f32 	%f11, [%r6];
	ld.volatile.shared.f32 	%f12, [%r6+64];
	setp.gt.f32 	%p14, %f11, %f12;
	@%p14 bra 	$L__BB45_22;
	ld.volatile.shared.f32 	%f13, [%r6];
	ld.volatile.shared.f32 	%f14, [%r6+64];
	setp.neu.f32 	%p15, %f13, %f14;
	@%p15 bra 	$L__BB45_23;
	ld.volatile.shared.u64 	%rd21, [%r5];
	ld.volatile.shared.u64 	%rd22, [%r5+128];
	setp.le.s64 	%p16, %rd21, %rd22;
	@%p16 bra 	$L__BB45_23;
$L__BB45_22:
	ld.volatile.shared.u64 	%rd23, [%r5+128];
	st.volatile.shared.u64 	[%r5], %rd23;
	ld.volatile.shared.f32 	%f15, [%r6+64];
	st.volatile.shared.f32 	[%r6], %f15;
$L__BB45_23:
	ld.volatile.shared.f32 	%f16, [%r6];
	ld.volatile.shared.f32 	%f17, [%r6+32];
	setp.gt.f32 	%p17, %f16, %f17;
	@%p17 bra 	$L__BB45_26;
	ld.volatile.shared.f32 	%f18, [%r6];
	ld.volatile.shared.f32 	%f19, [%r6+32];
	setp.neu.f32 	%p18, %f18, %f19;
	@%p18 bra 	$L__BB45_27;
	ld.volatile.shared.u64 	%rd24, [%r5];
	ld.volatile.shared.u64 	%rd25, [%r5+64];
	setp.le.s64 	%p19, %rd24, %rd25;
	@%p19 bra 	$L__BB45_27;
$L__BB45_26:
	ld.volatile.shared.u64 	%rd26, [%r5+64];
	st.volatile.shared.u64 	[%r5], %rd26;
	ld.volatile.shared.f32 	%f20, [%r6+32];
	st.volatile.shared.f32 	[%r6], %f20;
$L__BB45_27:
	ld.volatile.shared.f32 	%f21, [%r6];
	ld.volatile.shared.f32 	%f22, [%r6+16];
	setp.gt.f32 	%p20, %f21, %f22;
	@%p20 bra 	$L__BB45_30;
	ld.volatile.shared.f32 	%f23, [%r6];
	ld.volatile.shared.f32 	%f24, [%r6+16];
	setp.neu.f32 	%p21, %f23, %f24;
	@%p21 bra 	$L__BB45_31;
	ld.volatile.shared.u64 	%rd27, [%r5];
	ld.volatile.shared.u64 	%rd28, [%r5+32];
	setp.le.s64 	%p22, %rd27, %rd28;
	@%p22 bra 	$L__BB45_31;
$L__BB45_30:
	ld.volatile.shared.u64 	%rd29, [%r5+32];
	st.volatile.shared.u64 	[%r5], %rd29;
	ld.volatile.shared.f32 	%f25, [%r6+16];
	st.volatile.shared.f32 	[%r6], %f25;
$L__BB45_31:
	ld.volatile.shared.f32 	%f26, [%r6];
	ld.volatile.shared.f32 	%f27, [%r6+8];
	setp.gt.f32 	%p23, %f26, %f27;
	@%p23 bra 	$L__BB45_34;
	ld.volatile.shared.f32 	%f28, [%r6];
	ld.volatile.shared.f32 	%f29, [%r6+8];
	setp.neu.f32 	%p24, %f28, %f29;
	@%p24 bra 	$L__BB45_35;
	ld.volatile.shared.u64 	%rd30, [%r5];
	ld.volatile.shared.u64 	%rd31, [%r5+16];
	setp.le.s64 	%p25, %rd30, %rd31;
	@%p25 bra 	$L__BB45_35;
$L__BB45_34:
	ld.volatile.shared.u64 	%rd32, [%r5+16];
	st.volatile.shared.u64 	[%r5], %rd32;
	ld.volatile.shared.f32 	%f30, [%r6+8];
	st.volatile.shared.f32 	[%r6], %f30;
$L__BB45_35:
	ld.volatile.shared.f32 	%f31, [%r6];
	ld.volatile.shared.f32 	%f32, [%r6+4];
	setp.gt.f32 	%p26, %f31, %f32;
	@%p26 bra 	$L__BB45_38;
	ld.volatile.shared.f32 	%f33, [%r6];
	ld.volatile.shared.f32 	%f34, [%r6+4];
	setp.neu.f32 	%p27, %f33, %f34;
	@%p27 bra 	$L__BB45_39;
	ld.volatile.shared.u64 	%rd33, [%r5];
	ld.volatile.shared.u64 	%rd34, [%r5+8];
	setp.le.s64 	%p28, %rd33, %rd34;
	@%p28 bra 	$L__BB45_39;
$L__BB45_38:
	ld.volatile.shared.u64 	%rd35, [%r5+8];
	st.volatile.shared.u64 	[%r5], %rd35;
	ld.volatile.shared.f32 	%f35, [%r6+4];
	st.volatile.shared.f32 	[%r6], %f35;
$L__BB45_39:
	setp.ne.s32 	%p29, %r3, 0;
	@%p29 bra 	$L__BB45_41;
	ld.shared.f32 	%f36, [sdata_f32];
	cvta.to.global.u64 	%rd36, %rd7;
	mul.wide.u32 	%rd37, %r4, 4;
	add.s64 	%rd38, %rd36, %rd37;
	st.global.f32 	[%rd38], %f36;
	ld.shared.u64 	%rd39, [%r2];
	cvta.to.global.u64 	%rd40, %rd8;
	mul.wide.u32 	%rd41, %r4, 8;
	add.s64 	%rd42, %rd40, %rd41;
	st.global.u64 	[%rd42], %rd39;
$L__BB45_41:
	ret;

}
	// .globl	uncontiguous_reduce_f32
.visible .entry uncontiguous_reduce_f32(
	.param .u64 .ptr .align 1 uncontiguous_reduce_f32_param_0,
	.param .u64 .ptr .align 1 uncontiguous_reduce_f32_param_1,
	.param .u64 .ptr .align 1 uncontiguous_reduce_f32_param_2,
	.param .u64 .ptr .align 1 uncontiguous_reduce_f32_param_3,
	.param .u64 .ptr .align 1 uncontiguous_reduce_f32_param_4,
	.param .u64 uncontiguous_reduce_f32_param_5,
	.param .u64 uncontiguous_reduce_f32_param_6
)
{
	.reg .pred 	%p<75>;
	.reg .b32 	%r<222>;
	.reg .b32 	%f<37>;
	.reg .b64 	%rd<589>;

	ld.param.u64 	%rd264, [uncontiguous_reduce_f32_param_2];
	ld.param.u64 	%rd267, [uncontiguous_reduce_f32_param_3];
	ld.param.u64 	%rd268, [uncontiguous_reduce_f32_param_4];
	ld.param.u64 	%rd265, [uncontiguous_reduce_f32_param_5];
	ld.param.u64 	%rd266, [uncontiguous_reduce_f32_param_6];
	cvta.to.global.u64 	%rd1, %rd268;
	cvta.to.global.u64 	%rd2, %rd267;
	cvta.to.global.u64 	%rd3, %rd264;
	mov.u32 	%r221, %ntid.x;
	shl.b32 	%r51, %r221, 2;
	mov.u32 	%r52, sdata_f32;
	add.s32 	%r2, %r52, %r51;
	mov.u32 	%r3, %tid.x;
	mov.u32 	%r53, %ctaid.x;
	mul.lo.s32 	%r54, %r53, %r221;
	shl.b32 	%r55, %r54, 1;
	add.s32 	%r56, %r55, %r3;
	cvt.u64.u32 	%rd4, %r56;
	shl.b32 	%r57, %r3, 3;
	add.s32 	%r4, %r2, %r57;
	st.shared.u64 	[%r4], %rd4;
	shl.b32 	%r58, %r3, 2;
	add.s32 	%r5, %r52, %r58;
	mov.b32 	%r59, 2139095040;
	st.shared.u32 	[%r5], %r59;
	add.s32 	%r60, %r56, %r221;
	cvt.u64.u32 	%rd5, %r60;
	setp.le.u64 	%p1, %rd266, %rd5;
	@%p1 bra 	$L__BB46_56;
	cvt.u32.u64 	%r6, %rd265;
	add.s32 	%r215, %r6, -1;
	setp.lt.s32 	%p27, %r215, 0;
	mov.b64 	%rd545, 0;
	mov.u64 	%rd546, %rd545;
	@%p27 bra 	$L__BB46_53;
	setp.lt.u32 	%p28, %r215, 3;
	mov.b64 	%rd546, 0;
	mov.u64 	%rd539, %rd5;
	mov.u64 	%rd541, %rd4;
	mov.u64 	%rd545, %rd546;
	@%p28 bra 	$L__BB46_30;
	add.s32 	%r213, %r6, -2;
	and.b32  	%r136, %r6, -4;
	neg.s32 	%r212, %r136;
	mov.b64 	%rd546, 0;
	mov.u64 	%rd539, %rd5;
	mov.u64 	%rd541, %rd4;
$L__BB46_4:
	.pragma "nounroll";
	add.s32 	%r12, %r213, 1;
	mul.wide.u32 	%rd400, %r12, 8;
	add.s64 	%rd401, %rd2, %rd400;
	ld.global.u64 	%rd10, [%rd401];
	or.b64  	%rd402, %rd541, %rd10;
	and.b64  	%rd403, %rd402, -4294967296;
	setp.ne.s64 	%p29, %rd403, 0;
	@%p29 bra 	$L__BB46_6;
	cvt.u32.u64 	%r137, %rd10;
	cvt.u32.u64 	%r138, %rd541;
	div.u32 	%r139, %r138, %r137;
	mul.lo.s32 	%r140, %r139, %r137;
	sub.s32 	%r141, %r138, %r140;
	cvt.u64.u32 	%rd507, %r139;
	cvt.u64.u32 	%rd508, %r141;
	bra.uni 	$L__BB46_7;
$L__BB46_6:
	div.s64 	%rd507, %rd541, %rd10;
	mul.lo.s64 	%rd404, %rd507, %rd10;
	sub.s64 	%rd508, %rd541, %rd404;
$L__BB46_7:
	mul.wide.u32 	%rd405, %r12, 8;
	add.s64 	%rd406, %rd1, %rd405;
	ld.global.u64 	%rd17, [%rd406];
	mad.lo.s64 	%rd18, %rd17, %rd508, %rd545;
	or.b64  	%rd407, %rd539, %rd10;
	and.b64  	%rd408, %rd407, -4294967296;
	setp.ne.s64 	%p30, %rd408, 0;
	@%p30 bra 	$L__BB46_9;
	cvt.u32.u64 	%r142, %rd10;
	cvt.u32.u64 	%r143, %rd539;
	div.u32 	%r144, %r143, %r142;
	mul.lo.s32 	%r145, %r144, %r142;
	sub.s32 	%r146, %r143, %r145;
	cvt.u64.u32 	%rd509, %r144;
	cvt.u64.u32 	%rd510, %r146;
	bra.uni 	$L__BB46_10;
$L__BB46_9:
	div.s64 	%rd509, %rd539, %rd10;
	mul.lo.s64 	%rd409, %rd509, %rd10;
	sub.s64 	%rd510, %rd539, %rd409;
$L__BB46_10:
	mad.lo.s64 	%rd25, %rd510, %rd17, %rd546;
	mul.wide.u32 	%rd410, %r213, 8;
	add.s64 	%rd411, %rd2, %rd410;
	ld.global.u64 	%rd26, [%rd411];
	or.b64  	%rd412, %rd507, %rd26;
	and.b64  	%rd413, %rd412, -4294967296;
	setp.ne.s64 	%p31, %rd413, 0;
	@%p31 bra 	$L__BB46_12;
	cvt.u32.u64 	%r147, %rd26;
	cvt.u32.u64 	%r148, %rd507;
	div.u32 	%r149, %r148, %r147;
	mul.lo.s32 	%r150, %r149, %r147;
	sub.s32 	%r151, %r148, %r150;
	cvt.u64.u32 	%rd511, %r149;
	cvt.u64.u32 	%rd512, %r151;
	bra.uni 	$L__BB46_13;
$L__BB46_12:
	div.s64 	%rd511, %rd507, %rd26;
	mul.lo.s64 	%rd414, %rd511, %rd26;
	sub.s64 	%rd512, %rd507, %rd414;
$L__BB46_13:
	mul.wide.u32 	%rd415, %r213, 8;
	add.s64 	%rd416, %rd1, %rd415;
	ld.global.u64 	%rd33, [%rd416];
	mad.lo.s64 	%rd34, %rd33, %rd512, %rd18;
	or.b64  	%rd417, %rd509, %rd26;
	and.b64  	%rd418, %rd417, -4294967296;
	setp.ne.s64 	%p32, %rd418, 0;
	@%p32 bra 	$L__BB46_15;
	cvt.u32.u64 	%r152, %rd26;
	cvt.u32.u64 	%r153, %rd509;
	div.u32 	%r154, %r153, %r152;
	mul.lo.s32 	%r155, %r154, %r152;
	sub.s32 	%r156, %r153, %r155;
	cvt.u64.u32 	%rd513, %r154;
	cvt.u64.u32 	%rd514, %r156;
	bra.uni 	$L__BB46_16;
$L__BB46_15:
	div.s64 	%rd513, %rd509, %rd26;
	mul.lo.s64 	%rd419, %rd513, %rd26;
	sub.s64 	%rd514, %rd509, %rd419;
$L__BB46_16:
	mad.lo.s64 	%rd41, %rd514, %rd33, %rd25;
	add.s32 	%r13, %r213, -1;
	mul.wide.u32 	%rd420, %r13, 8;
	add.s64 	%rd421, %rd2, %rd420;
	ld.global.u64 	%rd42, [%rd421];
	or.b64  	%rd422, %rd511, %rd42;
	and.b64  	%rd423, %rd422, -4294967296;
	setp.ne.s64 	%p33, %rd423, 0;
	@%p33 bra 	$L__BB46_18;
	cvt.u32.u64 	%r157, %rd42;
	cvt.u32.u64 	%r158, %rd511;
	div.u32 	%r159, %r158, %r157;
	mul.lo.s32 	%r160, %r159, %r157;
	sub.s32 	%r161, %r158, %r160;
	cvt.u64.u32 	%rd515, %r159;
	cvt.u64.u32 	%rd516, %r161;
	bra.uni 	$L__BB46_19;
$L__BB46_18:
	div.s64 	%rd515, %rd511, %rd42;
	mul.lo.s64 	%rd424, %rd515, %rd42;
	sub.s64 	%rd516, %rd511, %rd424;
$L__BB46_19:
	mul.wide.u32 	%rd425, %r13, 8;
	add.s64 	%rd426, %rd1, %rd425;
	ld.global.u64 	%rd49, [%rd426];
	mad.lo.s64 	%rd50, %rd49, %rd516, %rd34;
	or.b64  	%rd427, %rd513, %rd42;
	and.b64  	%rd428, %rd427, -4294967296;
	setp.ne.s64 	%p34, %rd428, 0;
	@%p34 bra 	$L__BB46_21;
	cvt.u32.u64 	%r162, %rd42;
	cvt.u32.u64 	%r163, %rd513;
	div.u32 	%r164, %r163, %r162;
	mul.lo.s32 	%r165, %r164, %r162;
	sub.s32 	%r166, %r163, %r165;
	cvt.u64.u32 	%rd517, %r164;
	cvt.u64.u32 	%rd518, %r166;
	bra.uni 	$L__BB46_22;
$L__BB46_21:
	div.s64 	%rd517, %rd513, %rd42;
	mul.lo.s64 	%rd429, %rd517, %rd42;
	sub.s64 	%rd518, %rd513, %rd429;
$L__BB46_22:
	mad.lo.s64 	%rd57, %rd518, %rd49, %rd41;
	add.s32 	%r167, %r213, -2;
	mul.wide.u32 	%rd430, %r167, 8;
	add.s64 	%rd431, %rd2, %rd430;
	ld.global.u64 	%rd58, [%rd431];
	or.b64  	%rd432, %rd515, %rd58;
	and.b64  	%rd433, %rd432, -4294967296;
	setp.ne.s64 	%p35, %rd433, 0;
	@%p35 bra 	$L__BB46_24;
	cvt.u32.u64 	%r168, %rd58;
	cvt.u32.u64 	%r169, %rd515;
	div.u32 	%r170, %r169, %r168;
	mul.lo.s32 	%r171, %r170, %r168;
	sub.s32 	%r172, %r169, %r171;
	cvt.u64.u32 	%rd541, %r170;
	cvt.u64.u32 	%rd520, %r172;
	bra.uni 	$L__BB46_25;
$L__BB46_24:
	div.s64 	%rd541, %rd515, %rd58;
	mul.lo.s64 	%rd434, %rd541, %rd58;
	sub.s64 	%rd520, %rd515, %rd434;
$L__BB46_25:
	add.s32 	%r173, %r213, -2;
	mul.wide.u32 	%rd435, %r173, 8;
	add.s64 	%rd436, %rd1, %rd435;
	ld.global.u64 	%rd65, [%rd436];
	mad.lo.s64 	%rd545, %rd65, %rd520, %rd50;
	or.b64  	%rd437, %rd517, %rd58;
	and.b64  	%rd438, %rd437, -4294967296;
	setp.ne.s64 	%p36, %rd438, 0;
	@%p36 bra 	$L__BB46_27;
	cvt.u32.u64 	%r174, %rd58;
	cvt.u32.u64 	%r175, %rd517;
	div.u32 	%r176, %r175, %r174;
	mul.lo.s32 	%r177, %r176, %r174;
	sub.s32 	%r178, %r175, %r177;
	cvt.u64.u32 	%rd539, %r176;
	cvt.u64.u32 	%rd522, %r178;
	bra.uni 	$L__BB46_28;
$L__BB46_27:
	div.s64 	%rd539, %rd517, %rd58;
	mul.lo.s64 	%rd439, %rd539, %rd58;
	sub.s64 	%rd522, %rd517, %rd439;
$L__BB46_28:
	mad.lo.s64 	%rd546, %rd522, %rd65, %rd57;
	add.s32 	%r213, %r213, -4;
	add.s32 	%r212, %r212, 4;
	setp.ne.s32 	%p37, %r212, 0;
	@%p37 bra 	$L__BB46_4;
	add.s32 	%r215, %r213, 1;
$L__BB46_30:
	and.b32  	%r179, %r6, 3;
	setp.eq.s32 	%p38, %r179, 0;
	@%p38 bra 	$L__BB46_53;
	setp.eq.s32 	%p39, %r179, 1;
	@%p39 bra 	$L__BB46_45;
	mul.wide.u32 	%rd441, %r215, 8;
	add.s64 	%rd442, %rd2, %rd441;
	ld.global.u64 	%rd80, [%rd442];
	or.b64  	%rd443, %rd541, %rd80;
	and.b64  	%rd444, %rd443, -4294967296;
	setp.ne.s64 	%p40, %rd444, 0;
	@%p40 bra 	$L__BB46_34;
	cvt.u32.u64 	%r181, %rd80;
	cvt.u32.u64 	%r182, %rd541;
	div.u32 	%r183, %r182, %r181;
	mul.lo.s32 	%r184, %r183, %r181;
	sub.s32 	%r185, %r182, %r184;
	cvt.u64.u32 	%rd529, %r183;
	cvt.u64.u32 	%rd530, %r185;
	bra.uni 	$L__BB46_35;
$L__BB46_34:
	div.s64 	%rd529, %rd541, %rd80;
	mul.lo.s64 	%rd445, %rd529, %rd80;
	sub.s64 	%rd530, %rd541, %rd445;
$L__BB46_35:
	mul.wide.u32 	%rd446, %r215, 8;
	add.s64 	%rd447, %rd1, %rd446;
	ld.global.u64 	%rd87, [%rd447];
	mad.lo.s64 	%rd88, %rd87, %rd530, %rd545;
	or.b64  	%rd448, %rd539, %rd80;
	and.b64  	%rd449, %rd448, -4294967296;
	setp.ne.s64 	%p41, %rd449, 0;
	@%p41 bra 	$L__BB46_37;
	cvt.u32.u64 	%r186, %rd80;
	cvt.u32.u64 	%r187, %rd539;
	div.u32 	%r188, %r187, %r186;
	mul.lo.s32 	%r189, %r188, %r186;
	sub.s32 	%r190, %r187, %r189;
	cvt.u64.u32 	%rd531, %r188;
	cvt.u64.u32 	%rd532, %r190;
	bra.uni 	$L__BB46_38;
$L__BB46_37:
	div.s64 	%rd531, %rd539, %rd80;
	mul.lo.s64 	%rd450, %rd531, %rd80;
	sub.s64 	%rd532, %rd539, %rd450;
$L__BB46_38:
	mad.lo.s64 	%rd95, %rd532, %rd87, %rd546;
	add.s32 	%r18, %r215, -1;
	mul.wide.u32 	%rd451, %r18, 8;
	add.s64 	%rd452, %rd2, %rd451;
	ld.global.u64 	%rd96, [%rd452];
	or.b64  	%rd453, %rd529, %rd96;
	and.b64  	%rd454, %rd453, -4294967296;
	setp.ne.s64 	%p42, %rd454, 0;
	@%p42 bra 	$L__BB46_40;
	cvt.u32.u64 	%r191, %rd96;
	cvt.u32.u64 	%r192, %rd529;
	div.u32 	%r193, %r192, %r191;
	mul.lo.s32 	%r194, %r193, %r191;
	sub.s32 	%r195, %r192, %r194;
	cvt.u64.u32 	%rd541, %r193;
	cvt.u64.u32 	%rd534, %r195;
	bra.uni 	$L__BB46_41;
$L__BB46_40:
	div.s64 	%rd541, %rd529, %rd96;
	mul.lo.s64 	%rd455, %rd541, %rd96;
	sub.s64 	%rd534, %rd529, %rd455;
$L__BB46_41:
	mul.wide.u32 	%rd456, %r18, 8;
	add.s64 	%rd457, %rd1, %rd456;
	ld.global.u64 	%rd103, [%rd457];
	mad.lo.s64 	%rd545, %rd103, %rd534, %rd88;
	or.b64  	%rd458, %rd531, %rd96;
	and.b64  	%rd459, %rd458, -4294967296;
	setp.ne.s64 	%p43, %rd459, 0;
	@%p43 bra 	$L__BB46_43;
	cvt.u32.u64 	%r196, %rd96;
	cvt.u32.u64 	%r197, %rd531;
	div.u32 	%r198, %r197, %r196;
	mul.lo.s32 	%r199, %r198, %r196;
	sub.s32 	%r200, %r197, %r199;
	cvt.u64.u32 	%rd539, %r198;
	cvt.u64.u32 	%rd536, %r200;
	bra.uni 	$L__BB46_44;
$L__BB46_43:
	div.s64 	%rd539, %rd531, %rd96;
	mul.lo.s64 	%rd460, %rd539, %rd96;
	sub.s64 	%rd536, %rd531, %rd460;
$L__BB46_44:
	mad.lo.s64 	%rd546, %rd536, %rd103, %rd95;
	add.s32 	%r215, %r215, -2;
$L__BB46_45:
	and.b32  	%r201, %r6, 1;
	setp.eq.b32 	%p44, %r201, 1;
	not.pred 	%p45, %p44;
	@%p45 bra 	$L__BB46_53;
	mul.wide.u32 	%rd461, %r215, 8;
	add.s64 	%rd462, %rd2, %rd461;
	ld.global.u64 	%rd118, [%rd462];
	or.b64  	%rd463, %rd541, %rd118;
	and.b64  	%rd464, %rd463, -4294967296;
	setp.ne.s64 	%p46, %rd464, 0;
	@%p46 bra 	$L__BB46_48;
	cvt.u32.u64 	%r202, %rd118;
	cvt.u32.u64 	%r203, %rd541;
	rem.u32 	%r204, %r203, %r202;
	cvt.u64.u32 	%rd543, %r204;
	bra.uni 	$L__BB46_49;
$L__BB46_48:
	rem.s64 	%rd543, %rd541, %rd118;
$L__BB46_49:
	add.s64 	%rd466, %rd1, %rd461;
	ld.global.u64 	%rd122, [%rd466];
	mad.lo.s64 	%rd545, %rd122, %rd543, %rd545;
	or.b64  	%rd467, %rd539, %rd118;
	and.b64  	%rd468, %rd467, -4294967296;
	setp.ne.s64 	%p47, %rd468, 0;
	@%p47 bra 	$L__BB46_51;
	cvt.u32.u64 	%r205, %rd118;
	cvt.u32.u64 	%r206, %rd539;
	rem.u32 	%r207, %r206, %r205;
	cvt.u64.u32 	%rd544, %r207;
	bra.uni 	$L__BB46_52;
$L__BB46_51:
	rem.s64 	%rd544, %rd539, %rd118;
$L__BB46_52:
	mad.lo.s64 	%rd546, %rd544, %rd122, %rd546;
$L__BB46_53:
	ld.param.u64 	%rd502, [uncontiguous_reduce_f32_param_2];
	cvta.to.global.u64 	%rd469, %rd502;
	shl.b64 	%rd470, %rd545, 2;
	add.s64 	%rd471, %rd469, %rd470;
	ld.global.f32 	%f1, [%rd471];
	shl.b64 	%rd472, %rd546, 2;
	add.s64 	%rd473, %rd469, %rd472;
	ld.global.f32 	%f5, [%rd473];
	setp.leu.f32 	%p48, %f1, %f5;
	@%p48 bra 	$L__BB46_55;
	st.shared.f32 	[%r5], %f1;
	st.shared.u64 	[%r4], %rd5;
	bra.uni 	$L__BB46_116;
$L__BB46_55:
	st.shared.f32 	[%r5], %f1;
	st.shared.u64 	[%r4], %rd4;
	bra.uni 	$L__BB46_116;
$L__BB46_56:
	setp.le.u64 	%p2, %rd266, %rd4;
	@%p2 bra 	$L__BB46_116;
	cvt.u32.u64 	%r21, %rd265;
	add.s32 	%r219, %r21, -1;
	setp.lt.s32 	%p3, %r219, 0;
	mov.b64 	%rd587, 0;
	@%p3 bra 	$L__BB46_115;
	setp.lt.u32 	%p4, %r219, 7;
	mov.b64 	%rd587, 0;
	mov.u64 	%rd577, %rd4;
	@%p4 bra 	$L__BB46_86;
	add.s32 	%r217, %r21, -4;
	and.b32  	%r61, %r21, -8;
	neg.s32 	%r216, %r61;
	mov.b64 	%rd587, 0;
	mov.u64 	%rd577, %rd4;
$L__BB46_60:
	.pragma "nounroll";
	add.s32 	%r27, %r217, 3;
	mul.wide.u32 	%rd273, %r27, 8;
	add.s64 	%rd274, %rd2, %rd273;
	ld.global.u64 	%rd132, [%rd274];
	or.b64  	%rd275, %rd577, %rd132;
	and.b64  	%rd276, %rd275, -4294967296;
	setp.ne.s64 	%p5, %rd276, 0;
	@%p5 bra 	$L__BB46_62;
	cvt.u32.u64 	%r62, %rd132;
	cvt.u32.u64 	%r63, %rd577;
	div.u32 	%r64, %r63, %r62;
	mul.lo.s32 	%r65, %r64, %r62;
	sub.s32 	%r66, %r63, %r65;
	cvt.u64.u32 	%rd549, %r64;
	cvt.u64.u32 	%rd550, %r66;
	bra.uni 	$L__BB46_63;
$L__BB46_62:
	div.s64 	%rd549, %rd577, %rd132;
	mul.lo.s64 	%rd277, %rd549, %rd132;
	sub.s64 	%rd550, %rd577, %rd277;
$L__BB46_63:
	add.s64 	%rd279, %rd1, %rd273;
	ld.global.u64 	%rd280, [%rd279];
	mad.lo.s64 	%rd139, %rd280, %rd550, %rd587;
	add.s32 	%r28, %r217, 2;
	mul.wide.u32 	%rd281, %r28, 8;
	add.s64 	%rd282, %rd2, %rd281;
	ld.global.u64 	%rd140, [%rd282];
	or.b64  	%rd283, %rd549, %rd140;
	and.b64  	%rd284, %rd283, -4294967296;
	setp.ne.s64 	%p6, %rd284, 0;
	@%p6 bra 	$L__BB46_65;
	cvt.u32.u64 	%r67, %rd140;
	cvt.u32.u64 	%r68, %rd549;
	div.u32 	%r69, %r68, %r67;
	mul.lo.s32 	%r70, %r69, %r67;
	sub.s32 	%r71, %r68, %r70;
	cvt.u64.u32 	%rd551, %r69;
	cvt.u64.u32 	%rd552, %r71;
	bra.uni 	$L__BB46_66;
$L__BB46_65:
	div.s64 	%rd551, %rd549, %rd140;
	mul.lo.s64 	%rd285, %rd551, %rd140;
	sub.s64 	%rd552, %rd549, %rd285;
$L__BB46_66:
	add.s64 	%rd287, %rd1, %rd281;
	ld.global.u64 	%rd288, [%rd287];
	mad.lo.s64 	%rd147, %rd288, %rd552, %rd139;
	add.s32 	%r29, %r217, 1;
	mul.wide.u32 	%rd289, %r29, 8;
	add.s64 	%rd290, %rd2, %rd289;
	ld.global.u64 	%rd148, [%rd290];
	or.b64  	%rd291, %rd551, %rd148;
	and.b64  	%rd292, %rd291, -4294967296;
	setp.ne.s64 	%p7, %rd292, 0;
	@%p7 bra 	$L__BB46_68;
	cvt.u32.u64 	%r72, %rd148;
	cvt.u32.u64 	%r73, %rd551;
	div.u32 	%r74, %r73, %r72;
	mul.lo.s32 	%r75, %r74, %r72;
	sub.s32 	%r76, %r73, %r75;
	cvt.u64.u32 	%rd553, %r74;
	cvt.u64.u32 	%rd554, %r76;
	bra.uni 	$L__BB46_69;
$L__BB46_68:
	div.s64 	%rd553, %rd551, %rd148;
	mul.lo.s64 	%rd293, %rd553, %rd148;
	sub.s64 	%rd554, %rd551, %rd293;
$L__BB46_69:
	add.s64 	%rd295, %rd1, %rd289;
	ld.global.u64 	%rd296, [%rd295];
	mad.lo.s64 	%rd155, %rd296, %rd554, %rd147;
	mul.wide.u32 	%rd297, %r217, 8;
	add.s64 	%rd298, %rd2, %rd297;
	ld.global.u64 	%rd156, [%rd298];
	or.b64  	%rd299, %rd553, %rd156;
	and.b64  	%rd300, %rd299, -4294967296;
	setp.ne.s64 	%p8, %rd300, 0;
	@%p8 bra 	$L__BB46_71;
	cvt.u32.u64 	%r77, %rd156;
	cvt.u32.u64 	%r78, %rd553;
	div.u32 	%r79, %r78, %r77;
	mul.lo.s32 	%r80, %r79, %r77;
	sub.s32 	%r81, %r78, %r80;
	cvt.u64.u32 	%rd555, %r79;
	cvt.u64.u32 	%rd556, %r81;
	bra.uni 	$L__BB46_72;
$L__BB46_71:
	div.s64 	%rd555, %rd553, %rd156;
	mul.lo.s64 	%rd301, %rd555, %rd156;
	sub.s64 	%rd556, %rd553, %rd301;
$L__BB46_72:
	add.s64 	%rd303, %rd1, %rd297;
	ld.global.u64 	%rd304, [%rd303];
	mad.lo.s64 	%rd163, %rd304, %rd556, %rd155;
	add.s32 	%r30, %r217, -1;
	mul.wide.u32 	%rd305, %r30, 8;
	add.s64 	%rd306, %rd2, %rd305;
	ld.global.u64 	%rd164, [%rd306];
	or.b64  	%rd307, %rd555, %rd164;
	and.b64  	%rd308, %rd307, -4294967296;
	setp.ne.s64 	%p9, %rd308, 0;
	@%p9 bra 	$L__BB46_74;
	cvt.u32.u64 	%r82, %rd164;
	cvt.u32.u64 	%r83, %rd555;
	div.u32 	%r84, %r83, %r82;
	mul.lo.s32 	%r85, %r84, %r82;
	sub.s32 	%r86, %r83, %r85;
	cvt.u64.u32 	%rd557, %r84;
	cvt.u64.u32 	%rd558, %r86;
	bra.uni 	$L__BB46_75;
$L__BB46_74:
	div.s64 	%rd557, %rd555, %rd164;
	mul.lo.s64 	%rd309, %rd557, %rd164;
	sub.s64 	%rd558, %rd555, %rd309;
$L__BB46_75:
	add.s64 	%rd311, %rd1, %rd305;
	ld.global.u64 	%rd312, [%rd311];
	mad.lo.s64 	%rd171, %rd312, %rd558, %rd163;
	add.s32 	%r31, %r217, -2;
	mul.wide.u32 	%rd313, %r31, 8;
	add.s64 	%rd314, %rd2, %rd313;
	ld.global.u64 	%rd172, [%rd314];
	or.b64  	%rd315, %rd557, %rd172;
	and.b64  	%rd316, %rd315, -4294967296;
	setp.ne.s64 	%p10, %rd316, 0;
	@%p10 bra 	$L__BB46_77;
	cvt.u32.u64 	%r87, %rd172;
	cvt.u32.u64 	%r88, %rd557;
	div.u32 	%r89, %r88, %r87;
	mul.lo.s32 	%r90, %r89, %r87;
	sub.s32 	%r91, %r88, %r90;
	cvt.u64.u32 	%rd559, %r89;
	cvt.u64.u32 	%rd560, %r91;
	bra.uni 	$L__BB46_78;
$L__BB46_77:
	div.s64 	%rd559, %rd557, %rd172;
	mul.lo.s64 	%rd317, %rd559, %rd172;
	sub.s64 	%rd560, %rd557, %rd317;
$L__BB46_78:
	add.s64 	%rd319, %rd1, %rd313;
	ld.global.u64 	%rd320, [%rd319];
	mad.lo.s64 	%rd179, %rd320, %rd560, %rd171;
	add.s32 	%r32, %r217, -3;
	mul.wide.u32 	%rd321, %r32, 8;
	add.s64 	%rd322, %rd2, %rd321;
	ld.global.u64 	%rd180, [%rd322];
	or.b64  	%rd323, %rd559, %rd180;
	and.b64  	%rd324, %rd323, -4294967296;
	setp.ne.s64 	%p11, %rd324, 0;
	@%p11 bra 	$L__BB46_80;
	cvt.u32.u64 	%r92, %rd180;
	cvt.u32.u64 	%r93, %rd559;
	div.u32 	%r94, %r93, %r92;
	mul.lo.s32 	%r95, %r94, %r92;
	sub.s32 	%r96, %r93, %r95;
	cvt.u64.u32 	%rd561, %r94;
	cvt.u64.u32 	%rd562, %r96;
	bra.uni 	$L__BB46_81;
$L__BB46_80:
	div.s64 	%rd561, %rd559, %rd180;
	mul.lo.s64 	%rd325, %rd561, %rd180;
	sub.s64 	%rd562, %rd559, %rd325;
$L__BB46_81:
	add.s64 	%rd327, %rd1, %rd321;
	ld.global.u64 	%rd328, [%rd327];
	mad.lo.s64 	%rd187, %rd328, %rd562, %rd179;
	add.s32 	%r33, %r217, -4;
	mul.wide.u32 	%rd329, %r33, 8;
	add.s64 	%rd330, %rd2, %rd329;
	ld.global.u64 	%rd188, [%rd330];
	or.b64  	%rd331, %rd561, %rd188;
	and.b64  	%rd332, %rd331, -4294967296;
	setp.ne.s64 	%p12, %rd332, 0;
	@%p12 bra 	$L__BB46_83;
	cvt.u32.u64 	%r97, %rd188;
	cvt.u32.u64 	%r98, %rd561;
	div.u32 	%r99, %r98, %r97;
	mul.lo.s32 	%r100, %r99, %r97;
	sub.s32 	%r101, %r98, %r100;
	cvt.u64.u32 	%rd577, %r99;
	cvt.u64.u32 	%rd564, %r101;
	bra.uni 	$L__BB46_84;
$L__BB46_83:
	div.s64 	%rd577, %rd561, %rd188;
	mul.lo.s64 	%rd333, %rd577, %rd188;
	sub.s64 	%rd564, %rd561, %rd333;
$L__BB46_84:
	add.s64 	%rd335, %rd1, %rd329;
	ld.global.u64 	%rd336, [%rd335];
	mad.lo.s64 	%rd587, %rd336, %rd564, %rd187;
	add.s32 	%r217, %r217, -8;
	add.s32 	%r216, %r216, 8;
	setp.ne.s32 	%p13, %r216, 0;
	@%p13 bra 	$L__BB46_60;
	add.s32 	%r219, %r217, 3;
$L__BB46_86:
	and.b32  	%r38, %r21, 7;
	setp.eq.s32 	%p14, %r38, 0;
	@%p14 bra 	$L__BB46_115;
	and.b32  	%r39, %r21, 3;
	setp.lt.u32 	%p15, %r38, 4;
	@%p15 bra 	$L__BB46_101;
	mul.wide.u32 	%rd338, %r219, 8;
	add.s64 	%rd339, %rd2, %rd338;
	ld.global.u64 	%rd199, [%rd339];
	or.b64  	%rd340, %rd577, %rd199;
	and.b64  	%rd341, %rd340, -4294967296;
	setp.ne.s64 	%p16, %rd341, 0;
	@%p16 bra 	$L__BB46_90;
	cvt.u32.u64 	%r102, %rd199;
	cvt.u32.u64 	%r103, %rd577;
	div.u32 	%r104, %r103, %r102;
	mul.lo.s32 	%r105, %r104, %r102;
	sub.s32 	%r106, %r103, %r105;
	cvt.u64.u32 	%rd568, %r104;
	cvt.u64.u32 	%rd569, %r106;
	bra.uni 	$L__BB46_91;
$L__BB46_90:
	div.s64 	%rd568, %rd577, %rd199;
	mul.lo.s64 	%rd342, %rd568, %rd199;
	sub.s64 	%rd569, %rd577, %rd342;
$L__BB46_91:
	add.s64 	%rd344, %rd1, %rd338;
	ld.global.u64 	%rd345, [%rd344];
	mad.lo.s64 	%rd206, %rd345, %rd569, %rd587;
	add.s32 	%r40, %r219, -1;
	mul.wide.u32 	%rd346, %r40, 8;
	add.s64 	%rd347, %rd2, %rd346;
	ld.global.u64 	%rd207, [%rd347];
	or.b64  	%rd348, %rd568, %rd207;
	and.b64  	%rd349, %rd348, -4294967296;
	setp.ne.s64 	%p17, %rd349, 0;
	@%p17 bra 	$L__BB46_93;
	cvt.u32.u64 	%r107, %rd207;
	cvt.u32.u64 	%r108, %rd568;
	div.u32 	%r109, %r108, %r107;
	mul.lo.s32 	%r110, %r109, %r107;
	sub.s32 	%r111, %r108, %r110;
	cvt.u64.u32 	%rd570, %r109;
	cvt.u64.u32 	%rd571, %r111;
	bra.uni 	$L__BB46_94;
$L__BB46_93:
	div.s64 	%rd570, %rd568, %rd207;
	mul.lo.s64 	%rd350, %rd570, %rd207;
	sub.s64 	%rd571, %rd568, %rd350;
$L__BB46_94:
	add.s64 	%rd352, %rd1, %rd346;
	ld.global.u64 	%rd353, [%rd352];
	mad.lo.s64 	%rd214, %rd353, %rd571, %rd206;
	add.s32 	%r41, %r219, -2;
	mul.wide.u32 	%rd354, %r41, 8;
	add.s64 	%rd355, %rd2, %rd354;
	ld.global.u64 	%rd215, [%rd355];
	or.b64  	%rd356, %rd570, %rd215;
	and.b64  	%rd357, %rd356, -4294967296;
	setp.ne.s64 	%p18, %rd357, 0;
	@%p18 bra 	$L__BB46_96;
	cvt.u32.u64 	%r112, %rd215;
	cvt.u32.u64 	%r113, %rd570;
	div.u32 	%r114, %r113, %r112;
	mul.lo.s32 	%r115, %r114, %r112;
	sub.s32 	%r116, %r113, %r115;
	cvt.u64.u32 	%rd572, %r114;
	cvt.u64.u32 	%rd573, %r116;
	bra.uni 	$L__BB46_97;
$L__BB46_96:
	div.s64 	%rd572, %rd570, %rd215;
	mul.lo.s64 	%rd358, %rd572, %rd215;
	sub.s64 	%rd573, %rd570, %rd358;
$L__BB46_97:
	add.s64 	%rd360, %rd1, %rd354;
	ld.global.u64 	%rd361, [%rd360];
	mad.lo.s64 	%rd222, %rd361, %rd573, %rd214;
	add.s32 	%r42, %r219, -3;
	mul.wide.u32 	%rd362, %r42, 8;
	add.s64 	%rd363, %rd2, %rd362;
	ld.global.u64 	%rd223, [%rd363];
	or.b64  	%rd364, %rd572, %rd223;
	and.b64  	%rd365, %rd364, -4294967296;
	setp.ne.s64 	%p19, %rd365, 0;
	@%p19 bra 	$L__BB46_99;
	cvt.u32.u64 	%r117, %rd223;
	cvt.u32.u64 	%r118, %rd572;
	div.u32 	%r119, %r118, %r117;
	mul.lo.s32 	%r120, %r119, %r117;
	sub.s32 	%r121, %r118, %r120;
	cvt.u64.u32 	%rd577, %r119;
	cvt.u64.u32 	%rd575, %r121;
	bra.uni 	$L__BB46_100;
$L__BB46_99:
	div.s64 	%rd577, %rd572, %rd223;
	mul.lo.s64 	%rd366, %rd577, %rd223;
	sub.s64 	%rd575, %rd572, %rd366;
$L__BB46_100:
	add.s64 	%rd368, %rd1, %rd362;
	ld.global.u64 	%rd369, [%rd368];
	mad.lo.s64 	%rd587, %rd369, %rd575, %rd222;
	add.s32 	%r219, %r219, -4;
$L__BB46_101:
	setp.eq.s32 	%p20, %r39, 0;
	@%p20 bra 	$L__BB46_115;
	setp.eq.s32 	%p21, %r39, 1;
	@%p21 bra 	$L__BB46_110;
	mul.wide.u32 	%rd371, %r219, 8;
	add.s64 	%rd372, %rd2, %rd371;
	ld.global.u64 	%rd234, [%rd372];
	or.b64  	%rd373, %rd577, %rd234;
	and.b64  	%rd374, %rd373, -4294967296;
	setp.ne.s64 	%p22, %rd374, 0;
	@%p22 bra 	$L__BB46_105;
	cvt.u32.u64 	%r122, %rd234;
	cvt.u32.u64 	%r123, %rd577;
	div.u32 	%r124, %r123, %r122;
	mul.lo.s32 	%r125, %r124, %r122;
	sub.s32 	%r126, %r123, %r125;
	cvt.u64.u32 	%rd579, %r124;
	cvt.u64.u32 	%rd580, %r126;
	bra.uni 	$L__BB46_106;
$L__BB46_105:
	div.s64 	%rd579, %rd577, %rd234;
	mul.lo.s64 	%rd375, %rd579, %rd234;
	sub.s64 	%rd580, %rd577, %rd375;
$L__BB46_106:
	add.s64 	%rd377, %rd1, %rd371;
	ld.global.u64 	%rd378, [%rd377];
	mad.lo.s64 	%rd241, %rd378, %rd580, %rd587;
	add.s32 	%r45, %r219, -1;
	mul.wide.u32 	%rd379, %r45, 8;
	add.s64 	%rd380, %rd2, %rd379;
	ld.global.u64 	%rd242, [%rd380];
	or.b64  	%rd381, %rd579, %rd242;
	and.b64  	%rd382, %rd381, -4294967296;
	setp.ne.s64 	%p23, %rd382, 0;
	@%p23 bra 	$L__BB46_108;
	cvt.u32.u64 	%r127, %rd242;
	cvt.u32.u64 	%r128, %rd579;
	div.u32 	%r129, %r128, %r127;
	mul.lo.s32 	%r130, %r129, %r127;
	sub.s32 	%r131, %r128, %r130;
	cvt.u64.u32 	%rd577, %r129;
	cvt.u64.u32 	%rd582, %r131;
	bra.uni 	$L__BB46_109;
$L__BB46_108:
	div.s64 	%rd577, %rd579, %rd242;
	mul.lo.s64 	%rd383, %rd577, %rd242;
	sub.s64 	%rd582, %rd579, %rd383;
$L__BB46_109:
	add.s64 	%rd385, %rd1, %rd379;
	ld.global.u64 	%rd386, [%rd385];
	mad.lo.s64 	%rd587, %rd386, %rd582, %rd241;
	add.s32 	%r219, %r219, -2;
$L__BB46_110:
	and.b32  	%r132, %r21, 1;
	setp.eq.b32 	%p24, %r132, 1;
	not.pred 	%p25, %p24;
	@%p25 bra 	$L__BB46_115;
	mul.wide.u32 	%rd387, %r219, 8;
	add.s64 	%rd388, %rd2, %rd387;
	ld.global.u64 	%rd253, [%rd388];
	or.b64  	%rd389, %rd577, %rd253;
	and.b64  	%rd390, %rd389, -4294967296;
	setp.ne.s64 	%p26, %rd390, 0;
	@%p26 bra 	$L__BB46_113;
	cvt.u32.u64 	%r133, %rd253;
	cvt.u32.u64 	%r134, %rd577;
	rem.u32 	%r135, %r134, %r133;
	cvt.u64.u32 	%rd586, %r135;
	bra.uni 	$L__BB46_114;
$L__BB46_113:
	rem.s64 	%rd586, %rd577, %rd253;
$L__BB46_114:
	add.s64 	%rd392, %rd1, %rd387;
	ld.global.u64 	%rd393, [%rd392];
	mad.lo.s64 	%rd587, %rd393, %rd586, %rd587;
$L__BB46_115:
	shl.b64 	%rd394, %rd587, 2;
	add.s64 	%rd395, %rd3, %rd394;
	ld.global.f32 	%f4, [%rd395];
	st.shared.f32 	[%r5], %f4;
	st.shared.u64 	[%r4], %rd4;
$L__BB46_116:
	bar.sync 	0;
	setp.lt.u32 	%p49, %r221, 66;
	@%p49 bra 	$L__BB46_124;
$L__BB46_117:
	mov.u32 	%r48, %r221;
	shr.u32 	%r221, %r48, 1;
	setp.ge.u32 	%p50, %r3, %r221;
	@%p50 bra 	$L__BB46_123;
	ld.shared.f32 	%f2, [%r5];
	shl.b32 	%r208, %r221, 2;
	add.s32 	%r209, %r5, %r208;
	ld.shared.f32 	%f3, [%r209];
	setp.leu.f32 	%p51, %f2, %f3;
	shl.b32 	%r210, %r221, 3;
	add.s32 	%r50, %r4, %r210;
	@%p51 bra 	$L__BB46_120;
	ld.shared.u64 	%rd588, [%r50];
	bra.uni 	$L__BB46_122;
$L__BB46_120:
	setp.neu.f32 	%p52, %f2, %f3;
	@%p52 bra 	$L__BB46_123;
	ld.shared.u64 	%rd474, [%r4];
	ld.shared.u64 	%rd588, [%r50];
	setp.le.s64 	%p53, %rd474, %rd588;
	@%p53 bra 	$L__BB46_123;
$L__BB46_122:
	st.shared.f32 	[%r5], %f3;
	st.shared.u64 	[%r4], %rd588;
$L__BB46_123:
	bar.sync 	0;
	setp.gt.u32 	%p54, %r48, 131;
	@%p54 bra 	$L__BB46_117;
$L__BB46_124:
	setp.gt.u32 	%p55, %r3, 31;
	@%p55 bra 	$L__BB46_151;
	ld.volatile.shared.f32 	%f6, [%r5];
	ld.volatile.shared.f32 	%f7, [%r5+128];
	setp.gt.f32 	%p56, %f6, %f7;
	@%p56 bra 	$L__BB46_128;
	ld.volatile.shared.f32 	%f8, [%r5];
	ld.volatile.shared.f32 	%f9, [%r5+128];
	setp.neu.f32 	%p57, %f8, %f9;
	@%p57 bra 	$L__BB46_129;
	ld.volatile.shared.u64 	%rd475, [%r4];
	ld.volatile.shared.u64 	%rd476, [%r4+256];
	setp.le.s64 	%p58, %rd475, %rd476;
	@%p58 bra 	$L__BB46_129;
$L__BB46_128:
	ld.volatile.shared.u64 	%rd477, [%r4+256];
	st.volatile.shared.u64 	[%r4], %rd477;
	ld.volatile.shared.f32 	%f10, [%r5+128];
	st.volatile.shared.f32 	[%r5], %f10;
$L__BB46_129:
	ld.volatile.shared.f32 	%f11, [%r5];
	ld.volatile.shared.f32 	%f12, [%r5+64];
	setp.gt.f32 	%p59, %f11, %f12;
	@%p59 bra 	$L__BB46_132;
	ld.volatile.shared.f32 	%f13, [%r5];
	ld.volatile.shared.f32 	%f14, [%r5+64];
	setp.neu.f32 	%p60, %f13, %f14;
	@%p60 bra 	$L__BB46_133;
	ld.volatile.shared.u64 	%rd478, [%r4];
	ld.volatile.shared.u64 	%rd479, [%r4+128];
	setp.le.s64 	%p61, %rd478, %rd479;
	@%p61 bra 	$L__BB46_133;
$L__BB46_132:
	ld.volatile.shared.u64 	%rd480, [%r4+128];
	st.volatile.shared.u64 	[%r4], %rd480;
	ld.volatile.shared.f32 	%f15, [%r5+64];
	st.volatile.shared.f32 	[%r5], %f15;
$L__BB46_133:
	ld.volatile.shared.f32 	%f16, [%r5];
	ld.volatile.shared.f32 	%f17, [%r5+32];
	setp.gt.f32 	%p62, %f16, %f17;
	@%p62 bra 	$L__BB46_136;
	ld.volatile.shared.f32 	%f18, [%r5];
	ld.volatile.shared.f32 	%f19, [%r5+32];
	setp.neu.f32 	%p63, %f18, %f19;
	@%p63 bra 	$L__BB46_137;
	ld.volatile.shared.u64 	%rd481, [%r4];
	ld.volatile.shared.u64 	%rd482, [%r4+64];
	setp.le.s64 	%p64, %rd481, %rd482;
	@%p64 bra 	$L__BB46_137;
$L__BB46_136:
	ld.volatile.shared.u64 	%rd483, [%r4+64];
	st.volatile.shared.u64 	[%r4], %rd483;
	ld.volatile.shared.f32 	%f20, [%r5+32];
	st.volatile.shared.f32 	[%r5], %f20;
$L__BB46_137:
	ld.volatile.shared.f32 	%f21, [%r5];
	ld.volatile.shared.f32 	%f22, [%r5+16];
	setp.gt.f32 	%p65, %f21, %f22;
	@%p65 bra 	$L__BB46_140;
	ld.volatile.shared.f32 	%f23, [%r5];
	ld.volatile.shared.f32 	%f24, [%r5+16];
	setp.neu.f32 	%p66, %f23, %f24;
	@%p66 bra 	$L__BB46_141;
	ld.volatile.shared.u64 	%rd484, [%r4];
	ld.volatile.shared.u64 	%rd485, [%r4+32];
	setp.le.s64 	%p67, %rd484, %rd485;
	@%p67 bra 	$L__BB46_141;
$L__BB46_140:
	ld.volatile.shared.u64 	%rd486, [%r4+32];
	st.volatile.shared.u64 	[%r4], %rd486;
	ld.volatile.shared.f32 	%f25, [%r5+16];
	st.volatile.shared.f32 	[%r5], %f25;
$L__BB46_141:
	ld.volatile.shared.f32 	%f26, [%r5];
	ld.volatile.shared.f32 	%f27, [%r5+8];
	setp.gt.f32 	%p68, %f26, %f27;
	@%p68 bra 	$L__BB46_144;
	ld.volatile.shared.f32 	%f28, [%r5];
	ld.volatile.shared.f32 	%f29, [%r5+8];
	setp.neu.f32 	%p69, %f28, %f29;
	@%p69 bra 	$L__BB46_145;
	ld.volatile.shared.u64 	%rd487, [%r4];
	ld.volatile.shared.u64 	%rd488, [%r4+16];
	setp.le.s64 	%p70, %rd487, %rd488;
	@%p70 bra 	$L__BB46_145;
$L__BB46_144:
	ld.volatile.shared.u64 	%rd489, [%r4+16];
	st.volatile.shared.u64 	[%r4], %rd489;
	ld.volatile.shared.f32 	%f30, [%r5+8];
	st.volatile.shared.f32 	[%r5], %f30;
$L__BB46_145:
	ld.volatile.shared.f32 	%f31, [%r5];
	ld.volatile.shared.f32 	%f32, [%r5+4];
	setp.gt.f32 	%p71, %f31, %f32;
	@%p71 bra 	$L__BB46_148;
	ld.volatile.shared.f32 	%f33, [%r5];
	ld.volatile.shared.f32 	%f34, [%r5+4];
	setp.neu.f32 	%p72, %f33, %f34;
	@%p72 bra 	$L__BB46_149;
	ld.volatile.shared.u64 	%rd490, [%r4];
	ld.volatile.shared.u64 	%rd491, [%r4+8];
	setp.le.s64 	%p73, %rd490, %rd491;
	@%p73 bra 	$L__BB46_149;
$L__BB46_148:
	ld.volatile.shared.u64 	%rd492, [%r4+8];
	st.volatile.shared.u64 	[%r4], %rd492;
	ld.volatile.shared.f32 	%f35, [%r5+4];
	st.volatile.shared.f32 	[%r5], %f35;
$L__BB46_149:
	setp.ne.s32 	%p74, %r3, 0;
	@%p74 bra 	$L__BB46_151;
	ld.param.u64 	%rd501, [uncontiguous_reduce_f32_param_1];
	ld.param.u64 	%rd500, [uncontiguous_reduce_f32_param_0];
	ld.shared.f32 	%f36, [sdata_f32];
	mov.u32 	%r211, %ctaid.x;
	cvta.to.global.u64 	%rd493, %rd500;
	mul.wide.u32 	%rd494, %r211, 4;
	add.s64 	%rd495, %rd493, %rd494;
	st.global.f32 	[%rd495], %f36;
	ld.shared.u64 	%rd496, [%r2];
	cvta.to.global.u64 	%rd497, %rd501;
	mul.wide.u32 	%rd498, %r211, 8;
	add.s64 	%rd499, %rd497, %rd498;
	st.global.u64 	[%rd499], %rd496;
$L__BB46_151:
	ret;

}
	// .globl	contiguous_reduce2_f32
.visible .entry contiguous_reduce2_f32(
	.param .u64 .ptr .align 1 contiguous_reduce2_f32_param_0,
	.param .u64 .ptr .align 1 contiguous_reduce2_f32_param_1,
	.param .u64 .ptr .align 1 contiguous_reduce2_f32_param_2,
	.param .u64 contiguous_reduce2_f32_param_3
)
{
	.reg .pred 	%p<32>;
	.reg .b32 	%r<23>;
	.reg .b32 	%f<37>;
	.reg .b64 	%rd<63>;

	ld.param.u64 	%rd14, [contiguous_reduce2_f32_param_0];
	ld.param.u64 	%rd16, [contiguous_reduce2_f32_param_1];
	ld.param.u64 	%rd17, [contiguous_reduce2_f32_param_2];
	ld.param.u64 	%rd15, [contiguous_reduce2_f32_param_3];
	cvta.to.global.u64 	%rd1, %rd16;
	cvta.to.global.u64 	%rd2, %rd17;
	mov.u32 	%r22, %ntid.x;
	shl.b32 	%r10, %r22, 2;
	mov.u32 	%r11, sdata_f32;
	add.s32 	%r2, %r11, %r10;
	mov.u32 	%r3, %tid.x;
	mov.u32 	%r4, %ctaid.x;
	mul.lo.s32 	%r12, %r4, %r22;
	shl.b32 	%r13, %r12, 1;
	add.s32 	%r14, %r13, %r3;
	cvt.u64.u32 	%rd3, %r14;
	shl.b32 	%r15, %r3, 3;
	add.s32 	%r5, %r2, %r15;
	st.shared.u64 	[%r5], %rd3;
	shl.b32 	%r16, %r3, 2;
	add.s32 	%r6, %r11, %r16;
	mov.b32 	%r17, 2139095040;
	st.shared.u32 	[%r6], %r17;
	add.s32 	%r18, %r14, %r22;
	cvt.u64.u32 	%rd4, %r18;
	setp.le.u64 	%p1, %rd15, %rd4;
	@%p1 bra 	$L__BB47_8;
	shl.b64 	%rd23, %rd3, 2;
	add.s64 	%rd24, %rd2, %rd23;
	ld.global.f32 	%f1, [%rd24];
	shl.b64 	%rd25, %rd4, 2;
	add.s64 	%rd26, %rd2, %rd25;
	ld.global.f32 	%f2, [%rd26];
	setp.leu.f32 	%p3, %f1, %f2;
	@%p3 bra 	$L__BB47_3;
	shl.b64 	%rd33, %rd4, 3;
	add.s64 	%rd34, %rd1, %rd33;
	ld.global.u64 	%rd60, [%rd34];
	bra.uni 	$L__BB47_7;
$L__BB47_3:
	setp.eq.f32 	%p4, %f1, %f2;
	@%p4 bra 	$L__BB47_6;
	shl.b64 	%rd27, %rd3, 3;
	add.s64 	%rd28, %rd1, %rd27;
	ld.global.u64 	%rd61, [%rd28];
$L__BB47_5:
	st.shared.f32 	[%r6], %f1;
	st.shared.u64 	[%r5], %rd61;
	bra.uni 	$L__BB47_10;
$L__BB47_6:
	shl.b64 	%rd29, %rd3, 3;
	add.s64 	%rd30, %rd1, %rd29;
	ld.global.u64 	%rd61, [%rd30];
	shl.b64 	%rd31, %rd4, 3;
	add.s64 	%rd32, %rd1, %rd31;
	ld.global.u64 	%rd60, [%rd32];
	setp.le.s64 	%p5, %rd61, %rd60;
	@%p5 bra 	$L__BB47_5;
$L__BB47_7:
	st.shared.f32 	[%r6], %f2;
	st.shared.u64 	[%r5], %rd60;
	bra.uni 	$L__BB47_10;
$L__BB47_8:
	setp.le.u64 	%p2, %rd15, %rd3;
	@%p2 bra 	$L__BB47_10;
	shl.b64 	%rd18, %rd3, 2;
	add.s64 	%rd19, %rd2, %rd18;
	ld.global.f32 	%f5, [%rd19];
	st.shared.f32 	[%r6], %f5;
	shl.b64 	%rd20, %rd3, 3;
	add.s64 	%rd21, %rd1, %rd20;
	ld.global.u64 	%rd22, [%rd21];
	st.shared.u64 	[%r5], %rd22;
$L__BB47_10:
	bar.sync 	0;
	setp.lt.u32 	%p6, %r22, 66;
	@%p6 bra 	$L__BB47_18;
$L__BB47_11:
	mov.u32 	%r7, %r22;
	shr.u32 	%r22, %r7, 1;
	setp.ge.u32 	%p7, %r3, %r22;
	@%p7 bra 	$L__BB47_17;
	ld.shared.f32 	%f3, [%r6];
	shl.b32 	%r19, %r22, 2;
	add.s32 	%r20, %r6, %r19;
	ld.shared.f32 	%f4, [%r20];
	setp.leu.f32 	%p8, %f3, %f4;
	shl.b32 	%r21, %r22, 3;
	add.s32 	%r9, %r5, %r21;
	@%p8 bra 	$L__BB47_14;
	ld.shared.u64 	%rd62, [%r9];
	bra.uni 	$L__BB47_16;
$L__BB47_14:
	setp.neu.f32 	%p9, %f3, %f4;
	@%p9 bra 	$L__BB47_17;
	ld.shared.u64 	%rd35, [%r5];
	ld.shared.u64 	%rd62, [%r9];
	setp.le.s64 	%p10, %rd35, %rd62;
	@%p10 bra 	$L__BB47_17;
$L__BB47_16:
	st.shared.f32 	[%r6], %f4;
	st.shared.u64 	[%r5], %rd62;
$L__BB47_17:
	bar.sync 	0;
	setp.gt.u32 	%p11, %r7, 131;
	@%p11 bra 	$L__BB47_11;
$L__BB47_18:
	setp.gt.u32 	%p12, %r3, 31;
	@%p12 bra 	$L__BB47_45;
	ld.volatile.shared.f32 	%f6, [%r6];
	ld.volatile.shared.f32 	%f7, [%r6+128];
	setp.gt.f32 	%p13, %f6, %f7;
	@%p13 bra 	$L__BB47_22;
	ld.volatile.shared.f32 	%f8, [%r6];
	ld.volatile.shared.f32 	%f9, [%r6+128];
	setp.neu.f32 	%p14, %f8, %f9;
	@%p14 bra 	$L__BB47_23;
	ld.volatile.shared.u64 	%rd36, [%r5];
	ld.volatile.shared.u64 	%rd37, [%r5+256];
	setp.le.s64 	%p15, %rd36, %rd37;
	@%p15 bra 	$L__BB47_23;
$L__BB47_22:
	ld.volatile.shared.u64 	%rd38, [%r5+256];
	st.volatile.shared.u64 	[%r5], %rd38;
	ld.volatile.shared.f32 	%f10, [%r6+128];
	st.volatile.shared.f32 	[%r6], %f10;
$L__BB47_23:
	ld.volatile.shared.f32 	%f11, [%r6];
	ld.volatile.shared.f32 	%f12, [%r6+64];
	setp.gt.f32 	%p16, %f11, %f12;
	@%p16 bra 	$L__BB47_26;
	ld.volatile.shared.f32 	%f13, [%r6];
	ld.volatile.shared.f32 	%f14, [%r6+64];
	setp.neu.f32 	%p17, %f13, %f14;
	@%p17 bra 	$L__BB47_27;
	ld.volatile.shared.u64 	%rd39, [%r5];
	ld.volatile.shared.u64 	%rd40, [%r5+128];
	setp.le.s64 	%p18, %rd39, %rd40;
	@%p18 bra 	$L__BB47_27;
$L__BB47_26:
	ld.volatile.shared.u64 	%rd41, [%r5+128];
	st.volatile.shared.u64 	[%r5], %rd41;
	ld.volatile.shared.f32 	%f15, [%r6+64];
	st.volatile.shared.f32 	[%r6], %f15;
$L__BB47_27:
	ld.volatile.shared.f32 	%f16, [%r6];
	ld.volatile.shared.f32 	%f17, [%r6+32];
	setp.gt.f32 	%p19, %f16, %f17;
	@%p19 bra 	$L__BB47_30;
	ld.volatile.shared.f32 	%f18, [%r6];
	ld.volatile.shared.f32 	%f19, [%r6+32];
	setp.neu.f32 	%p20, %f18, %f19;
	@%p20 bra 	$L__BB47_31;
	ld.volatile.shared.u64 	%rd42, [%r5];
	ld.volatile.shared.u64 	%rd43, [%r5+64];
	setp.le.s64 	%p21, %rd42, %rd43;
	@%p21 bra 	$L__BB47_31;
$L__BB47_30:
	ld.volatile.shared.u64 	%rd44, [%r5+64];
	st.volatile.shared.u64 	[%r5], %rd44;
	ld.volatile.shared.f32 	%f20, [%r6+32];
	st.volatile.shared.f32 	[%r6], %f20;
$L__BB47_31:
	ld.volatile.shared.f32 	%f21, [%r6];
	ld.volatile.shared.f32 	%f22, [%r6+16];
	setp.gt.f32 	%p22, %f21, %f22;
	@%p22 bra 	$L__BB47_34;
	ld.volatile.shared.f32 	%f23, [%r6];
	ld.volatile.shared.f32 	%f24, [%r6+16];
	setp.neu.f32 	%p23, %f23, %f24;
	@%p23 bra 	$L__BB47_35;
	ld.volatile.shared.u64 	%rd45, [%r5];
	ld.volatile.shared.u64 	%rd46, [%r5+32];
	setp.le.s64 	%p24, %rd45, %rd46;
	@%p24 bra 	$L__BB47_35;
$L__BB47_34:
	ld.volatile.shared.u64 	%rd47, [%r5+32];
	st.volatile.shared.u64 	[%r5], %rd47;
	ld.volatile.shared.f32 	%f25, [%r6+16];
	st.volatile.shared.f32 	[%r6], %f25;
$L__BB47_35:
	ld.volatile.shared.f32 	%f26, [%r6];
	ld.volatile.shared.f32 	%f27, [%r6+8];
	setp.gt.f32 	%p25, %f26, %f27;
	@%p25 bra 	$L__BB47_38;
	ld.volatile.shared.f32 	%f28, [%r6];
	ld.volatile.shared.f32 	%f29, [%r6+8];
	setp.neu.f32 	%p26, %f28, %f29;
	@%p26 bra 	$L__BB47_39;
	ld.volatile.shared.u64 	%rd48, [%r5];
	ld.volatile.shared.u64 	%rd49, [%r5+16];
	setp.le.s64 	%p27, %rd48, %rd49;
	@%p27 bra 	$L__BB47_39;
$L__BB47_38:
	ld.volatile.shared.u64 	%rd50, [%r5+16];
	st.volatile.shared.u64 	[%r5], %rd50;
	ld.volatile.shared.f32 	%f30, [%r6+8];
	st.volatile.shared.f32 	[%r6], %f30;
$L__BB47_39:
	ld.volatile.shared.f32 	%f31, [%r6];
	ld.volatile.shared.f32 	%f32, [%r6+4];
	setp.gt.f32 	%p28, %f31, %f32;
	@%p28 bra 	$L__BB47_42;
	ld.volatile.shared.f32 	%f33, [%r6];
	ld.volatile.shared.f32 	%f34, [%r6+4];
	setp.neu.f32 	%p29, %f33, %f34;
	@%p29 bra 	$L__BB47_43;
	ld.volatile.shared.u64 	%rd51, [%r5];
	ld.volatile.shared.u64 	%rd52, [%r5+8];
	setp.le.s64 	%p30, %rd51, %rd52;
	@%p30 bra 	$L__BB47_43;
$L__BB47_42:
	ld.volatile.shared.u64 	%rd53, [%r5+8];
	st.volatile.shared.u64 	[%r5], %rd53;
	ld.volatile.shared.f32 	%f35, [%r6+4];
	st.volatile.shared.f32 	[%r6], %f35;
$L__BB47_43:
	setp.ne.s32 	%p31, %r3, 0;
	@%p31 bra 	$L__BB47_45;
	ld.shared.f32 	%f36, [sdata_f32];
	cvta.to.global.u64 	%rd54, %rd14;
	mul.wide.u32 	%rd55, %r4, 4;
	add.s64 	%rd56, %rd54, %rd55;
	st.global.f32 	[%rd56], %f36;
	ld.shared.u64 	%rd57, [%r2];
	mul.wide.u32 	%rd58, %r4, 8;
	add.s64 	%rd59, %rd1, %rd58;
	st.global.u64 	[%rd59], %rd57;
$L__BB47_45:
	ret;

}
	// .globl	nkd_f32
.visible .entry nkd_f32(
	.param .u64 .ptr .align 1 nkd_f32_param_0,
	.param .u64 .ptr .align 1 nkd_f32_param_1,
	.param .u64 .ptr .align 1 nkd_f32_param_2,
	.param .u64 .ptr .align 1 nkd_f32_param_3,
	.param .u64 .ptr .align 1 nkd_f32_param_4,
	.param .u64 nkd_f32_param_5,
	.param .u64 nkd_f32_param_6,
	.param .u64 nkd_f32_param_7,
	.param .u64 nkd_f32_param_8,
	.param .u64 nkd_f32_param_9
)
{
	.reg .pred 	%p<76>;
	.reg .b32 	%r<221>;
	.reg .b32 	%f<37>;
	.reg .b64 	%rd<601>;

	ld.param.u64 	%rd271, [nkd_f32_param_1];
	ld.param.u64 	%rd267, [nkd_f32_param_2];
	ld.param.u64 	%rd272, [nkd_f32_param_3];
	ld.param.u64 	%rd273, [nkd_f32_param_4];
	ld.param.u64 	%rd268, [nkd_f32_param_5];
	ld.param.u64 	%rd274, [nkd_f32_param_6];
	ld.param.u64 	%rd269, [nkd_f32_param_7];
	ld.param.u64 	%rd275, [nkd_f32_param_8];
	cvta.to.global.u64 	%rd1, %rd273;
	cvta.to.global.u64 	%rd2, %rd272;
	cvta.to.global.u64 	%rd599, %rd271;
	mov.u32 	%r220, %ntid.x;
	shl.b32 	%r54, %r220, 2;
	mov.u32 	%r55, sdata_f32;
	add.s32 	%r2, %r55, %r54;
	mov.u32 	%r3, %tid.x;
	mov.u32 	%r4, %ctaid.x;
	mul.lo.s32 	%r56, %r4, %r220;
	shl.b32 	%r57, %r56, 1;
	add.s32 	%r58, %r57, %r3;
	shl.b32 	%r59, %r3, 2;
	add.s32 	%r5, %r55, %r59;
	mov.b32 	%r60, 2139095040;
	st.shared.u32 	[%r5], %r60;
	cvt.u64.u32 	%rd4, %r58;
	shl.b32 	%r61, %r3, 3;
	add.s32 	%r6, %r2, %r61;
	st.shared.u64 	[%r6], %rd4;
	mov.u32 	%r62, %ctaid.y;
	cvt.u64.u32 	%rd276, %r62;
	add.s64 	%rd5, %rd274, %rd276;
	setp.ge.u64 	%p1, %rd5, %rd275;
	@%p1 bra 	$L__BB48_152;
	cvt.u32.u64 	%r63, %rd4;
	add.s32 	%r64, %r63, %r220;
	cvt.u64.u32 	%rd6, %r64;
	setp.le.u64 	%p2, %rd269, %rd6;
	@%p2 bra 	$L__BB48_57;
	mul.lo.s64 	%rd408, %rd5, %rd269;
	add.s64 	%rd553, %rd408, %rd4;
	add.s64 	%rd551, %rd408, %rd6;
	cvt.u32.u64 	%r7, %rd268;
	add.s32 	%r214, %r7, -1;
	setp.lt.s32 	%p28, %r214, 0;
	mov.b64 	%rd557, 0;
	mov.u64 	%rd558, %rd557;
	@%p28 bra 	$L__BB48_54;
	setp.lt.u32 	%p29, %r214, 3;
	mov.b64 	%rd558, 0;
	mov.u64 	%rd557, %rd558;
	@%p29 bra 	$L__BB48_31;
	add.s32 	%r212, %r7, -2;
	and.b32  	%r140, %r7, -4;
	neg.s32 	%r211, %r140;
	mov.b64 	%rd558, 0;
$L__BB48_5:
	.pragma "nounroll";
	add.s32 	%r13, %r212, 1;
	mul.wide.u32 	%rd412, %r13, 8;
	add.s64 	%rd413, %rd2, %rd412;
	ld.global.u64 	%rd13, [%rd413];
	or.b64  	%rd414, %rd553, %rd13;
	and.b64  	%rd415, %rd414, -4294967296;
	setp.ne.s64 	%p30, %rd415, 0;
	@%p30 bra 	$L__BB48_7;
	cvt.u32.u64 	%r141, %rd13;
	cvt.u32.u64 	%r142, %rd553;
	div.u32 	%r143, %r142, %r141;
	mul.lo.s32 	%r144, %r143, %r141;
	sub.s32 	%r145, %r142, %r144;
	cvt.u64.u32 	%rd519, %r143;
	cvt.u64.u32 	%rd520, %r145;
	bra.uni 	$L__BB48_8;
$L__BB48_7:
	div.s64 	%rd519, %rd553, %rd13;
	mul.lo.s64 	%rd416, %rd519, %rd13;
	sub.s64 	%rd520, %rd553, %rd416;
$L__BB48_8:
	mul.wide.u32 	%rd417, %r13, 8;
	add.s64 	%rd418, %rd1, %rd417;
	ld.global.u64 	%rd20, [%rd418];
	mad.lo.s64 	%rd21, %rd20, %rd520, %rd557;
	or.b64  	%rd419, %rd551, %rd13;
	and.b64  	%rd420, %rd419, -4294967296;
	setp.ne.s64 	%p31, %rd420, 0;
	@%p31 bra 	$L__BB48_10;
	cvt.u32.u64 	%r146, %rd13;
	cvt.u32.u64 	%r147, %rd551;
	div.u32 	%r148, %r147, %r146;
	mul.lo.s32 	%r149, %r148, %r146;
	sub.s32 	%r150, %r147, %r149;
	cvt.u64.u32 	%rd521, %r148;
	cvt.u64.u32 	%rd522, %r150;
	bra.uni 	$L__BB48_11;
$L__BB48_10:
	div.s64 	%rd521, %rd551, %rd13;
	mul.lo.s64 	%rd421, %rd521, %rd13;
	sub.s64 	%rd522, %rd551, %rd421;
$L__BB48_11:
	mad.lo.s64 	%rd28, %rd522, %rd20, %rd558;
	add.s32 	%r14, %r212, -2;
	mul.wide.u32 	%rd422, %r212, 8;
	add.s64 	%rd423, %rd2, %rd422;
	ld.global.u64 	%rd29, [%rd423];
	or.b64  	%rd424, %rd519, %rd29;
	and.b64  	%rd425, %rd424, -4294967296;
	setp.ne.s64 	%p32, %rd425, 0;
	@%p32 bra 	$L__BB48_13;
	cvt.u32.u64 	%r151, %rd29;
	cvt.u32.u64 	%r152, %rd519;
	div.u32 	%r153, %r152, %r151;
	mul.lo.s32 	%r154, %r153, %r151;
	sub.s32 	%r155, %r152, %r154;
	cvt.u64.u32 	%rd523, %r153;
	cvt.u64.u32 	%rd524, %r155;
	bra.uni 	$L__BB48_14;
$L__BB48_13:
	div.s64 	%rd523, %rd519, %rd29;
	mul.lo.s64 	%rd426, %rd523, %rd29;
	sub.s64 	%rd524, %rd519, %rd426;
$L__BB48_14:
	mul.wide.u32 	%rd427, %r212, 8;
	add.s64 	%rd428, %rd1, %rd427;
	ld.global.u64 	%rd36, [%rd428];
	mad.lo.s64 	%rd37, %rd36, %rd524, %rd21;
	or.b64  	%rd429, %rd521, %rd29;
	and.b64  	%rd430, %rd429, -4294967296;
	setp.ne.s64 	%p33, %rd430, 0;
	@%p33 bra 	$L__BB48_16;
	cvt.u32.u64 	%r156, %rd29;
	cvt.u32.u64 	%r157, %rd521;
	div.u32 	%r158, %r157, %r156;
	mul.lo.s32 	%r159, %r158, %r156;
	sub.s32 	%r160, %r157, %r159;
	cvt.u64.u32 	%rd525, %r158;
	cvt.u64.u32 	%rd526, %r160;
	bra.uni 	$L__BB48_17;
$L__BB48_16:
	div.s64 	%rd525, %rd521, %rd29;
	mul.lo.s64 	%rd431, %rd525, %rd29;
	sub.s64 	%rd526, %rd521, %rd431;
$L__BB48_17:
	mad.lo.s64 	%rd44, %rd526, %rd36, %rd28;
	add.s32 	%r15, %r212, -1;
	mul.wide.u32 	%rd432, %r15, 8;
	add.s64 	%rd433, %rd2, %rd432;
	ld.global.u64 	%rd45, [%rd433];
	or.b64  	%rd434, %rd523, %rd45;
	and.b64  	%rd435, %rd434, -4294967296;
	setp.ne.s64 	%p34, %rd435, 0;
	@%p34 bra 	$L__BB48_19;
	cvt.u32.u64 	%r161, %rd45;
	cvt.u32.u64 	%r162, %rd523;
	div.u32 	%r163, %r162, %r161;
	mul.lo.s32 	%r164, %r163, %r161;
	sub.s32 	%r165, %r162, %r164;
	cvt.u64.u32 	%rd527, %r163;
	cvt.u64.u32 	%rd528, %r165;
	bra.uni 	$L__BB48_20;
$L__BB48_19:
	div.s64 	%rd527, %rd523, %rd45;
	mul.lo.s64 	%rd436, %rd527, %rd45;
	sub.s64 	%rd528, %rd523, %rd436;
$L__BB48_20:
	mul.wide.u32 	%rd437, %r15, 8;
	add.s64 	%rd438, %rd1, %rd437;
	ld.global.u64 	%rd52, [%rd438];
	mad.lo.s64 	%rd53, %rd52, %rd528, %rd37;
	or.b64  	%rd439, %rd525, %rd45;
	and.b64  	%rd440, %rd439, -4294967296;
	setp.ne.s64 	%p35, %rd440, 0;
	@%p35 bra 	$L__BB48_22;
	cvt.u32.u64 	%r166, %rd45;
	cvt.u32.u64 	%r167, %rd525;
	div.u32 	%r168, %r167, %r166;
	mul.lo.s32 	%r169, %r168, %r166;
	sub.s32 	%r170, %r167, %r169;
	cvt.u64.u32 	%rd529, %r168;
	cvt.u64.u32 	%rd530, %r170;
	bra.uni 	$L__BB48_23;
$L__BB48_22:
	div.s64 	%rd529, %rd525, %rd45;
	mul.lo.s64 	%rd441, %rd529, %rd45;
	sub.s64 	%rd530, %rd525, %rd441;
$L__BB48_23:
	mad.lo.s64 	%rd60, %rd530, %rd52, %rd44;
	mul.wide.u32 	%rd442, %r14, 8;
	add.s64 	%rd443, %rd2, %rd442;
	ld.global.u64 	%rd61, [%rd443];
	or.b64  	%rd444, %rd527, %rd61;
	and.b64  	%rd445, %rd444, -4294967296;
	setp.ne.s64 	%p36, %rd445, 0;
	@%p36 bra 	$L__BB48_25;
	cvt.u32.u64 	%r171, %rd61;
	cvt.u32.u64 	%r172, %rd527;
	div.u32 	%r173, %r172, %r171;
	mul.lo.s32 	%r174, %r173, %r171;
	sub.s32 	%r175, %r172, %r174;
	cvt.u64.u32 	%rd553, %r173;
	cvt.u64.u32 	%rd532, %r175;
	bra.uni 	$L__BB48_26;
$L__BB48_25:
	div.s64 	%rd553, %rd527, %rd61;
	mul.lo.s64 	%rd446, %rd553, %rd61;
	sub.s64 	%rd532, %rd527, %rd446;
$L__BB48_26:
	mul.wide.u32 	%rd447, %r14, 8;
	add.s64 	%rd448, %rd1, %rd447;
	ld.global.u64 	%rd68, [%rd448];
	mad.lo.s64 	%rd557, %rd68, %rd532, %rd53;
	or.b64  	%rd449, %rd529, %rd61;
	and.b64  	%rd450, %rd449, -4294967296;
	setp.ne.s64 	%p37, %rd450, 0;
	@%p37 bra 	$L__BB48_28;
	cvt.u32.u64 	%r176, %rd61;
	cvt.u32.u64 	%r177, %rd529;
	div.u32 	%r178, %r177, %r176;
	mul.lo.s32 	%r179, %r178, %r176;
	sub.s32 	%r180, %r177, %r179;
	cvt.u64.u32 	%rd551, %r178;
	cvt.u64.u32 	%rd534, %r180;
	bra.uni 	$L__BB48_29;
$L__BB48_28:
	div.s64 	%rd551, %rd529, %rd61;
	mul.lo.s64 	%rd451, %rd551, %rd61;
	sub.s64 	%rd534, %rd529, %rd451;
$L__BB48_29:
	mad.lo.s64 	%rd558, %rd534, %rd68, %rd60;
	add.s32 	%r212, %r212, -4;
	add.s32 	%r211, %r211, 4;
	setp.ne.s32 	%p38, %r211, 0;
	@%p38 bra 	$L__BB48_5;
	add.s32 	%r214, %r212, 1;
$L__BB48_31:
	and.b32  	%r20, %r7, 3;
	setp.eq.s32 	%p39, %r20, 0;
	@%p39 bra 	$L__BB48_54;
	setp.eq.s32 	%p40, %r20, 1;
	@%p40 bra 	$L__BB48_46;
	mul.wide.u32 	%rd453, %r214, 8;
	add.s64 	%rd454, %rd2, %rd453;
	ld.global.u64 	%rd83, [%rd454];
	or.b64  	%rd455, %rd553, %rd83;
	and.b64  	%rd456, %rd455, -4294967296;
	setp.ne.s64 	%p41, %rd456, 0;
	@%p41 bra 	$L__BB48_35;
	cvt.u32.u64 	%r181, %rd83;
	cvt.u32.u64 	%r182, %rd553;
	div.u32 	%r183, %r182, %r181;
	mul.lo.s32 	%r184, %r183, %r181;
	sub.s32 	%r185, %r182, %r184;
	cvt.u64.u32 	%rd541, %r183;
	cvt.u64.u32 	%rd542, %r185;
	bra.uni 	$L__BB48_36;
$L__BB48_35:
	div.s64 	%rd541, %rd553, %rd83;
	mul.lo.s64 	%rd457, %rd541, %rd83;
	sub.s64 	%rd542, %rd553, %rd457;
$L__BB48_36:
	mul.wide.u32 	%rd458, %r214, 8;
	add.s64 	%rd459, %rd1, %rd458;
	ld.global.u64 	%rd90, [%rd459];
	mad.lo.s64 	%rd91, %rd90, %rd542, %rd557;
	or.b64  	%rd460, %rd551, %rd83;
	and.b64  	%rd461, %rd460, -4294967296;
	setp.ne.s64 	%p42, %rd461, 0;
	@%p42 bra 	$L__BB48_38;
	cvt.u32.u64 	%r186, %rd83;
	cvt.u32.u64 	%r187, %rd551;
	div.u32 	%r188, %r187, %r186;
	mul.lo.s32 	%r189, %r188, %r186;
	sub.s32 	%r190, %r187, %r189;
	cvt.u64.u32 	%rd543, %r188;
	cvt.u64.u32 	%rd544, %r190;
	bra.uni 	$L__BB48_39;
$L__BB48_38:
	div.s64 	%rd543, %rd551, %rd83;
	mul.lo.s64 	%rd462, %rd543, %rd83;
	sub.s64 	%rd544, %rd551, %rd462;
$L__BB48_39:
	mad.lo.s64 	%rd98, %rd544, %rd90, %rd558;
	add.s32 	%r21, %r214, -1;
	mul.wide.u32 	%rd463, %r21, 8;
	add.s64 	%rd464, %rd2, %rd463;
	ld.global.u64 	%rd99, [%rd464];
	or.b64  	%rd465, %rd541, %rd99;
	and.b64  	%rd466, %rd465, -4294967296;
	setp.ne.s64 	%p43, %rd466, 0;
	@%p43 bra 	$L__BB48_41;
	cvt.u32.u64 	%r191, %rd99;
	cvt.u32.u64 	%r192, %rd541;
	div.u32 	%r193, %r192, %r191;
	mul.lo.s32 	%r194, %r193, %r191;
	sub.s32 	%r195, %r192, %r194;
	cvt.u64.u32 	%rd553, %r193;
	cvt.u64.u32 	%rd546, %r195;
	bra.uni 	$L__BB48_42;
$L__BB48_41:
	div.s64 	%rd553, %rd541, %rd99;
	mul.lo.s64 	%rd467, %rd553, %rd99;
	sub.s64 	%rd546, %rd541, %rd467;
$L__BB48_42:
	mul.wide.u32 	%rd468, %r21, 8;
	add.s64 	%rd469, %rd1, %rd468;
	ld.global.u64 	%rd106, [%rd469];
	mad.lo.s64 	%rd557, %rd106, %rd546, %rd91;
	or.b64  	%rd470, %rd543, %rd99;
	and.b64  	%rd471, %rd470, -4294967296;
	setp.ne.s64 	%p44, %rd471, 0;
	@%p44 bra 	$L__BB48_44;
	cvt.u32.u64 	%r196, %rd99;
	cvt.u32.u64 	%r197, %rd543;
	div.u32 	%r198, %r197, %r196;
	mul.lo.s32 	%r199, %r198, %r196;
	sub.s32 	%r200, %r197, %r199;
	cvt.u64.u32 	%rd551, %r198;
	cvt.u64.u32 	%rd548, %r200;
	bra.uni 	$L__BB48_45;
$L__BB48_44:
	div.s64 	%rd551, %rd543, %rd99;
	mul.lo.s64 	%rd472, %rd551, %rd99;
	sub.s64 	%rd548, %rd543, %rd472;
$L__BB48_45:
	mad.lo.s64 	%rd558, %rd548, %rd106, %rd98;
	add.s32 	%r214, %r214, -2;
$L__BB48_46:
	and.b32  	%r201, %r7, 1;
	setp.eq.b32 	%p45, %r201, 1;
	not.pred 	%p46, %p45;
	@%p46 bra 	$L__BB48_54;
	mul.wide.u32 	%rd473, %r214, 8;
	add.s64 	%rd474, %rd2, %rd473;
	ld.global.u64 	%rd121, [%rd474];
	or.b64  	%rd475, %rd553, %rd121;
	and.b64  	%rd476, %rd475, -4294967296;
	setp.ne.s64 	%p47, %rd476, 0;
	@%p47 bra 	$L__BB48_49;
	cvt.u32.u64 	%r202, %rd121;
	cvt.u32.u64 	%r203, %rd553;
	rem.u32 	%r204, %r203, %r202;
	cvt.u64.u32 	%rd555, %r204;
	bra.uni 	$L__BB48_50;
$L__BB48_49:
	rem.s64 	%rd555, %rd553, %rd121;
$L__BB48_50:
	mul.wide.u32 	%rd477, %r214, 8;
	add.s64 	%rd478, %rd1, %rd477;
	ld.global.u64 	%rd125, [%rd478];
	mad.lo.s64 	%rd557, %rd125, %rd555, %rd557;
	or.b64  	%rd479, %rd551, %rd121;
	and.b64  	%rd480, %rd479, -4294967296;
	setp.ne.s64 	%p48, %rd480, 0;
	@%p48 bra 	$L__BB48_52;
	cvt.u32.u64 	%r205, %rd121;
	cvt.u32.u64 	%r206, %rd551;
	rem.u32 	%r207, %r206, %r205;
	cvt.u64.u32 	%rd556, %r207;
	bra.uni 	$L__BB48_53;
$L__BB48_52:
	rem.s64 	%rd556, %rd551, %rd121;
$L__BB48_53:
	mad.lo.s64 	%rd558, %rd556, %rd125, %rd558;
$L__BB48_54:
	shl.b64 	%rd481, %rd557, 2;
	add.s64 	%rd482, %rd599, %rd481;
	ld.global.f32 	%f1, [%rd482];
	shl.b64 	%rd483, %rd558, 2;
	add.s64 	%rd484, %rd599, %rd483;
	ld.global.f32 	%f2, [%rd484];
	setp.leu.f32 	%p49, %f1, %f2;
	@%p49 bra 	$L__BB48_56;
	st.shared.f32 	[%r5], %f2;
	st.shared.u64 	[%r6], %rd6;
	bra.uni 	$L__BB48_117;
$L__BB48_56:
	st.shared.f32 	[%r5], %f1;
	st.shared.u64 	[%r6], %rd4;
	bra.uni 	$L__BB48_117;
$L__BB48_57:
	setp.le.u64 	%p3, %rd269, %rd4;
	@%p3 bra 	$L__BB48_117;
	mad.lo.s64 	%rd590, %rd5, %rd269, %rd4;
	cvt.u32.u64 	%r24, %rd268;
	add.s32 	%r218, %r24, -1;
	setp.lt.s32 	%p4, %r218, 0;
	@%p4 bra 	$L__BB48_116;
	and.b32  	%r26, %r24, 7;
	setp.lt.u32 	%p5, %r218, 7;
	@%p5 bra 	$L__BB48_87;
	add.s32 	%r216, %r24, -4;
	and.b32  	%r65, %r24, -8;
	neg.s32 	%r215, %r65;
$L__BB48_61:
	.pragma "nounroll";
	add.s32 	%r31, %r216, 3;
	mul.wide.u32 	%rd278, %r31, 8;
	add.s64 	%rd279, %rd2, %rd278;
	ld.global.u64 	%rd136, [%rd279];
	or.b64  	%rd280, %rd590, %rd136;
	and.b64  	%rd281, %rd280, -4294967296;
	setp.ne.s64 	%p6, %rd281, 0;
	@%p6 bra 	$L__BB48_63;
	cvt.u32.u64 	%r66, %rd136;
	cvt.u32.u64 	%r67, %rd590;
	div.u32 	%r68, %r67, %r66;
	mul.lo.s32 	%r69, %r68, %r66;
	sub.s32 	%r70, %r67, %r69;
	cvt.u64.u32 	%rd561, %r68;
	cvt.u64.u32 	%rd562, %r70;
	bra.uni 	$L__BB48_64;
$L__BB48_63:
	div.s64 	%rd561, %rd590, %rd136;
	mul.lo.s64 	%rd282, %rd561, %rd136;
	sub.s64 	%rd562, %rd590, %rd282;
$L__BB48_64:
	mul.wide.u32 	%rd283, %r31, 8;
	add.s64 	%rd284, %rd1, %rd283;
	ld.global.u64 	%rd285, [%rd284];
	mul.lo.s64 	%rd143, %rd285, %rd562;
	add.s32 	%r32, %r216, 2;
	mul.wide.u32 	%rd286, %r32, 8;
	add.s64 	%rd287, %rd2, %rd286;
	ld.global.u64 	%rd144, [%rd287];
	or.b64  	%rd288, %rd561, %rd144;
	and.b64  	%rd289, %rd288, -4294967296;
	setp.ne.s64 	%p7, %rd289, 0;
	@%p7 bra 	$L__BB48_66;
	cvt.u32.u64 	%r71, %rd144;
	cvt.u32.u64 	%r72, %rd561;
	div.u32 	%r73, %r72, %r71;
	mul.lo.s32 	%r74, %r73, %r71;
	sub.s32 	%r75, %r72, %r74;
	cvt.u64.u32 	%rd563, %r73;
	cvt.u64.u32 	%rd564, %r75;
	bra.uni 	$L__BB48_67;
$L__BB48_66:
	div.s64 	%rd563, %rd561, %rd144;
	mul.lo.s64 	%rd290, %rd563, %rd144;
	sub.s64 	%rd564, %rd561, %rd290;
$L__BB48_67:
	mul.wide.u32 	%rd291, %r32, 8;
	add.s64 	%rd292, %rd1, %rd291;
	ld.global.u64 	%rd293, [%rd292];
	mad.lo.s64 	%rd151, %rd293, %rd564, %rd143;
	add.s32 	%r33, %r216, 1;
	mul.wide.u32 	%rd294, %r33, 8;
	add.s64 	%rd295, %rd2, %rd294;
	ld.global.u64 	%rd152, [%rd295];
	or.b64  	%rd296, %rd563, %rd152;
	and.b64  	%rd297, %rd296, -4294967296;
	setp.ne.s64 	%p8, %rd297, 0;
	@%p8 bra 	$L__BB48_69;
	cvt.u32.u64 	%r76, %rd152;
	cvt.u32.u64 	%r77, %rd563;
	div.u32 	%r78, %r77, %r76;
	mul.lo.s32 	%r79, %r78, %r76;
	sub.s32 	%r80, %r77, %r79;
	cvt.u64.u32 	%rd565, %r78;
	cvt.u64.u32 	%rd566, %r80;
	bra.uni 	$L__BB48_70;
$L__BB48_69:
	div.s64 	%rd565, %rd563, %rd152;
	mul.lo.s64 	%rd298, %rd565, %rd152;
	sub.s64 	%rd566, %rd563, %rd298;
$L__BB48_70:
	mul.wide.u32 	%rd299, %r33, 8;
	add.s64 	%rd300, %rd1, %rd299;
	ld.global.u64 	%rd301, [%rd300];
	mad.lo.s64 	%rd159, %rd301, %rd566, %rd151;
	add.s32 	%r34, %r216, -4;
	mul.wide.u32 	%rd302, %r216, 8;
	add.s64 	%rd303, %rd2, %rd302;
	ld.global.u64 	%rd160, [%rd303];
	or.b64  	%rd304, %rd565, %rd160;
	and.b64  	%rd305, %rd304, -4294967296;
	setp.ne.s64 	%p9, %rd305, 0;
	@%p9 bra 	$L__BB48_72;
	cvt.u32.u64 	%r81, %rd160;
	cvt.u32.u64 	%r82, %rd565;
	div.u32 	%r83, %r82, %r81;
	mul.lo.s32 	%r84, %r83, %r81;
	sub.s32 	%r85, %r82, %r84;
	cvt.u64.u32 	%rd567, %r83;
	cvt.u64.u32 	%rd568, %r85;
	bra.uni 	$L__BB48_73;
$L__BB48_72:
	div.s64 	%rd567, %rd565, %rd160;
	mul.lo.s64 	%rd306, %rd567, %rd160;
	sub.s64 	%rd568, %rd565, %rd306;
$L__BB48_73:
	mul.wide.u32 	%rd307, %r216, 8;
	add.s64 	%rd308, %rd1, %rd307;
	ld.global.u64 	%rd309, [%rd308];
	mad.lo.s64 	%rd167, %rd309, %rd568, %rd159;
	add.s32 	%r35, %r216, -1;
	mul.wide.u32 	%rd310, %r35, 8;
	add.s64 	%rd311, %rd2, %rd310;
	ld.global.u64 	%rd168, [%rd311];
	or.b64  	%rd312, %rd567, %rd168;
	and.b64  	%rd313, %rd312, -4294967296;
	setp.ne.s64 	%p10, %rd313, 0;
	@%p10 bra 	$L__BB48_75;
	cvt.u32.u64 	%r86, %rd168;
	cvt.u32.u64 	%r87, %rd567;
	div.u32 	%r88, %r87, %r86;
	mul.lo.s32 	%r89, %r88, %r86;
	sub.s32 	%r90, %r87, %r89;
	cvt.u64.u32 	%rd569, %r88;
	cvt.u64.u32 	%rd570, %r90;
	bra.uni 	$L__BB48_76;
$L__BB48_75:
	div.s64 	%rd569, %rd567, %rd168;
	mul.lo.s64 	%rd314, %rd569, %rd168;
	sub.s64 	%rd570, %rd567, %rd314;
$L__BB48_76:
	mul.wide.u32 	%rd315, %r35, 8;
	add.s64 	%rd316, %rd1, %rd315;
	ld.global.u64 	%rd317, [%rd316];
	mad.lo.s64 	%rd175, %rd317, %rd570, %rd167;
	add.s32 	%r36, %r216, -2;
	mul.wide.u32 	%rd318, %r36, 8;
	add.s64 	%rd319, %rd2, %rd318;
	ld.global.u64 	%rd176, [%rd319];
	or.b64  	%rd320, %rd569, %rd176;
	and.b64  	%rd321, %rd320, -4294967296;
	setp.ne.s64 	%p11, %rd321, 0;
	@%p11 bra 	$L__BB48_78;
	cvt.u32.u64 	%r91, %rd176;
	cvt.u32.u64 	%r92, %rd569;
	div.u32 	%r93, %r92, %r91;
	mul.lo.s32 	%r94, %r93, %r91;
	sub.s32 	%r95, %r92, %r94;
	cvt.u64.u32 	%rd571, %r93;
	cvt.u64.u32 	%rd572, %r95;
	bra.uni 	$L__BB48_79;
$L__BB48_78:
	div.s64 	%rd571, %rd569, %rd176;
	mul.lo.s64 	%rd322, %rd571, %rd176;
	sub.s64 	%rd572, %rd569, %rd322;
$L__BB48_79:
	mul.wide.u32 	%rd323, %r36, 8;
	add.s64 	%rd324, %rd1, %rd323;
	ld.global.u64 	%rd325, [%rd324];
	mad.lo.s64 	%rd183, %rd325, %rd572, %rd175;
	add.s32 	%r37, %r216, -3;
	mul.wide.u32 	%rd326, %r37, 8;
	add.s64 	%rd327, %rd2, %rd326;
	ld.global.u64 	%rd184, [%rd327];
	or.b64  	%rd328, %rd571, %rd184;
	and.b64  	%rd329, %rd328, -4294967296;
	setp.ne.s64 	%p12, %rd329, 0;
	@%p12 bra 	$L__BB48_81;
	cvt.u32.u64 	%r96, %rd184;
	cvt.u32.u64 	%r97, %rd571;
	div.u32 	%r98, %r97, %r96;
	mul.lo.s32 	%r99, %r98, %r96;
	sub.s32 	%r100, %r97, %r99;
	cvt.u64.u32 	%rd573, %r98;
	cvt.u64.u32 	%rd574, %r100;
	bra.uni 	$L__BB48_82;
$L__BB48_81:
	div.s64 	%rd573, %rd571, %rd184;
	mul.lo.s64 	%rd330, %rd573, %rd184;
	sub.s64 	%rd574, %rd571, %rd330;
$L__BB48_82:
	mul.wide.u32 	%rd331, %r37, 8;
	add.s64 	%rd332, %rd1, %rd331;
	ld.global.u64 	%rd333, [%rd332];
	mad.lo.s64 	%rd191, %rd333, %rd574, %rd183;
	mul.wide.u32 	%rd334, %r34, 8;
	add.s64 	%rd335, %rd2, %rd334;
	ld.global.u64 	%rd192, [%rd335];
	or.b64  	%rd336, %rd573, %rd192;
	and.b64  	%rd337, %rd336, -4294967296;
	setp.ne.s64 	%p13, %rd337, 0;
	@%p13 bra 	$L__BB48_84;
	cvt.u32.u64 	%r101, %rd192;
	cvt.u32.u64 	%r102, %rd573;
	div.u32 	%r103, %r102, %r101;
	mul.lo.s32 	%r104, %r103, %r101;
	sub.s32 	%r105, %r102, %r104;
	cvt.u64.u32 	%rd590, %r103;
	cvt.u64.u32 	%rd576, %r105;
	bra.uni 	$L__BB48_85;
$L__BB48_84:
	div.s64 	%rd590, %rd573, %rd192;
	mul.lo.s64 	%rd338, %rd590, %rd192;
	sub.s64 	%rd576, %rd573, %rd338;
$L__BB48_85:
	mul.wide.u32 	%rd339, %r34, 8;
	add.s64 	%rd340, %rd1, %rd339;
	ld.global.u64 	%rd341, [%rd340];
	mad.lo.s64 	%rd342, %rd341, %rd576, %rd191;
	shl.b64 	%rd343, %rd342, 2;
	add.s64 	%rd599, %rd599, %rd343;
	add.s32 	%r216, %r216, -8;
	add.s32 	%r215, %r215, 8;
	setp.ne.s32 	%p14, %r215, 0;
	@%p14 bra 	$L__BB48_61;
	add.s32 	%r218, %r216, 3;
$L__BB48_87:
	setp.eq.s32 	%p15, %r26, 0;
	@%p15 bra 	$L__BB48_116;
	and.b32  	%r42, %r24, 3;
	setp.lt.u32 	%p16, %r26, 4;
	@%p16 bra 	$L__BB48_102;
	mul.wide.u32 	%rd345, %r218, 8;
	add.s64 	%rd346, %rd2, %rd345;
	ld.global.u64 	%rd203, [%rd346];
	or.b64  	%rd347, %rd590, %rd203;
	and.b64  	%rd348, %rd347, -4294967296;
	setp.ne.s64 	%p17, %rd348, 0;
	@%p17 bra 	$L__BB48_91;
	cvt.u32.u64 	%r106, %rd203;
	cvt.u32.u64 	%r107, %rd590;
	div.u32 	%r108, %r107, %r106;
	mul.lo.s32 	%r109, %r108, %r106;
	sub.s32 	%r110, %r107, %r109;
	cvt.u64.u32 	%rd580, %r108;
	cvt.u64.u32 	%rd581, %r110;
	bra.uni 	$L__BB48_92;
$L__BB48_91:
	div.s64 	%rd580, %rd590, %rd203;
	mul.lo.s64 	%rd349, %rd580, %rd203;
	sub.s64 	%rd581, %rd590, %rd349;
$L__BB48_92:
	mul.wide.u32 	%rd350, %r218, 8;
	add.s64 	%rd351, %rd1, %rd350;
	ld.global.u64 	%rd352, [%rd351];
	mul.lo.s64 	%rd210, %rd352, %rd581;
	add.s32 	%r43, %r218, -1;
	mul.wide.u32 	%rd353, %r43, 8;
	add.s64 	%rd354, %rd2, %rd353;
	ld.global.u64 	%rd211, [%rd354];
	or.b64  	%rd355, %rd580, %rd211;
	and.b64  	%rd356, %rd355, -4294967296;
	setp.ne.s64 	%p18, %rd356, 0;
	@%p18 bra 	$L__BB48_94;
	cvt.u32.u64 	%r111, %rd211;
	cvt.u32.u64 	%r112, %rd580;
	div.u32 	%r113, %r112, %r111;
	mul.lo.s32 	%r114, %r113, %r111;
	sub.s32 	%r115, %r112, %r114;
	cvt.u64.u32 	%rd582, %r113;
	cvt.u64.u32 	%rd583, %r115;
	bra.uni 	$L__BB48_95;
$L__BB48_94:
	div.s64 	%rd582, %rd580, %rd211;
	mul.lo.s64 	%rd357, %rd582, %rd211;
	sub.s64 	%rd583, %rd580, %rd357;
$L__BB48_95:
	mul.wide.u32 	%rd358, %r43, 8;
	add.s64 	%rd359, %rd1, %rd358;
	ld.global.u64 	%rd360, [%rd359];
	mad.lo.s64 	%rd218, %rd360, %rd583, %rd210;
	add.s32 	%r44, %r218, -2;
	mul.wide.u32 	%rd361, %r44, 8;
	add.s64 	%rd362, %rd2, %rd361;
	ld.global.u64 	%rd219, [%rd362];
	or.b64  	%rd363, %rd582, %rd219;
	and.b64  	%rd364, %rd363, -4294967296;
	setp.ne.s64 	%p19, %rd364, 0;
	@%p19 bra 	$L__BB48_97;
	cvt.u32.u64 	%r116, %rd219;
	cvt.u32.u64 	%r117, %rd582;
	div.u32 	%r118, %r117, %r116;
	mul.lo.s32 	%r119, %r118, %r116;
	sub.s32 	%r120, %r117, %r119;
	cvt.u64.u32 	%rd584, %r118;
	cvt.u64.u32 	%rd585, %r120;
	bra.uni 	$L__BB48_98;
$L__BB48_97:
	div.s64 	%rd584, %rd582, %rd219;
	mul.lo.s64 	%rd365, %rd584, %rd219;
	sub.s64 	%rd585, %rd582, %rd365;
$L__BB48_98:
	mul.wide.u32 	%rd366, %r44, 8;
	add.s64 	%rd367, %rd1, %rd366;
	ld.global.u64 	%rd368, [%rd367];
	mad.lo.s64 	%rd226, %rd368, %rd585, %rd218;
	add.s32 	%r45, %r218, -3;
	mul.wide.u32 	%rd369, %r45, 8;
	add.s64 	%rd370, %rd2, %rd369;
	ld.global.u64 	%rd227, [%rd370];
	or.b64  	%rd371, %rd584, %rd227;
	and.b64  	%rd372, %rd371, -4294967296;
	setp.ne.s64 	%p20, %rd372, 0;
	@%p20 bra 	$L__BB48_100;
	cvt.u32.u64 	%r121, %rd227;
	cvt.u32.u64 	%r122, %rd584;
	div.u32 	%r123, %r122, %r121;
	mul.lo.s32 	%r124, %r123, %r121;
	sub.s32 	%r125, %r122, %r124;
	cvt.u64.u32 	%rd590, %r123;
	cvt.u64.u32 	%rd587, %r125;
	bra.uni 	$L__BB48_101;
$L__BB48_100:
	div.s64 	%rd590, %rd584, %rd227;
	mul.lo.s64 	%rd373, %rd590, %rd227;
	sub.s64 	%rd587, %rd584, %rd373;
$L__BB48_101:
	mul.wide.u32 	%rd374, %r45, 8;
	add.s64 	%rd375, %rd1, %rd374;
	ld.global.u64 	%rd376, [%rd375];
	mad.lo.s64 	%rd377, %rd376, %rd587, %rd226;
	shl.b64 	%rd378, %rd377, 2;
	add.s64 	%rd599, %rd599, %rd378;
	add.s32 	%r218, %r218, -4;
$L__BB48_102:
	setp.eq.s32 	%p21, %r42, 0;
	@%p21 bra 	$L__BB48_116;
	setp.eq.s32 	%p22, %r42, 1;
	@%p22 bra 	$L__BB48_111;
	mul.wide.u32 	%rd380, %r218, 8;
	add.s64 	%rd381, %rd2, %rd380;
	ld.global.u64 	%rd238, [%rd381];
	or.b64  	%rd382, %rd590, %rd238;
	and.b64  	%rd383, %rd382, -4294967296;
	setp.ne.s64 	%p23, %rd383, 0;
	@%p23 bra 	$L__BB48_106;
	cvt.u32.u64 	%r126, %rd238;
	cvt.u32.u64 	%r127, %rd590;
	div.u32 	%r128, %r127, %r126;
	mul.lo.s32 	%r129, %r128, %r126;
	sub.s32 	%r130, %r127, %r129;
	cvt.u64.u32 	%rd591, %r128;
	cvt.u64.u32 	%rd592, %r130;
	bra.uni 	$L__BB48_107;
$L__BB48_106:
	div.s64 	%rd591, %rd590, %rd238;
	mul.lo.s64 	%rd384, %rd591, %rd238;
	sub.s64 	%rd592, %rd590, %rd384;
$L__BB48_107:
	mul.wide.u32 	%rd385, %r218, 8;
	add.s64 	%rd386, %rd1, %rd385;
	ld.global.u64 	%rd387, [%rd386];
	mul.lo.s64 	%rd245, %rd387, %rd592;
	add.s32 	%r48, %r218, -1;
	mul.wide.u32 	%rd388, %r48, 8;
	add.s64 	%rd389, %rd2, %rd388;
	ld.global.u64 	%rd246, [%rd389];
	or.b64  	%rd390, %rd591, %rd246;
	and.b64  	%rd391, %rd390, -4294967296;
	setp.ne.s64 	%p24, %rd391, 0;
	@%p24 bra 	$L__BB48_109;
	cvt.u32.u64 	%r131, %rd246;
	cvt.u32.u64 	%r132, %rd591;
	div.u32 	%r133, %r132, %r131;
	mul.lo.s32 	%r134, %r133, %r131;
	sub.s32 	%r135, %r132, %r134;
	cvt.u64.u32 	%rd590, %r133;
	cvt.u64.u32 	%rd594, %r135;
	bra.uni 	$L__BB48_110;
$L__BB48_109:
	div.s64 	%rd590, %rd591, %rd246;
	mul.lo.s64 	%rd392, %rd590, %rd246;
	sub.s64 	%rd594, %rd591, %rd392;
$L__BB48_110:
	add.s64 	%rd394, %rd1, %rd388;
	ld.global.u64 	%rd395, [%rd394];
	mad.lo.s64 	%rd396, %rd395, %rd594, %rd245;
	shl.b64 	%rd397, %rd396, 2;
	add.s64 	%rd599, %rd599, %rd397;
	add.s32 	%r218, %r218, -2;
$L__BB48_111:
	and.b32  	%r136, %r24, 1;
	setp.eq.b32 	%p25, %r136, 1;
	not.pred 	%p26, %p25;
	@%p26 bra 	$L__BB48_116;
	mul.wide.u32 	%rd398, %r218, 8;
	add.s64 	%rd399, %rd2, %rd398;
	ld.global.u64 	%rd257, [%rd399];
	or.b64  	%rd400, %rd590, %rd257;
	and.b64  	%rd401, %rd400, -4294967296;
	setp.ne.s64 	%p27, %rd401, 0;
	@%p27 bra 	$L__BB48_114;
	cvt.u32.u64 	%r137, %rd257;
	cvt.u32.u64 	%r138, %rd590;
	rem.u32 	%r139, %r138, %r137;
	cvt.u64.u32 	%rd598, %r139;
	bra.uni 	$L__BB48_115;
$L__BB48_114:
	rem.s64 	%rd598, %rd590, %rd257;
$L__BB48_115:
	add.s64 	%rd403, %rd1, %rd398;
	ld.global.u64 	%rd404, [%rd403];
	mul.lo.s64 	%rd405, %rd404, %rd598;
	shl.b64 	%rd406, %rd405, 2;
	add.s64 	%rd599, %rd599, %rd406;
$L__BB48_116:
	ld.global.f32 	%f5, [%rd599];
	st.shared.f32 	[%r5], %f5;
	st.shared.u64 	[%r6], %rd4;
$L__BB48_117:
	bar.sync 	0;
	setp.lt.u32 	%p50, %r220, 66;
	@%p50 bra 	$L__BB48_125;
$L__BB48_118:
	mov.u32 	%r51, %r220;
	shr.u32 	%r220, %r51, 1;
	setp.ge.u32 	%p51, %r3, %r220;
	@%p51 bra 	$L__BB48_124;
	ld.shared.f32 	%f3, [%r5];
	shl.b32 	%r208, %r220, 2;
	add.s32 	%r209, %r5, %r208;
	ld.shared.f32 	%f4, [%r209];
	setp.leu.f32 	%p52, %f3, %f4;
	shl.b32 	%r210, %r220, 3;
	add.s32 	%r53, %r6, %r210;
	@%p52 bra 	$L__BB48_121;
	ld.shared.u64 	%rd600, [%r53];
	bra.uni 	$L__BB48_123;
$L__BB48_121:
	setp.neu.f32 	%p53, %f3, %f4;
	@%p53 bra 	$L__BB48_124;
	ld.shared.u64 	%rd485, [%r6];
	ld.shared.u64 	%rd600, [%r53];
	setp.le.s64 	%p54, %rd485, %rd600;
	@%p54 bra 	$L__BB48_124;
$L__BB48_123:
	st.shared.f32 	[%r5], %f4;
	st.shared.u64 	[%r6], %rd600;
$L__BB48_124:
	bar.sync 	0;
	setp.gt.u32 	%p55, %r51, 131;
	@%p55 bra 	$L__BB48_118;
$L__BB48_125:
	setp.gt.u32 	%p56, %r3, 31;
	@%p56 bra 	$L__BB48_152;
	ld.volatile.shared.f32 	%f6, [%r5];
	ld.volatile.shared.f32 	%f7, [%r5+128];
	setp.gt.f32 	%p57, %f6, %f7;
	@%p57 bra 	$L__BB48_129;
	ld.volatile.shared.f32 	%f8, [%r5];
	ld.volatile.shared.f32 	%f9, [%r5+128];
	setp.neu.f32 	%p58, %f8, %f9;
	@%p58 bra 	$L__BB48_130;
	ld.volatile.shared.u64 	%rd486, [%r6];
	ld.volatile.shared.u64 	%rd487, [%r6+256];
	setp.le.s64 	%p59, %rd486, %rd487;
	@%p59 bra 	$L__BB48_130;
$L__BB48_129:
	ld.volatile.shared.u64 	%rd488, [%r6+256];
	st.volatile.shared.u64 	[%r6], %rd488;
	ld.volatile.shared.f32 	%f10, [%r5+128];
	st.volatile.shared.f32 	[%r5], %f10;
$L__BB48_130:
	ld.volatile.shared.f32 	%f11, [%r5];
	ld.volatile.shared.f32 	%f12, [%r5+64];
	setp.gt.f32 	%p60, %f11, %f12;
	@%p60 bra 	$L__BB48_133;
	ld.volatile.shared.f32 	%f13, [%r5];
	ld.volatile.shared.f32 	%f14, [%r5+64];
	setp.neu.f32 	%p61, %f13, %f14;
	@%p61 bra 	$L__BB48_134;
	ld.volatile.shared.u64 	%rd489, [%r6];
	ld.volatile.shared.u64 	%rd490, [%r6+128];
	setp.le.s64 	%p62, %rd489, %rd490;
	@%p62 bra 	$L__BB48_134;
$L__BB48_133:
	ld.volatile.shared.u64 	%rd491, [%r6+128];
	st.volatile.shared.u64 	[%r6], %rd491;
	ld.volatile.shared.f32 	%f15, [%r5+64];
	st.volatile.shared.f32 	[%r5], %f15;
$L__BB48_134:
	ld.volatile.shared.f32 	%f16, [%r5];
	ld.volatile.shared.f32 	%f17, [%r5+32];
	setp.gt.f32 	%p63, %f16, %f17;
	@%p63 bra 	$L__BB48_137;
	ld.volatile.shared.f32 	%f18, [%r5];
	ld.volatile.shared.f32 	%f19, [%r5+32];
	setp.neu.f32 	%p64, %f18, %f19;
	@%p64 bra 	$L__BB48_138;
	ld.volatile.shared.u64 	%rd492, [%r6];
	ld.volatile.shared.u64 	%rd493, [%r6+64];
	setp.le.s64 	%p65, %rd492, %rd493;
	@%p65 bra 	$L__BB48_138;
$L__BB48_137:
	ld.volatile.shared.u64 	%rd494, [%r6+64];
	st.volatile.shared.u64 	[%r6], %rd494;
	ld.volatile.shared.f32 	%f20, [%r5+32];
	st.volatile.shared.f32 	[%r5], %f20;
$L__BB48_138:
	ld.volatile.shared.f32 	%f21, [%r5];
	ld.volatile.shared.f32 	%f22, [%r5+16];
	setp.gt.f32 	%p66, %f21, %f22;
	@%p66 bra 	$L__BB48_141;
	ld.volatile.shared.f32 	%f23, [%r5];
	ld.volatile.shared.f32 	%f24, [%r5+16];
	setp.neu.f32 	%p67, %f23, %f24;
	@%p67 bra 	$L__BB48_142;
	ld.volatile.shared.u64 	%rd495, [%r6];
	ld.volatile.shared.u64 	%rd496, [%r6+32];
	setp.le.s64 	%p68, %rd495, %rd496;
	@%p68 bra 	$L__BB48_142;
$L__BB48_141:
	ld.volatile.shared.u64 	%rd497, [%r6+32];
	st.volatile.shared.u64 	[%r6], %rd497;
	ld.volatile.shared.f32 	%f25, [%r5+16];
	st.volatile.shared.f32 	[%r5], %f25;
$L__BB48_142:
	ld.volatile.shared.f32 	%f26, [%r5];
	ld.volatile.shared.f32 	%f27, [%r5+8];
	setp.gt.f32 	%p69, %f26, %f27;
	@%p69 bra 	$L__BB48_145;
	ld.volatile.shared.f32 	%f28, [%r5];
	ld.volatile.shared.f32 	%f29, [%r5+8];
	setp.neu.f32 	%p70, %f28, %f29;
	@%p70 bra 	$L__BB48_146;
	ld.volatile.shared.u64 	%rd498, [%r6];
	ld.volatile.shared.u64 	%rd499, [%r6+16];
	setp.le.s64 	%p71, %rd498, %rd499;
	@%p71 bra 	$L__BB48_146;
$L__BB48_145:
	ld.volatile.shared.u64 	%rd500, [%r6+16];
	st.volatile.shared.u64 	[%r6], %rd500;
	ld.volatile.shared.f32 	%f30, [%r5+8];
	st.volatile.shared.f32 	[%r5], %f30;
$L__BB48_146:
	ld.volatile.shared.f32 	%f31, [%r5];
	ld.volatile.shared.f32 	%f32, [%r5+4];
	setp.gt.f32 	%p72, %f31, %f32;
	@%p72 bra 	$L__BB48_149;
	ld.volatile.shared.f32 	%f33, [%r5];
	ld.volatile.shared.f32 	%f34, [%r5+4];
	setp.neu.f32 	%p73, %f33, %f34;
	@%p73 bra 	$L__BB48_150;
	ld.volatile.shared.u64 	%rd501, [%r6];
	ld.volatile.shared.u64 	%rd502, [%r6+8];
	setp.le.s64 	%p74, %rd501, %rd502;
	@%p74 bra 	$L__BB48_150;
$L__BB48_149:
	ld.volatile.shared.u64 	%rd503, [%r6+8];
	st.volatile.shared.u64 	[%r6], %rd503;
	ld.volatile.shared.f32 	%f35, [%r5+4];
	st.volatile.shared.f32 	[%r5], %f35;
$L__BB48_150:
	setp.ne.s32 	%p75, %r3, 0;
	@%p75 bra 	$L__BB48_152;
	ld.param.u64 	%rd514, [nkd_f32_param_9];
	ld.param.u64 	%rd513, [nkd_f32_param_0];
	ld.shared.f32 	%f36, [sdata_f32];
	cvt.u64.u32 	%rd504, %r4;
	mad.lo.s64 	%rd505, %rd514, %rd5, %rd504;
	cvta.to.global.u64 	%rd506, %rd513;
	shl.b64 	%rd507, %rd505, 2;
	add.s64 	%rd508, %rd506, %rd507;
	st.global.f32 	[%rd508], %f36;
	ld.shared.u64 	%rd509, [%r2];
	cvta.to.global.u64 	%rd510, %rd267;
	shl.b64 	%rd511, %rd505, 3;
	add.s64 	%rd512, %rd510, %rd511;
	st.global.u64 	[%rd512], %rd509;
$L__BB48_152:
	ret;

}
	// .globl	nkd2_f32
.visible .entry nkd2_f32(
	.param .u64 .ptr .align 1 nkd2_f32_param_0,
	.param .u64 .ptr .align 1 nkd2_f32_param_1,
	.param .u64 .ptr .align 1 nkd2_f32_param_2,
	.param .u64 nkd2_f32_param_3,
	.param .u64 nkd2_f32_param_4,
	.param .u64 nkd2_f32_param_5,
	.param .u64 nkd2_f32_param_6,
	.param .u64 nkd2_f32_param_7
)
{
	.reg .pred 	%p<33>;
	.reg .b32 	%r<28>;
	.reg .b32 	%f<37>;
	.reg .b64 	%rd<71>;

	ld.param.u64 	%rd15, [nkd2_f32_param_0];
	ld.param.u64 	%rd18, [nkd2_f32_param_1];
	ld.param.u64 	%rd19, [nkd2_f32_param_2];
	ld.param.u64 	%rd20, [nkd2_f32_param_3];
	ld.param.u64 	%rd16, [nkd2_f32_param_4];
	ld.param.u64 	%rd21, [nkd2_f32_param_5];
	ld.param.u64 	%rd17, [nkd2_f32_param_7];
	cvta.to.global.u64 	%rd1, %rd19;
	cvta.to.global.u64 	%rd2, %rd18;
	mov.u32 	%r27, %ntid.x;
	shl.b32 	%r12, %r27, 2;
	mov.u32 	%r13, sdata_f32;
	add.s32 	%r2, %r13, %r12;
	mov.u32 	%r3, %tid.x;
	mov.u32 	%r4, %ctaid.x;
	mul.lo.s32 	%r14, %r4, %r27;
	shl.b32 	%r15, %r14, 1;
	add.s32 	%r16, %r15, %r3;
	shl.b32 	%r17, %r3, 2;
	add.s32 	%r5, %r13, %r17;
	mov.b32 	%r18, 2139095040;
	st.shared.u32 	[%r5], %r18;
	cvt.u64.u32 	%rd3, %r16;
	shl.b32 	%r19, %r3, 3;
	add.s32 	%r6, %r2, %r19;
	st.shared.u64 	[%r6], %rd3;
	mov.u32 	%r20, %ctaid.y;
	cvt.u64.u32 	%rd22, %r20;
	add.s64 	%rd4, %rd20, %rd22;
	setp.ge.u64 	%p1, %rd4, %rd21;
	@%p1 bra 	$L__BB49_46;
	cvt.u32.u64 	%r21, %rd3;
	mul.lo.s64 	%rd5, %rd17, %rd4;
	cvt.u32.u64 	%r22, %rd5;
	add.s32 	%r7, %r21, %r22;
	add.s32 	%r23, %r21, %r27;
	add.s32 	%r8, %r7, %r27;
	cvt.u64.u32 	%rd23, %r23;
	setp.le.u64 	%p2, %rd16, %rd23;
	@%p2 bra 	$L__BB49_9;
	mul.wide.u32 	%rd29, %r7, 4;
	add.s64 	%rd30, %rd2, %rd29;
	ld.global.f32 	%f1, [%rd30];
	mul.wide.u32 	%rd31, %r8, 4;
	add.s64 	%rd32, %rd2, %rd31;
	ld.global.f32 	%f2, [%rd32];
	setp.leu.f32 	%p4, %f1, %f2;
	@%p4 bra 	$L__BB49_4;
	mul.wide.u32 	%rd39, %r8, 8;
	add.s64 	%rd40, %rd1, %rd39;
	ld.global.u64 	%rd68, [%rd40];
	bra.uni 	$L__BB49_8;
$L__BB49_4:
	setp.eq.f32 	%p5, %f1, %f2;
	@%p5 bra 	$L__BB49_7;
	mul.wide.u32 	%rd33, %r7, 8;
	add.s64 	%rd34, %rd1, %rd33;
	ld.global.u64 	%rd69, [%rd34];
$L__BB49_6:
	st.shared.f32 	[%r5], %f1;
	st.shared.u64 	[%r6], %rd69;
	bra.uni 	$L__BB49_11;
$L__BB49_7:
	mul.wide.u32 	%rd35, %r7, 8;
	add.s64 	%rd36, %rd1, %rd35;
	ld.global.u64 	%rd69, [%rd36];
	mul.wide.u32 	%rd37, %r8, 8;
	add.s64 	%rd38, %rd1, %rd37;
	ld.global.u64 	%rd68, [%rd38];
	setp.le.s64 	%p6, %rd69, %rd68;
	@%p6 bra 	$L__BB49_6;
$L__BB49_8:
	st.shared.f32 	[%r5], %f2;
	st.shared.u64 	[%r6], %rd68;
	bra.uni 	$L__BB49_11;
$L__BB49_9:
	setp.le.u64 	%p3, %rd16, %rd3;
	@%p3 bra 	$L__BB49_11;
	mul.wide.u32 	%rd24, %r7, 4;
	add.s64 	%rd25, %rd2, %rd24;
	ld.global.f32 	%f5, [%rd25];
	st.shared.f32 	[%r5], %f5;
	mul.wide.u32 	%rd26, %r7, 8;
	add.s64 	%rd27, %rd1, %rd26;
	ld.global.u64 	%rd28, [%rd27];
	st.shared.u64 	[%r6], %rd28;
$L__BB49_11:
	bar.sync 	0;
	setp.lt.u32 	%p7, %r27, 66;
	@%p7 bra 	$L__BB49_19;
$L__BB49_12:
	mov.u32 	%r9, %r27;
	shr.u32 	%r27, %r9, 1;
	setp.ge.u32 	%p8, %r3, %r27;
	@%p8 bra 	$L__BB49_18;
	ld.shared.f32 	%f3, [%r5];
	shl.b32 	%r24, %r27, 2;
	add.s32 	%r25, %r5, %r24;
	ld.shared.f32 	%f4, [%r25];
	setp.leu.f32 	%p9, %f3, %f4;
	shl.b32 	%r26, %r27, 3;
	add.s32 	%r11, %r6, %r26;
	@%p9 bra 	$L__BB49_15;
	ld.shared.u64 	%rd70, [%r11];
	bra.uni 	$L__BB49_17;
$L__BB49_15:
	setp.neu.f32 	%p10, %f3, %f4;
	@%p10 bra 	$L__BB49_18;
	ld.shared.u64 	%rd41, [%r6];
	ld.shared.u64 	%rd70, [%r11];
	setp.le.s64 	%p11, %rd41, %rd70;
	@%p11 bra 	$L__BB49_18;
$L__BB49_17:
	st.shared.f32 	[%r5], %f4;
	st.shared.u64 	[%r6], %rd70;
$L__BB49_18:
	bar.sync 	0;
	setp.gt.u32 	%p12, %r9, 131;
	@%p12 bra 	$L__BB49_12;
$L__BB49_19:
	setp.gt.u32 	%p13, %r3, 31;
	@%p13 bra 	$L__BB49_46;
	ld.volatile.shared.f32 	%f6, [%r5];
	ld.volatile.shared.f32 	%f7, [%r5+128];
	setp.gt.f32 	%p14, %f6, %f7;
	@%p14 bra 	$L__BB49_23;
	ld.volatile.shared.f32 	%f8, [%r5];
	ld.volatile.shared.f32 	%f9, [%r5+128];
	setp.neu.f32 	%p15, %f8, %f9;
	@%p15 bra 	$L__BB49_24;
	ld.volatile.shared.u64 	%rd42, [%r6];
	ld.volatile.shared.u64 	%rd43, [%r6+256];
	setp.le.s64 	%p16, %rd42, %rd43;
	@%p16 bra 	$L__BB49_24;
$L__BB49_23:
	ld.volatile.shared.u64 	%rd44, [%r6+256];
	st.volatile.shared.u64 	[%r6], %rd44;
	ld.volatile.shared.f32 	%f10, [%r5+128];
	st.volatile.shared.f32 	[%r5], %f10;
$L__BB49_24:
	ld.volatile.shared.f32 	%f11, [%r5];
	ld.volatile.shared.f32 	%f12, [%r5+64];
	setp.gt.f32 	%p17, %f11, %f12;
	@%p17 bra 	$L__BB49_27;
	ld.volatile.shared.f32 	%f13, [%r5];
	ld.volatile.shared.f32 	%f14, [%r5+64];
	setp.neu.f32 	%p18, %f13, %f14;
	@%p18 bra 	$L__BB49_28;
	ld.volatile.shared.u64 	%rd45, [%r6];
	ld.volatile.shared.u64 	%rd46, [%r6+128];
	setp.le.s64 	%p19, %rd45, %rd46;
	@%p19 bra 	$L__BB49_28;
$L__BB49_27:
	ld.volatile.shared.u64 	%rd47, [%r6+128];
	st.volatile.shared.u64 	[%r6], %rd47;
	ld.volatile.shared.f32 	%f15, [%r5+64];
	st.volatile.shared.f32 	[%r5], %f15;
$L__BB49_28:
	ld.volatile.shared.f32 	%f16, [%r5];
	ld.volatile.shared.f32 	%f17, [%r5+32];
	setp.gt.f32 	%p20, %f16, %f17;
	@%p20 bra 	$L__BB49_31;
	ld.volatile.shared.f32 	%f18, [%r5];
	ld.volatile.shared.f32 	%f19, [%r5+32];
	setp.neu.f32 	%p21, %f18, %f19;
	@%p21 bra 	$L__BB49_32;
	ld.volatile.shared.u64 	%rd48, [%r6];
	ld.volatile.shared.u64 	%rd49, [%r6+64];
	setp.le.s64 	%p22, %rd48, %rd49;
	@%p22 bra 	$L__BB49_32;
$L__BB49_31:
	ld.volatile.shared.u64 	%rd50, [%r6+64];
	st.volatile.shared.u64 	[%r6], %rd50;
	ld.volatile.shared.f32 	%f20, [%r5+32];
	st.volatile.shared.f32 	[%r5], %f20;
$L__BB49_32:
	ld.volatile.shared.f32 	%f21, [%r5];
	ld.volatile.shared.f32 	%f22, [%r5+16];
	setp.gt.f32 	%p23, %f21, %f22;
	@%p23 bra 	$L__BB49_35;
	ld.volatile.shared.f32 	%f23, [%r5];
	ld.volatile.shared.f32 	%f24, [%r5+16];
	setp.neu.f32 	%p24, %f23, %f24;
	@%p24 bra 	$L__BB49_36;
	ld.volatile.shared.u64 	%rd51, [%r6];
	ld.volatile.shared.u64 	%rd52, [%r6+32];
	setp.le.s64 	%p25, %rd51, %rd52;
	@%p25 bra 	$L__BB49_36;
$L__BB49_35:
	ld.volatile.shared.u64 	%rd53, [%r6+32];
	st.volatile.shared.u64 	[%r6], %rd53;
	ld.volatile.shared.f32 	%f25, [%r5+16];
	st.volatile.shared.f32 	[%r5], %f25;
$L__BB49_36:
	ld.volatile.shared.f32 	%f26, [%r5];
	ld.volatile.shared.f32 	%f27, [%r5+8];
	setp.gt.f32 	%p26, %f26, %f27;
	@%p26 bra 	$L__BB49_39;
	ld.volatile.shared.f32 	%f28, [%r5];
	ld.volatile.shared.f32 	%f29, [%r5+8];
	setp.neu.f32 	%p27, %f28, %f29;
	@%p27 bra 	$L__BB49_40;
	ld.volatile.shared.u64 	%rd54, [%r6];
	ld.volatile.shared.u64 	%rd55, [%r6+16];
	setp.le.s64 	%p28, %rd54, %rd55;
	@%p28 bra 	$L__BB49_40;
$L__BB49_39:
	ld.volatile.shared.u64 	%rd56, [%r6+16];
	st.volatile.shared.u64 	[%r6], %rd56;
	ld.volatile.shared.f32 	%f30, [%r5+8];
	st.volatile.shared.f32 	[%r5], %f30;
$L__BB49_40:
	ld.volatile.shared.f32 	%f31, [%r5];
	ld.volatile.shared.f32 	%f32, [%r5+4];
	setp.gt.f32 	%p29, %f31, %f32;
	@%p29 bra 	$L__BB49_43;
	ld.volatile.shared.f32 	%f33, [%r5];
	ld.volatile.shared.f32 	%f34, [%r5+4];
	setp.neu.f32 	%p30, %f33, %f34;
	@%p30 bra 	$L__BB49_44;
	ld.volatile.shared.u64 	%rd57, [%r6];
	ld.volatile.shared.u64 	%rd58, [%r6+8];
	setp.le.s64 	%p31, %rd57, %rd58;
	@%p31 bra 	$L__BB49_44;
$L__BB49_43:
	ld.volatile.shared.u64 	%rd59, [%r6+8];
	st.volatile.shared.u64 	[%r6], %rd59;
	ld.volatile.shared.f32 	%f35, [%r5+4];
	st.volatile.shared.f32 	[%r5], %f35;
$L__BB49_44:
	setp.ne.s32 	%p32, %r3, 0;
	@%p32 bra 	$L__BB49_46;
	ld.shared.f32 	%f36, [sdata_f32];
	cvt.u64.u32 	%rd60, %r4;
	add.s64 	%rd61, %rd5, %rd60;
	cvta.to.global.u64 	%rd62, %rd15;
	shl.b64 	%rd63, %rd61, 2;
	add.s64 	%rd64, %rd62, %rd63;
	st.global.f32 	[%rd64], %f36;
	ld.shared.u64 	%rd65, [%r2];
	shl.b64 	%rd66, %rd61, 3;
	add.s64 	%rd67, %rd1, %rd66;
	st.global.u64 	[%rd67], %rd65;
$L__BB49_46:
	ret;

}
	// .globl	contiguous_reduce_f64
.visible .entry contiguous_reduce_f64(
	.param .u64 .ptr .align 1 contiguous_reduce_f64_param_0,
	.param .u64 .ptr .align 1 contiguous_reduce_f64_param_1,
	.param .u64 .ptr .align 1 contiguous_reduce_f64_param_2,
	.param .u64 contiguous_reduce_f64_param_3
)
{
	.reg .pred 	%p<30>;
	.reg .b32 	%r<20>;
	.reg .b64 	%rd<44>;
	.reg .b64 	%fd<37>;

	ld.param.u64 	%rd7, [contiguous_reduce_f64_param_0];
	ld.param.u64 	%rd8, [contiguous_reduce_f64_param_1];
	ld.param.u64 	%rd10, [contiguous_reduce_f64_param_2];
	ld.param.u64 	%rd9, [contiguous_reduce_f64_param_3];
	cvta.to.global.u64 	%rd1, %rd10;
	mov.u32 	%r19, %ntid.x;
	shl.b32 	%r10, %r19, 3;
	mov.u32 	%r11, sdata_f64;
	add.s32 	%r2, %r11, %r10;
	mov.u32 	%r3, %tid.x;
	mov.u32 	%r4, %ctaid.x;
	mul.lo.s32 	%r12, %r4, %r19;
	shl.b32 	%r13, %r12, 1;
	add.s32 	%r14, %r13, %r3;
	cvt.u64.u32 	%rd2, %r14;
	shl.b32 	%r15, %r3, 3;
	add.s32 	%r5, %r2, %r15;
	st.shared.u64 	[%r5], %rd2;
	add.s32 	%r6, %r11, %r15;
	mov.b64 	%rd11, 9218868437227405312;
	st.shared.u64 	[%r6], %rd11;
	add.s32 	%r16, %r14, %r19;
	cvt.u64.u32 	%rd3, %r16;
	setp.le.u64 	%p1, %rd9, %rd3;
	@%p1 bra 	$L__BB50_4;
	shl.b64 	%rd14, %rd2, 3;
	add.s64 	%rd15, %rd1, %rd14;
	ld.global.f64 	%fd1, [%rd15];
	shl.b64 	%rd16, %rd3, 3;
	add.s64 	%rd17, %rd1, %rd16;
	ld.global.f64 	%fd2, [%rd17];
	setp.leu.f64 	%p3, %fd1, %fd2;
	@%p3 bra 	$L__BB50_3;
	st.shared.f64 	[%r6], %fd2;
	st.shared.u64 	[%r5], %rd3;
	bra.uni 	$L__BB50_6;
$L__BB50_3:
	st.shared.f64 	[%r6], %fd1;
	st.shared.u64 	[%r5], %rd2;
	bra.uni 	$L__BB50_6;
$L__BB50_4:
	setp.le.u64 	%p2, %rd9, %rd2;
	@%p2 bra 	$L__BB50_6;
	shl.b64 	%rd12, %rd2, 3;
	add.s64 	%rd13, %rd1, %rd12;
	ld.global.f64 	%fd5, [%rd13];
	st.shared.f64 	[%r6], %fd5;
	st.shared.u64 	[%r5], %rd2;
$L__BB50_6:
	bar.sync 	0;
	setp.lt.u32 	%p4, %r19, 66;
	@%p4 bra 	$L__BB50_14;
$L__BB50_7:
	mov.u32 	%r7, %r19;
	shr.u32 	%r19, %r7, 1;
	setp.ge.u32 	%p5, %r3, %r19;
	@%p5 bra 	$L__BB50_13;
	ld.shared.f64 	%fd3, [%r6];
	shl.b32 	%r17, %r19, 3;
	add.s32 	%r18, %r6, %r17;
	ld.shared.f64 	%fd4, [%r18];
	setp.leu.f64 	%p6, %fd3, %fd4;
	add.s32 	%r9, %r5, %r17;
	@%p6 bra 	$L__BB50_10;
	ld.shared.u64 	%rd43, [%r9];
	bra.uni 	$L__BB50_12;
$L__BB50_10:
	setp.neu.f64 	%p7, %fd3, %fd4;
	@%p7 bra 	$L__BB50_13;
	ld.shared.u64 	%rd18, [%r5];
	ld.shared.u64 	%rd43, [%r9];
	setp.le.s64 	%p8, %rd18, %rd43;
	@%p8 bra 	$L__BB50_13;
$L__BB50_12:
	st.shared.f64 	[%r6], %fd4;
	st.shared.u64 	[%r5], %rd43;
$L__BB50_13:
	bar.sync 	0;
	setp.gt.u32 	%p9, %r7, 131;
	@%p9 bra 	$L__BB50_7;
$L__BB50_14:
	setp.gt.u32 	%p10, %r3, 31;
	@%p10 bra 	$L__BB50_41;
	ld.volatile.shared.f64 	%fd6, [%r6];
	ld.volatile.shared.f64 	%fd7, [%r6+256];
	setp.gt.f64 	%p11, %fd6, %fd7;
	@%p11 bra 	$L__BB50_18;
	ld.volatile.shared.f64 	%fd8, [%r6];
	ld.volatile.shared.f64 	%fd9, [%r6+256];
	setp.neu.f64 	%p12, %fd8, %fd9;
	@%p12 bra 	$L__BB50_19;
	ld.volatile.shared.u64 	%rd19, [%r5];
	ld.volatile.shared.u64 	%rd20, [%r5+256];
	setp.le.s64 	%p13, %rd19, %rd20;
	@%p13 bra 	$L__BB50_19;
$L__BB50_18:
	ld.volatile.shared.u64 	%rd21, [%r5+256];
	st.volatile.shared.u64 	[%r5], %rd21;
	ld.volatile.shared.f64 	%fd10, [%r6+256];
	st.volatile.shared.f64 	[%r6], %fd10;
$L__BB50_19:
	ld.volatile.shared.f64 	%fd11, [%r6];
	ld.volatile.shared.f64 	%fd12, [%r6+128];
	setp.gt.f64 	%p14, %fd11, %fd12;
	@%p14 bra 	$L__BB50_22;
	ld.volatile.shared.f64 	%fd13, [%r6];
	ld.volatile.shared.f64 	%fd14, [%r6+128];
	setp.neu.f64 	%p15, %fd13, %fd14;
	@%p15 bra 	$L__BB50_23;
	ld.volatile.shared.u64 	%rd22, [%r5];
	ld.volatile.shared.u64 	%rd23, [%r5+128];
	setp.le.s64 	%p16, %rd22, %rd23;
	@%p16 bra 	$L__BB50_23;
$L__BB50_22:
	ld.volatile.shared.u64 	%rd24, [%r5+128];
	st.volatile.shared.u64 	[%r5], %rd24;
	ld.volatile.shared.f64 	%fd15, [%r6+128];
	st.volatile.shared.f64 	[%r6], %fd15;
$L__BB50_23:
	ld.volatile.shared.f64 	%fd16, [%r6];
	ld.volatile.shared.f64 	%fd17, [%r6+64];
	setp.gt.f64 	%p17, %fd16, %fd17;
	@%p17 bra 	$L__BB50_26;
	ld.volatile.shared.f64 	%fd18, [%r6];
	ld.volatile.shared.f64 	%fd19, [%r6+64];
	setp.neu.f64 	%p18, %fd18, %fd19;
	@%p18 bra 	$L__BB50_27;
	ld.volatile.shared.u64 	%rd25, [%r5];
	ld.volatile.shared.u64 	%rd26, [%r5+64];
	setp.le.s64 	%p19, %rd25, %rd26;
	@%p19 bra 	$L__BB50_27;
$L__BB50_26:
	ld.volatile.shared.u64 	%rd27, [%r5+64];
	st.volatile.shared.u64 	[%r5], %rd27;
	ld.volatile.shared.f64 	%fd20, [%r6+64];
	st.volatile.shared.f64 	[%r6], %fd20;
$L__BB50_27:
	ld.volatile.shared.f64 	%fd21, [%r6];
	ld.volatile.shared.f64 	%fd22, [%r6+32];
	setp.gt.f64 	%p20, %fd21, %fd22;
	@%p20 bra 	$L__BB50_30;
	ld.volatile.shared.f64 	%fd23, [%r6];
	ld.volatile.shared.f64 	%fd24, [%r6+32];
	setp.neu.f64 	%p21, %fd23, %fd24;
	@%p21 bra 	$L__BB50_31;
	ld.volatile.shared.u64 	%rd28, [%r5];
	ld.volatile.shared.u64 	%rd29, [%r5+32];
	setp.le.s64 	%p22, %rd28, %rd29;
	@%p22 bra 	$L__BB50_31;
$L__BB50_30:
	ld.volatile.shared.u64 	%rd30, [%r5+32];
	st.volatile.shared.u64 	[%r5], %rd30;
	ld.volatile.shared.f64 	%fd25, [%r6+32];
	st.volatile.shared.f64 	[%r6], %fd25;
$L__BB50_31:
	ld.volatile.shared.f64 	%fd26, [%r6];
	ld.volatile.shared.f64 	%fd27, [%r6+16];
	setp.gt.f64 	%p23, %fd26, %fd27;
	@%p23 bra 	$L__BB50_34;
	ld.volatile.shared.f64 	%fd28, [%r6];
	ld.volatile.shared.f64 	%fd29, [%r6+16];
	setp.neu.f64 	%p24, %fd28, %fd29;
	@%p24 bra 	$L__BB50_35;
	ld.volatile.shared.u64 	%rd31, [%r5];
	ld.volatile.shared.u64 	%rd32, [%r5+16];
	setp.le.s64 	%p25, %rd31, %rd32;
	@%p25 bra 	$L__BB50_35;
$L__BB50_34:
	ld.volatile.shared.u64 	%rd33, [%r5+16];
	st.volatile.shared.u64 	[%r5], %rd33;
	ld.volatile.shared.f64 	%fd30, [%r6+16];
	st.volatile.shared.f64 	[%r6], %fd30;
$L__BB50_35:
	ld.volatile.shared.f64 	%fd31, [%r6];
	ld.volatile.shared.f64 	%fd32, [%r6+8];
	setp.gt.f64 	%p26, %fd31, %fd32;
	@%p26 bra 	$L__BB50_38;
	ld.volatile.shared.f64 	%fd33, [%r6];
	ld.volatile.shared.f64 	%fd34, [%r6+8];
	setp.neu.f64 	%p27, %fd33, %fd34;
	@%p27 bra 	$L__BB50_39;
	ld.volatile.shared.u64 	%rd34, [%r5];
	ld.volatile.shared.u64 	%rd35, [%r5+8];
	setp.le.s64 	%p28, %rd34, %rd35;
	@%p28 bra 	$L__BB50_39;
$L__BB50_38:
	ld.volatile.shared.u64 	%rd36, [%r5+8];
	st.volatile.shared.u64 	[%r5], %rd36;
	ld.volatile.shared.f64 	%fd35, [%r6+8];
	st.volatile.shared.f64 	[%r6], %fd35;
$L__BB50_39:
	setp.ne.s32 	%p29, %r3, 0;
	@%p29 bra 	$L__BB50_41;
	ld.shared.f64 	%fd36, [sdata_f64];
	cvta.to.global.u64 	%rd37, %rd7;
	mul.wide.u32 	%rd38, %r4, 8;
	add.s64 	%rd39, %rd37, %rd38;
	st.global.f64 	[%rd39], %fd36;
	ld.shared.u64 	%rd40, [%r2];
	cvta.to.global.u64 	%rd41, %rd8;
	add.s64 	%rd42, %rd41, %rd38;
	st.global.u64 	[%rd42], %rd40;
$L__BB50_41:
	ret;

}
	// .globl	uncontiguous_reduce_f64
.visible .entry uncontiguous_reduce_f64(
	.param .u64 .ptr .align 1 uncontiguous_reduce_f64_param_0,
	.param .u64 .ptr .align 1 uncontiguous_reduce_f64_param_1,
	.param .u64 .ptr .align 1 uncontiguous_reduce_f64_param_2,
	.param .u64 .ptr .align 1 uncontiguous_reduce_f64_param_3,
	.param .u64 .ptr .align 1 uncontiguous_reduce_f64_param_4,
	.param .u64 uncontiguous_reduce_f64_param_5,
	.param .u64 uncontiguous_reduce_f64_param_6
)
{
	.reg .pred 	%p<75>;
	.reg .b32 	%r<219>;
	.reg .b64 	%rd<589>;
	.reg .b64 	%fd<37>;

	ld.param.u64 	%rd264, [uncontiguous_reduce_f64_param_2];
	ld.param.u64 	%rd267, [uncontiguous_reduce_f64_param_3];
	ld.param.u64 	%rd268, [uncontiguous_reduce_f64_param_4];
	ld.param.u64 	%rd265, [uncontiguous_reduce_f64_param_5];
	ld.param.u64 	%rd266, [uncontiguous_reduce_f64_param_6];
	cvta.to.global.u64 	%rd1, %rd268;
	cvta.to.global.u64 	%rd2, %rd267;
	cvta.to.global.u64 	%rd3, %rd264;
	mov.u32 	%r218, %ntid.x;
	shl.b32 	%r51, %r218, 3;
	mov.u32 	%r52, sdata_f64;
	add.s32 	%r2, %r52, %r51;
	mov.u32 	%r3, %tid.x;
	mov.u32 	%r53, %ctaid.x;
	mul.lo.s32 	%r54, %r53, %r218;
	shl.b32 	%r55, %r54, 1;
	add.s32 	%r56, %r55, %r3;
	cvt.u64.u32 	%rd4, %r56;
	shl.b32 	%r57, %r3, 3;
	add.s32 	%r4, %r2, %r57;
	st.shared.u64 	[%r4], %rd4;
	add.s32 	%r5, %r52, %r57;
	mov.b64 	%rd269, 9218868437227405312;
	st.shared.u64 	[%r5], %rd269;
	add.s32 	%r58, %r56, %r218;
	cvt.u64.u32 	%rd5, %r58;
	setp.le.u64 	%p1, %rd266, %rd5;
	@%p1 bra 	$L__BB51_56;
	cvt.u32.u64 	%r6, %rd265;
	add.s32 	%r212, %r6, -1;
	setp.lt.s32 	%p27, %r212, 0;
	mov.b64 	%rd545, 0;
	mov.u64 	%rd546, %rd545;
	@%p27 bra 	$L__BB51_53;
	setp.lt.u32 	%p28, %r212, 3;
	mov.b64 	%rd546, 0;
	mov.u64 	%rd539, %rd5;
	mov.u64 	%rd541, %rd4;
	mov.u64 	%rd545, %rd546;
	@%p28 bra 	$L__BB51_30;
	add.s32 	%r210, %r6, -2;
	and.b32  	%r134, %r6, -4;
	neg.s32 	%r209, %r134;
	mov.b64 	%rd546, 0;
	mov.u64 	%rd539, %rd5;
	mov.u64 	%rd541, %rd4;
$L__BB51_4:
	.pragma "nounroll";
	add.s32 	%r12, %r210, 1;
	mul.wide.u32 	%rd401, %r12, 8;
	add.s64 	%rd402, %rd2, %rd401;
	ld.global.u64 	%rd10, [%rd402];
	or.b64  	%rd403, %rd541, %rd10;
	and.b64  	%rd404, %rd403, -4294967296;
	setp.ne.s64 	%p29, %rd404, 0;
	@%p29 bra 	$L__BB51_6;
	cvt.u32.u64 	%r135, %rd10;
	cvt.u32.u64 	%r136, %rd541;
	div.u32 	%r137, %r136, %r135;
	mul.lo.s32 	%r138, %r137, %r135;
	sub.s32 	%r139, %r136, %r138;
	cvt.u64.u32 	%rd507, %r137;
	cvt.u64.u32 	%rd508, %r139;
	bra.uni 	$L__BB51_7;
$L__BB51_6:
	div.s64 	%rd507, %rd541, %rd10;
	mul.lo.s64 	%rd405, %rd507, %rd10;
	sub.s64 	%rd508, %rd541, %rd405;
$L__BB51_7:
	mul.wide.u32 	%rd406, %r12, 8;
	add.s64 	%rd407, %rd1, %rd406;
	ld.global.u64 	%rd17, [%rd407];
	mad.lo.s64 	%rd18, %rd17, %rd508, %rd545;
	or.b64  	%rd408, %rd539, %rd10;
	and.b64  	%rd409, %rd408, -4294967296;
	setp.ne.s64 	%p30, %rd409, 0;
	@%p30 bra 	$L__BB51_9;
	cvt.u32.u64 	%r140, %rd10;
	cvt.u32.u64 	%r141, %rd539;
	div.u32 	%r142, %r141, %r140;
	mul.lo.s32 	%r143, %r142, %r140;
	sub.s32 	%r144, %r141, %r143;
	cvt.u64.u32 	%rd509, %r142;
	cvt.u64.u32 	%rd510, %r144;
	bra.uni 	$L__BB51_10;
$L__BB51_9:
	div.s64 	%rd509, %rd539, %rd10;
	mul.lo.s64 	%rd410, %rd509, %rd10;
	sub.s64 	%rd510, %rd539, %rd410;
$L__BB51_10:
	mad.lo.s64 	%rd25, %rd510, %rd17, %rd546;
	mul.wide.u32 	%rd411, %r210, 8;
	add.s64 	%rd412, %rd2, %rd411;
	ld.global.u64 	%rd26, [%rd412];
	or.b64  	%rd413, %rd507, %rd26;
	and.b64  	%rd414, %rd413, -4294967296;
	setp.ne.s64 	%p31, %rd414, 0;
	@%p31 bra 	$L__BB51_12;
	cvt.u32.u64 	%r145, %rd26;
	cvt.u32.u64 	%r146, %rd507;
	div.u32 	%r147, %r146, %r145;
	mul.lo.s32 	%r148, %r147, %r145;
	sub.s32 	%r149, %r146, %r148;
	cvt.u64.u32 	%rd511, %r147;
	cvt.u64.u32 	%rd512, %r149;
	bra.uni 	$L__BB51_13;
$L__BB51_12:
	div.s64 	%rd511, %rd507, %rd26;
	mul.lo.s64 	%rd415, %rd511, %rd26;
	sub.s64 	%rd512, %rd507, %rd415;
$L__BB51_13:
	mul.wide.u32 	%rd416, %r210, 8;
	add.s64 	%rd417, %rd1, %rd416;
	ld.global.u64 	%rd33, [%rd417];
	mad.lo.s64 	%rd34, %rd33, %rd512, %rd18;
	or.b64  	%rd418, %rd509, %rd26;
	and.b64  	%rd419, %rd418, -4294967296;
	setp.ne.s64 	%p32, %rd419, 0;
	@%p32 bra 	$L__BB51_15;
	cvt.u32.u64 	%r150, %rd26;
	cvt.u32.u64 	%r151, %rd509;
	div.u32 	%r152, %r151, %r150;
	mul.lo.s32 	%r153, %r152, %r150;
	sub.s32 	%r154, %r151, %r153;
	cvt.u64.u32 	%rd513, %r152;
	cvt.u64.u32 	%rd514, %r154;
	bra.uni 	$L__BB51_16;
$L__BB51_15:
	div.s64 	%rd513, %rd509, %rd26;
	mul.lo.s64 	%rd420, %rd513, %rd26;
	sub.s64 	%rd514, %rd509, %rd420;
$L__BB51_16:
	mad.lo.s64 	%rd41, %rd514, %rd33, %rd25;
	add.s32 	%r13, %r210, -1;
	mul.wide.u32 	%rd421, %r13, 8;
	add.s64 	%rd422, %rd2, %rd421;
	ld.global.u64 	%rd42, [%rd422];
	or.b64  	%rd423, %rd511, %rd42;
	and.b64  	%rd424, %rd423, -4294967296;
	setp.ne.s64 	%p33, %rd424, 0;
	@%p33 bra 	$L__BB51_18;
	cvt.u32.u64 	%r155, %rd42;
	cvt.u32.u64 	%r156, %rd511;
	div.u32 	%r157, %r156, %r155;
	mul.lo.s32 	%r158, %r157, %r155;
	sub.s32 	%r159, %r156, %r158;
	cvt.u64.u32 	%rd515, %r157;
	cvt.u64.u32 	%rd516, %r159;
	bra.uni 	$L__BB51_19;
$L__BB51_18:
	div.s64 	%rd515, %rd511, %rd42;
	mul.lo.s64 	%rd425, %rd515, %rd42;
	sub.s64 	%rd516, %rd511, %rd425;
$L__BB51_19:
	mul.wide.u32 	%rd426, %r13, 8;
	add.s64 	%rd427, %rd1, %rd426;
	ld.global.u64 	%rd49, [%rd427];
	mad.lo.s64 	%rd50, %rd49, %rd516, %rd34;
	or.b64  	%rd428, %rd513, %rd42;
	and.b64  	%rd429, %rd428, -4294967296;
	setp.ne.s64 	%p34, %rd429, 0;
	@%p34 bra 	$L__BB51_21;
	cvt.u32.u64 	%r160, %rd42;
	cvt.u32.u64 	%r161, %rd513;
	div.u32 	%r162, %r161, %r160;
	mul.lo.s32 	%r163, %r162, %r160;
	sub.s32 	%r164, %r161, %r163;
	cvt.u64.u32 	%rd517, %r162;
	cvt.u64.u32 	%rd518, %r164;
	bra.uni 	$L__BB51_22;
$L__BB51_21:
	div.s64 	%rd517, %rd513, %rd42;
	mul.lo.s64 	%rd430, %rd517, %rd42;
	sub.s64 	%rd518, %rd513, %rd430;
$L__BB51_22:
	mad.lo.s64 	%rd57, %rd518, %rd49, %rd41;
	add.s32 	%r165, %r210, -2;
	mul.wide.u32 	%rd431, %r165, 8;
	add.s64 	%rd432, %rd2, %rd431;
	ld.global.u64 	%rd58, [%rd432];
	or.b64  	%rd433, %rd515, %rd58;
	and.b64  	%rd434, %rd433, -4294967296;
	setp.ne.s64 	%p35, %rd434, 0;
	@%p35 bra 	$L__BB51_24;
	cvt.u32.u64 	%r166, %rd58;
	cvt.u32.u64 	%r167, %rd515;
	div.u32 	%r168, %r167, %r166;
	mul.lo.s32 	%r169, %r168, %r166;
	sub.s32 	%r170, %r167, %r169;
	cvt.u64.u32 	%rd541, %r168;
	cvt.u64.u32 	%rd520, %r170;
	bra.uni 	$L__BB51_25;
$L__BB51_24:
	div.s64 	%rd541, %rd515, %rd58;
	mul.lo.s64 	%rd435, %rd541, %rd58;
	sub.s64 	%rd520, %rd515, %rd435;
$L__BB51_25:
	add.s32 	%r171, %r210, -2;
	mul.wide.u32 	%rd436, %r171, 8;
	add.s64 	%rd437, %rd1, %rd436;
	ld.global.u64 	%rd65, [%rd437];
	mad.lo.s64 	%rd545, %rd65, %rd520, %rd50;
	or.b64  	%rd438, %rd517, %rd58;
	and.b64  	%rd439, %rd438, -4294967296;
	setp.ne.s64 	%p36, %rd439, 0;
	@%p36 bra 	$L__BB51_27;
	cvt.u32.u64 	%r172, %rd58;
	cvt.u32.u64 	%r173, %rd517;
	div.u32 	%r174, %r173, %r172;
	mul.lo.s32 	%r175, %r174, %r172;
	sub.s32 	%r176, %r173, %r175;
	cvt.u64.u32 	%rd539, %r174;
	cvt.u64.u32 	%rd522, %r176;
	bra.uni 	$L__BB51_28;
$L__BB51_27:
	div.s64 	%rd539, %rd517, %rd58;
	mul.lo.s64 	%rd440, %rd539, %rd58;
	sub.s64 	%rd522, %rd517, %rd440;
$L__BB51_28:
	mad.lo.s64 	%rd546, %rd522, %rd65, %rd57;
	add.s32 	%r210, %r210, -4;
	add.s32 	%r209, %r209, 4;
	setp.ne.s32 	%p37, %r209, 0;
	@%p37 bra 	$L__BB51_4;
	add.s32 	%r212, %r210, 1;
$L__BB51_30:
	and.b32  	%r177, %r6, 3;
	setp.eq.s32 	%p38, %r177, 0;
	@%p38 bra 	$L__BB51_53;
	setp.eq.s32 	%p39, %r177, 1;
	@%p39 bra 	$L__BB51_45;
	mul.wide.u32 	%rd442, %r212, 8;
	add.s64 	%rd443, %rd2, %rd442;
	ld.global.u64 	%rd80, [%rd443];
	or.b64  	%rd444, %rd541, %rd80;
	and.b64  	%rd445, %rd444, -4294967296;
	setp.ne.s64 	%p40, %rd445, 0;
	@%p40 bra 	$L__BB51_34;
	cvt.u32.u64 	%r179, %rd80;
	cvt.u32.u64 	%r180, %rd541;
	div.u32 	%r181, %r180, %r179;
	mul.lo.s32 	%r182, %r181, %r179;
	sub.s32 	%r183, %r180, %r182;
	cvt.u64.u32 	%rd529, %r181;
	cvt.u64.u32 	%rd530, %r183;
	bra.uni 	$L__BB51_35;
$L__BB51_34:
	div.s64 	%rd529, %rd541, %rd80;
	mul.lo.s64 	%rd446, %rd529, %rd80;
	sub.s64 	%rd530, %rd541, %rd446;
$L__BB51_35:
	mul.wide.u32 	%rd447, %r212, 8;
	add.s64 	%rd448, %rd1, %rd447;
	ld.global.u64 	%rd87, [%rd448];
	mad.lo.s64 	%rd88, %rd87, %rd530, %rd545;
	or.b64  	%rd449, %rd539, %rd80;
	and.b64  	%rd450, %rd449, -4294967296;
	setp.ne.s64 	%p41, %rd450, 0;
	@%p41 bra 	$L__BB51_37;
	cvt.u32.u64 	%r184, %rd80;
	cvt.u32.u64 	%r185, %rd539;
	div.u32 	%r186, %r185, %r184;
	mul.lo.s32 	%r187, %r186, %r184;
	sub.s32 	%r188, %r185, %r187;
	cvt.u64.u32 	%rd531, %r186;
	cvt.u64.u32 	%rd532, %r188;
	bra.uni 	$L__BB51_38;
$L__BB51_37:
	div.s64 	%rd531, %rd539, %rd80;
	mul.lo.s64 	%rd451, %rd531, %rd80;
	sub.s64 	%rd532, %rd539, %rd451;
$L__BB51_38:
	mad.lo.s64 	%rd95, %rd532, %rd87, %rd546;
	add.s32 	%r18, %r212, -1;
	mul.wide.u32 	%rd452, %r18, 8;
	add.s64 	%rd453, %rd2, %rd452;
	ld.global.u64 	%rd96, [%rd453];
	or.b64  	%rd454, %rd529, %rd96;
	and.b64  	%rd455, %rd454, -4294967296;
	setp.ne.s64 	%p42, %rd455, 0;
	@%p42 bra 	$L__BB51_40;
	cvt.u32.u64 	%r189, %rd96;
	cvt.u32.u64 	%r190, %rd529;
	div.u32 	%r191, %r190, %r189;
	mul.lo.s32 	%r192, %r191, %r189;
	sub.s32 	%r193, %r190, %r192;
	cvt.u64.u32 	%rd541, %r191;
	cvt.u64.u32 	%rd534, %r193;
	bra.uni 	$L__BB51_41;
$L__BB51_40:
	div.s64 	%rd541, %rd529, %rd96;
	mul.lo.s64 	%rd456, %rd541, %rd96;
	sub.s64 	%rd534, %rd529, %rd456;
$L__BB51_41:
	mul.wide.u32 	%rd457, %r18, 8;
	add.s64 	%rd458, %rd1, %rd457;
	ld.global.u64 	%rd103, [%rd458];
	mad.lo.s64 	%rd545, %rd103, %rd534, %rd88;
	or.b64  	%rd459, %rd531, %rd96;
	and.b64  	%rd460, %rd459, -4294967296;
	setp.ne.s64 	%p43, %rd460, 0;
	@%p43 bra 	$L__BB51_43;
	cvt.u32.u64 	%r194, %rd96;
	cvt.u32.u64 	%r195, %rd531;
	div.u32 	%r196, %r195, %r194;
	mul.lo.s32 	%r197, %r196, %r194;
	sub.s32 	%r198, %r195, %r197;
	cvt.u64.u32 	%rd539, %r196;
	cvt.u64.u32 	%rd536, %r198;
	bra.uni 	$L__BB51_44;
$L__BB51_43:
	div.s64 	%rd539, %rd531, %rd96;
	mul.lo.s64 	%rd461, %rd539, %rd96;
	sub.s64 	%rd536, %rd531, %rd461;
$L__BB51_44:
	mad.lo.s64 	%rd546, %rd536, %rd103, %rd95;
	add.s32 	%r212, %r212, -2;
$L__BB51_45:
	and.b32  	%r199, %r6, 1;
	setp.eq.b32 	%p44, %r199, 1;
	not.pred 	%p45, %p44;
	@%p45 bra 	$L__BB51_53;
	mul.wide.u32 	%rd462, %r212, 8;
	add.s64 	%rd463, %rd2, %rd462;
	ld.global.u64 	%rd118, [%rd463];
	or.b64  	%rd464, %rd541, %rd118;
	and.b64  	%rd465, %rd464, -4294967296;
	setp.ne.s64 	%p46, %rd465, 0;
	@%p46 bra 	$L__BB51_48;
	cvt.u32.u64 	%r200, %rd118;
	cvt.u32.u64 	%r201, %rd541;
	rem.u32 	%r202, %r201, %r200;
	cvt.u64.u32 	%rd543, %r202;
	bra.uni 	$L__BB51_49;
$L__BB51_48:
	rem.s64 	%rd543, %rd541, %rd118;
$L__BB51_49:
	add.s64 	%rd467, %rd1, %rd462;
	ld.global.u64 	%rd122, [%rd467];
	mad.lo.s64 	%rd545, %rd122, %rd543, %rd545;
	or.b64  	%rd468, %rd539, %rd118;
	and.b64  	%rd469, %rd468, -4294967296;
	setp.ne.s64 	%p47, %rd469, 0;
	@%p47 bra 	$L__BB51_51;
	cvt.u32.u64 	%r203, %rd118;
	cvt.u32.u64 	%r204, %rd539;
	rem.u32 	%r205, %r204, %r203;
	cvt.u64.u32 	%rd544, %r205;
	bra.uni 	$L__BB51_52;
$L__BB51_51:
	rem.s64 	%rd544, %rd539, %rd118;
$L__BB51_52:
	mad.lo.s64 	%rd546, %rd544, %rd122, %rd546;
$L__BB51_53:
	ld.param.u64 	%rd502, [uncontiguous_reduce_f64_param_2];
	cvta.to.global.u64 	%rd470, %rd502;
	shl.b64 	%rd471, %rd545, 3;
	add.s64 	%rd472, %rd470, %rd471;
	ld.global.f64 	%fd1, [%rd472];
	shl.b64 	%rd473, %rd546, 3;
	add.s64 	%rd474, %rd470, %rd473;
	ld.global.f64 	%fd5, [%rd474];
	setp.leu.f64 	%p48, %fd1, %fd5;
	@%p48 bra 	$L__BB51_55;
	st.shared.f64 	[%r5], %fd1;
	st.shared.u64 	[%r4], %rd5;
	bra.uni 	$L__BB51_116;
$L__BB51_55:
	st.shared.f64 	[%r5], %fd1;
	st.shared.u64 	[%r4], %rd4;
	bra.uni 	$L__BB51_116;
$L__BB51_56:
	setp.le.u64 	%p2, %rd266, %rd4;
	@%p2 bra 	$L__BB51_116;
	cvt.u32.u64 	%r21, %rd265;
	add.s32 	%r216, %r21, -1;
	setp.lt.s32 	%p3, %r216, 0;
	mov.b64 	%rd587, 0;
	@%p3 bra 	$L__BB51_115;
	setp.lt.u32 	%p4, %r216, 7;
	mov.b64 	%rd587, 0;
	mov.u64 	%rd577, %rd4;
	@%p4 bra 	$L__BB51_86;
	add.s32 	%r214, %r21, -4;
	and.b32  	%r59, %r21, -8;
	neg.s32 	%r213, %r59;
	mov.b64 	%rd587, 0;
	mov.u64 	%rd577, %rd4;
$L__BB51_60:
	.pragma "nounroll";
	add.s32 	%r27, %r214, 3;
	mul.wide.u32 	%rd274, %r27, 8;
	add.s64 	%rd275, %rd2, %rd274;
	ld.global.u64 	%rd132, [%rd275];
	or.b64  	%rd276, %rd577, %rd132;
	and.b64  	%rd277, %rd276, -4294967296;
	setp.ne.s64 	%p5, %rd277, 0;
	@%p5 bra 	$L__BB51_62;
	cvt.u32.u64 	%r60, %rd132;
	cvt.u32.u64 	%r61, %rd577;
	div.u32 	%r62, %r61, %r60;
	mul.lo.s32 	%r63, %r62, %r60;
	sub.s32 	%r64, %r61, %r63;
	cvt.u64.u32 	%rd549, %r62;
	cvt.u64.u32 	%rd550, %r64;
	bra.uni 	$L__BB51_63;
$L__BB51_62:
	div.s64 	%rd549, %rd577, %rd132;
	mul.lo.s64 	%rd278, %rd549, %rd132;
	sub.s64 	%rd550, %rd577, %rd278;
$L__BB51_63:
	add.s64 	%rd280, %rd1, %rd274;
	ld.global.u64 	%rd281, [%rd280];
	mad.lo.s64 	%rd139, %rd281, %rd550, %rd587;
	add.s32 	%r28, %r214, 2;
	mul.wide.u32 	%rd282, %r28, 8;
	add.s64 	%rd283, %rd2, %rd282;
	ld.global.u64 	%rd140, [%rd283];
	or.b64  	%rd284, %rd549, %rd140;
	and.b64  	%rd285, %rd284, -4294967296;
	setp.ne.s64 	%p6, %rd285, 0;
	@%p6 bra 	$L__BB51_65;
	cvt.u32.u64 	%r65, %rd140;
	cvt.u32.u64 	%r66, %rd549;
	div.u32 	%r67, %r66, %r65;
	mul.lo.s32 	%r68, %r67, %r65;
	sub.s32 	%r69, %r66, %r68;
	cvt.u64.u32 	%rd551, %r67;
	cvt.u64.u32 	%rd552, %r69;
	bra.uni 	$L__BB51_66;
$L__BB51_65:
	div.s64 	%rd551, %rd549, %rd140;
	mul.lo.s64 	%rd286, %rd551, %rd140;
	sub.s64 	%rd552, %rd549, %rd286;
$L__BB51_66:
	add.s64 	%rd288, %rd1, %rd282;
	ld.global.u64 	%rd289, [%rd288];
	mad.lo.s64 	%rd147, %rd289, %rd552, %rd139;
	add.s32 	%r29, %r214, 1;
	mul.wide.u32 	%rd290, %r29, 8;
	add.s64 	%rd291, %rd2, %rd290;
	ld.global.u64 	%rd148, [%rd291];
	or.b64  	%rd292, %rd551, %rd148;
	and.b64  	%rd293, %rd292, -4294967296;
	setp.ne.s64 	%p7, %rd293, 0;
	@%p7 bra 	$L__BB51_68;
	cvt.u32.u64 	%r70, %rd148;
	cvt.u32.u64 	%r71, %rd551;
	div.u32 	%r72, %r71, %r70;
	mul.lo.s32 	%r73, %r72, %r70;
	sub.s32 	%r74, %r71, %r73;
	cvt.u64.u32 	%rd553, %r72;
	cvt.u64.u32 	%rd554, %r74;
	bra.uni 	$L__BB51_69;
$L__BB51_68:
	div.s64 	%rd553, %rd551, %rd148;
	mul.lo.s64 	%rd294, %rd553, %rd148;
	sub.s64 	%rd554, %rd551, %rd294;
$L__BB51_69:
	add.s64 	%rd296, %rd1, %rd290;
	ld.global.u64 	%rd297, [%rd296];
	mad.lo.s64 	%rd155, %rd297, %rd554, %rd147;
	mul.wide.u32 	%rd298, %r214, 8;
	add.s64 	%rd299, %rd2, %rd298;
	ld.global.u64 	%rd156, [%rd299];
	or.b64  	%rd300, %rd553, %rd156;
	and.b64  	%rd301, %rd300, -4294967296;
	setp.ne.s64 	%p8, %rd301, 0;
	@%p8 bra 	$L__BB51_71;
	cvt.u32.u64 	%r75, %rd156;
	cvt.u32.u64 	%r76, %rd553;
	div.u32 	%r77, %r76, %r75;
	mul.lo.s32 	%r78, %r77, %r75;
	sub.s32 	%r79, %r76, %r78;
	cvt.u64.u32 	%rd555, %r77;
	cvt.u64.u32 	%rd556, %r79;
	bra.uni 	$L__BB51_72;
$L__BB51_71:
	div.s64 	%rd555, %rd553, %rd156;
	mul.lo.s64 	%rd302, %rd555, %rd156;
	sub.s64 	%rd556, %rd553, %rd302;
$L__BB51_72:
	add.s64 	%rd304, %rd1, %rd298;
	ld.global.u64 	%rd305, [%rd304];
	mad.lo.s64 	%rd163, %rd305, %rd556, %rd155;
	add.s32 	%r30, %r214, -1;
	mul.wide.u32 	%rd306, %r30, 8;
	add.s64 	%rd307, %rd2, %rd306;
	ld.global.u64 	%rd164, [%rd307];
	or.b64  	%rd308, %rd555, %rd164;
	and.b64  	%rd309, %rd308, -4294967296;
	setp.ne.s64 	%p9, %rd309, 0;
	@%p9 bra 	$L__BB51_74;
	cvt.u32.u64 	%r80, %rd164;
	cvt.u32.u64 	%r81, %rd555;
	div.u32 	%r82, %r81, %r80;
	mul.lo.s32 	%r83, %r82, %r80;
	sub.s32 	%r84, %r81, %r83;
	cvt.u64.u32 	%rd557, %r82;
	cvt.u64.u32 	%rd558, %r84;
	bra.uni 	$L__BB51_75;
$L__BB51_74:
	div.s64 	%rd557, %rd555, %rd164;
	mul.lo.s64 	%rd310, %rd557, %rd164;
	sub.s64 	%rd558, %rd555, %rd310;
$L__BB51_75:
	add.s64 	%rd312, %rd1, %rd306;
	ld.global.u64 	%rd313, [%rd312];
	mad.lo.s64 	%rd171, %rd313, %rd558, %rd163;
	add.s32 	%r31, %r214, -2;
	mul.wide.u32 	%rd314, %r31, 8;
	add.s64 	%rd315, %rd2, %rd314;
	ld.global.u64 	%rd172, [%rd315];
	or.b64  	%rd316, %rd557, %rd172;
	and.b64  	%rd317, %rd316, -4294967296;
	setp.ne.s64 	%p10, %rd317, 0;
	@%p10 bra 	$L__BB51_77;
	cvt.u32.u64 	%r85, %rd172;
	cvt.u32.u64 	%r86, %rd557;
	div.u32 	%r87, %r86, %r85;
	mul.lo.s32 	%r88, %r87, %r85;
	sub.s32 	%r89, %r86, %r88;
	cvt.u64.u32 	%rd559, %r87;
	cvt.u64.u32 	%rd560, %r89;
	bra.uni 	$L__BB51_78;
$L__BB51_77:
	div.s64 	%rd559, %rd557, %rd172;
	mul.lo.s64 	%rd318, %rd559, %rd172;
	sub.s64 	%rd560, %rd557, %rd318;
$L__BB51_78:
	add.s64 	%rd320, %rd1, %rd314;
	ld.global.u64 	%rd321, [%rd320];
	mad.lo.s64 	%rd179, %rd321, %rd560, %rd171;
	add.s32 	%r32, %r214, -3;
	mul.wide.u32 	%rd322, %r32, 8;
	add.s64 	%rd323, %rd2, %rd322;
	ld.global.u64 	%rd180, [%rd323];
	or.b64  	%rd324, %rd559, %rd180;
	and.b64  	%rd325, %rd324, -4294967296;
	setp.ne.s64 	%p11, %rd325, 0;
	@%p11 bra 	$L__BB51_80;
	cvt.u32.u64 	%r90, %rd180;
	cvt.u32.u64 	%r91, %rd559;
	div.u32 	%r92, %r91, %r90;
	mul.lo.s32 	%r93, %r92, %r90;
	sub.s32 	%r94, %r91, %r93;
	cvt.u64.u32 	%rd561, %r92;
	cvt.u64.u32 	%rd562, %r94;
	bra.uni 	$L__BB51_81;
$L__BB51_80:
	div.s64 	%rd561, %rd559, %rd180;
	mul.lo.s64 	%rd326, %rd561, %rd180;
	sub.s64 	%rd562, %rd559, %rd326;
$L__BB51_81:
	add.s64 	%rd328, %rd1, %rd322;
	ld.global.u64 	%rd329, [%rd328];
	mad.lo.s64 	%rd187, %rd329, %rd562, %rd179;
	add.s32 	%r33, %r214, -4;
	mul.wide.u32 	%rd330, %r33, 8;
	add.s64 	%rd331, %rd2, %rd330;
	ld.global.u64 	%rd188, [%rd331];
	or.b64  	%rd332, %rd561, %rd188;
	and.b64  	%rd333, %rd332, -4294967296;
	setp.ne.s64 	%p12, %rd333, 0;
	@%p12 bra 	$L__BB51_83;
	cvt.u32.u64 	%r95, %rd188;
	cvt.u32.u64 	%r96, %rd561;
	div.u32 	%r97, %r96, %r95;
	mul.lo.s32 	%r98, %r97, %r95;
	sub.s32 	%r99, %r96, %r98;
	cvt.u64.u32 	%rd577, %r97;
	cvt.u64.u32 	%rd564, %r99;
	bra.uni 	$L__BB51_84;
$L__BB51_83:
	div.s64 	%rd577, %rd561, %rd188;
	mul.lo.s64 	%rd334, %rd577, %rd188;
	sub.s64 	%rd564, %rd561, %rd334;
$L__BB51_84:
	add.s64 	%rd336, %rd1, %rd330;
	ld.global.u64 	%rd337, [%rd336];
	mad.lo.s64 	%rd587, %rd337, %rd564, %rd187;
	add.s32 	%r214, %r214, -8;
	add.s32 	%r213, %r213, 8;
	setp.ne.s32 	%p13, %r213, 0;
	@%p13 bra 	$L__BB51_60;
	add.s32 	%r216, %r214, 3;
$L__BB51_86:
	and.b32  	%r38, %r21, 7;
	setp.eq.s32 	%p14, %r38, 0;
	@%p14 bra 	$L__BB51_115;
	and.b32  	%r39, %r21, 3;
	setp.lt.u32 	%p15, %r38, 4;
	@%p15 bra 	$L__BB51_101;
	mul.wide.u32 	%rd339, %r216, 8;
	add.s64 	%rd340, %rd2, %rd339;
	ld.global.u64 	%rd199, [%rd340];
	or.b64  	%rd341, %rd577, %rd199;
	and.b64  	%rd342, %rd341, -4294967296;
	setp.ne.s64 	%p16, %rd342, 0;
	@%p16 bra 	$L__BB51_90;
	cvt.u32.u64 	%r100, %rd199;
	cvt.u32.u64 	%r101, %rd577;
	div.u32 	%r102, %r101, %r100;
	mul.lo.s32 	%r103, %r102, %r100;
	sub.s32 	%r104, %r101, %r103;
	cvt.u64.u32 	%rd568, %r102;
	cvt.u64.u32 	%rd569, %r104;
	bra.uni 	$L__BB51_91;
$L__BB51_90:
	div.s64 	%rd568, %rd577, %rd199;
	mul.lo.s64 	%rd343, %rd568, %rd199;
	sub.s64 	%rd569, %rd577, %rd343;
$L__BB51_91:
	add.s64 	%rd345, %rd1, %rd339;
	ld.global.u64 	%rd346, [%rd345];
	mad.lo.s64 	%rd206, %rd346, %rd569, %rd587;
	add.s32 	%r40, %r216, -1;
	mul.wide.u32 	%rd347, %r40, 8;
	add.s64 	%rd348, %rd2, %rd347;
	ld.global.u64 	%rd207, [%rd348];
	or.b64  	%rd349, %rd568, %rd207;
	and.b64  	%rd350, %rd349, -4294967296;
	setp.ne.s64 	%p17, %rd350, 0;
	@%p17 bra 	$L__BB51_93;
	cvt.u32.u64 	%r105, %rd207;
	cvt.u32.u64 	%r106, %rd568;
	div.u32 	%r107, %r106, %r105;
	mul.lo.s32 	%r108, %r107, %r105;
	sub.s32 	%r109, %r106, %r108;
	cvt.u64.u32 	%rd570, %r107;
	cvt.u64.u32 	%rd571, %r109;
	bra.uni 	$L__BB51_94;
$L__BB51_93:
	div.s64 	%rd570, %rd568, %rd207;
	mul.lo.s64 	%rd351, %rd570, %rd207;
	sub.s64 	%rd571, %rd568, %rd351;
$L__BB51_94:
	add.s64 	%rd353, %rd1, %rd347;
	ld.global.u64 	%rd354, [%rd353];
	mad.lo.s64 	%rd214, %rd354, %rd571, %rd206;
	add.s32 	%r41, %r216, -2;
	mul.wide.u32 	%rd355, %r41, 8;
	add.s64 	%rd356, %rd2, %rd355;
	ld.global.u64 	%rd215, [%rd356];
	or.b64  	%rd357, %rd570, %rd215;
	and.b64  	%rd358, %rd357, -4294967296;
	setp.ne.s64 	%p18, %rd358, 0;
	@%p18 bra 	$L__BB51_96;
	cvt.u32.u64 	%r110, %rd215;
	cvt.u32.u64 	%r111, %rd570;
	div.u32 	%r112, %r111, %r110;
	mul.lo.s32 	%r113, %r112, %r110;
	sub.s32 	%r114, %r111, %r113;
	cvt.u64.u32 	%rd572, %r112;
	cvt.u64.u32 	%rd573, %r114;
	bra.uni 	$L__BB51_97;
$L__BB51_96:
	div.s64 	%rd572, %rd570, %rd215;
	mul.lo.s64 	%rd359, %rd572, %rd215;
	sub.s64 	%rd573, %rd570, %rd359;
$L__BB51_97:
	add.s64 	%rd361, %rd1, %rd355;
	ld.global.u64 	%rd362, [%rd361];
	mad.lo.s64 	%rd222, %rd362, %rd573, %rd214;
	add.s32 	%r42, %r216, -3;
	mul.wide.u32 	%rd363, %r42, 8;
	add.s64 	%rd364, %rd2, %rd363;
	ld.global.u64 	%rd223, [%rd364];
	or.b64  	%rd365, %rd572, %rd223;
	and.b64  	%rd366, %rd365, -4294967296;
	setp.ne.s64 	%p19, %rd366, 0;
	@%p19 bra 	$L__BB51_99;
	cvt.u32.u64 	%r115, %rd223;
	cvt.u32.u64 	%r116, %rd572;
	div.u32 	%r117, %r116, %r115;
	mul.lo.s32 	%r118, %r117, %r115;
	sub.s32 	%r119, %r116, %r118;
	cvt.u64.u32 	%rd577, %r117;
	cvt.u64.u32 	%rd575, %r119;
	bra.uni 	$L__BB51_100;
$L__BB51_99:
	div.s64 	%rd577, %rd572, %rd223;
	mul.lo.s64 	%rd367, %rd577, %rd223;
	sub.s64 	%rd575, %rd572, %rd367;
$L__BB51_100:
	add.s64 	%rd369, %rd1, %rd363;
	ld.global.u64 	%rd370, [%rd369];
	mad.lo.s64 	%rd587, %rd370, %rd575, %rd222;
	add.s32 	%r216, %r216, -4;
$L__BB51_101:
	setp.eq.s32 	%p20, %r39, 0;
	@%p20 bra 	$L__BB51_115;
	setp.eq.s32 	%p21, %r39, 1;
	@%p21 bra 	$L__BB51_110;
	mul.wide.u32 	%rd372, %r216, 8;
	add.s64 	%rd373, %rd2, %rd372;
	ld.global.u64 	%rd234, [%rd373];
	or.b64  	%rd374, %rd577, %rd234;
	and.b64  	%rd375, %rd374, -4294967296;
	setp.ne.s64 	%p22, %rd375, 0;
	@%p22 bra 	$L__BB51_105;
	cvt.u32.u64 	%r120, %rd234;
	cvt.u32.u64 	%r121, %rd577;
	div.u32 	%r122, %r121, %r120;
	mul.lo.s32 	%r123, %r122, %r120;
	sub.s32 	%r124, %r121, %r123;
	cvt.u64.u32 	%rd579, %r122;
	cvt.u64.u32 	%rd580, %r124;
	bra.uni 	$L__BB51_106;
$L__BB51_105:
	div.s64 	%rd579, %rd577, %rd234;
	mul.lo.s64 	%rd376, %rd579, %rd234;
	sub.s64 	%rd580, %rd577, %rd376;
$L__BB51_106:
	add.s64 	%rd378, %rd1, %rd372;
	ld.global.u64 	%rd379, [%rd378];
	mad.lo.s64 	%rd241, %rd379, %rd580, %rd587;
	add.s32 	%r45, %r216, -1;
	mul.wide.u32 	%rd380, %r45, 8;
	add.s64 	%rd381, %rd2, %rd380;
	ld.global.u64 	%rd242, [%rd381];
	or.b64  	%rd382, %rd579, %rd242;
	and.b64  	%rd383, %rd382, -4294967296;
	setp.ne.s64 	%p23, %rd383, 0;
	@%p23 bra 	$L__BB51_108;
	cvt.u32.u64 	%r125, %rd242;
	cvt.u32.u64 	%r126, %rd579;
	div.u32 	%r127, %r126, %r125;
	mul.lo.s32 	%r128, %r127, %r125;
	sub.s32 	%r129, %r126, %r128;
	cvt.u64.u32 	%rd577, %r127;
	cvt.u64.u32 	%rd582, %r129;
	bra.uni 	$L__BB51_109;
$L__BB51_108:
	div.s64 	%rd577, %rd579, %rd242;
	mul.lo.s64 	%rd384, %rd577, %rd242;
	sub.s64 	%rd582, %rd579, %rd384;
$L__BB51_109:
	add.s64 	%rd386, %rd1, %rd380;
	ld.global.u64 	%rd387, [%rd386];
	mad.lo.s64 	%rd587, %rd387, %rd582, %rd241;
	add.s32 	%r216, %r216, -2;
$L__BB51_110:
	and.b32  	%r130, %r21, 1;
	setp.eq.b32 	%p24, %r130, 1;
	not.pred 	%p25, %p24;
	@%p25 bra 	$L__BB51_115;
	mul.wide.u32 	%rd388, %r216, 8;
	add.s64 	%rd389, %rd2, %rd388;
	ld.global.u64 	%rd253, [%rd389];
	or.b64  	%rd390, %rd577, %rd253;
	and.b64  	%rd391, %rd390, -4294967296;
	setp.ne.s64 	%p26, %rd391, 0;
	@%p26 bra 	$L__BB51_113;
	cvt.u32.u64 	%r131, %rd253;
	cvt.u32.u64 	%r132, %rd577;
	rem.u32 	%r133, %r132, %r131;
	cvt.u64.u32 	%rd586, %r133;
	bra.uni 	$L__BB51_114;
$L__BB51_113:
	rem.s64 	%rd586, %rd577, %rd253;
$L__BB51_114:
	add.s64 	%rd393, %rd1, %rd388;
	ld.global.u64 	%rd394, [%rd393];
	mad.lo.s64 	%rd587, %rd394, %rd586, %rd587;
$L__BB51_115:
	shl.b64 	%rd395, %rd587, 3;
	add.s64 	%rd396, %rd3, %rd395;
	ld.global.f64 	%fd4, [%rd396];
	st.shared.f64 	[%r5], %fd4;
	st.shared.u64 	[%r4], %rd4;
$L__BB51_116:
	bar.sync 	0;
	setp.lt.u32 	%p49, %r218, 66;
	@%p49 bra 	$L__BB51_124;
$L__BB51_117:
	mov.u32 	%r48, %r218;
	shr.u32 	%r218, %r48, 1;
	setp.ge.u32 	%p50, %r3, %r218;
	@%p50 bra 	$L__BB51_123;
	ld.shared.f64 	%fd2, [%r5];
	shl.b32 	%r206, %r218, 3;
	add.s32 	%r207, %r5, %r206;
	ld.shared.f64 	%fd3, [%r207];
	setp.leu.f64 	%p51, %fd2, %fd3;
	add.s32 	%r50, %r4, %r206;
	@%p51 bra 	$L__BB51_120;
	ld.shared.u64 	%rd588, [%r50];
	bra.uni 	$L__BB51_122;
$L__BB51_120:
	setp.neu.f64 	%p52, %fd2, %fd3;
	@%p52 bra 	$L__BB51_123;
	ld.shared.u64 	%rd475, [%r4];
	ld.shared.u64 	%rd588, [%r50];
	setp.le.s64 	%p53, %rd475, %rd588;
	@%p53 bra 	$L__BB51_123;
$L__BB51_122:
	st.shared.f64 	[%r5], %fd3;
	st.shared.u64 	[%r4], %rd588;
$L__BB51_123:
	bar.sync 	0;
	setp.gt.u32 	%p54, %r48, 131;
	@%p54 bra 	$L__BB51_117;
$L__BB51_124:
	setp.gt.u32 	%p55, %r3, 31;
	@%p55 bra 	$L__BB51_151;
	ld.volatile.shared.f64 	%fd6, [%r5];
	ld.volatile.shared.f64 	%fd7, [%r5+256];
	setp.gt.f64 	%p56, %fd6, %fd7;
	@%p56 bra 	$L__BB51_128;
	ld.volatile.shared.f64 	%fd8, [%r5];
	ld.volatile.shared.f64 	%fd9, [%r5+256];
	setp.neu.f64 	%p57, %fd8, %fd9;
	@%p57 bra 	$L__BB51_129;
	ld.volatile.shared.u64 	%rd476, [%r4];
	ld.volatile.shared.u64 	%rd477, [%r4+256];
	setp.le.s64 	%p58, %rd476, %rd477;
	@%p58 bra 	$L__BB51_129;
$L__BB51_128:
	ld.volatile.shared.u64 	%rd478, [%r4+256];
	st.volatile.shared.u64 	[%r4], %rd478;
	ld.volatile.shared.f64 	%fd10, [%r5+256];
	st.volatile.shared.f64 	[%r5], %fd10;
$L__BB51_129:
	ld.volatile.shared.f64 	%fd11, [%r5];
	ld.volatile.shared.f64 	%fd12, [%r5+128];
	setp.gt.f64 	%p59, %fd11, %fd12;
	@%p59 bra 	$L__BB51_132;
	ld.volatile.shared.f64 	%fd13, [%r5];
	ld.volatile.shared.f64 	%fd14, [%r5+128];
	setp.neu.f64 	%p60, %fd13, %fd14;
	@%p60 bra 	$L__BB51_133;
	ld.volatile.shared.u64 	%rd479, [%r4];
	ld.volatile.shared.u64 	%rd480, [%r4+128];
	setp.le.s64 	%p61, %rd479, %rd480;
	@%p61 bra 	$L__BB51_133;
$L__BB51_132:
	ld.volatile.shared.u64 	%rd481, [%r4+128];
	st.volatile.shared.u64 	[%r4], %rd481;
	ld.volatile.shared.f64 	%fd15, [%r5+128];
	st.volatile.shared.f64 	[%r5], %fd15;
$L__BB51_133:
	ld.volatile.shared.f64 	%fd16, [%r5];
	ld.volatile.shared.f64 	%fd17, [%r5+64];
	setp.gt.f64 	%p62, %fd16, %fd17;
	@%p62 bra 	$L__BB51_136;
	ld.volatile.shared.f64 	%fd18, [%r5];
	ld.volatile.shared.f64 	%fd19, [%r5+64];
	setp.neu.f64 	%p63, %fd18, %fd19;
	@%p63 bra 	$L__BB51_137;
	ld.volatile.shared.u64 	%rd482, [%r4];
	ld.volatile.shared.u64 	%rd483, [%r4+64];
	setp.le.s64 	%p64, %rd482, %rd483;
	@%p64 bra 	$L__BB51_137;
$L__BB51_136:
	ld.volatile.shared.u64 	%rd484, [%r4+64];
	st.volatile.shared.u64 	[%r4], %rd484;
	ld.volatile.shared.f64 	%fd20, [%r5+64];
	st.volatile.shared.f64 	[%r5], %fd20;
$L__BB51_137:
	ld.volatile.shared.f64 	%fd21, [%r5];
	ld.volatile.shared.f64 	%fd22, [%r5+32];
	setp.gt.f64 	%p65, %fd21, %fd22;
	@%p65 bra 	$L__BB51_140;
	ld.volatile.shared.f64 	%fd23, [%r5];
	ld.volatile.shared.f64 	%fd24, [%r5+32];
	setp.neu.f64 	%p66, %fd23, %fd24;
	@%p66 bra 	$L__BB51_141;
	ld.volatile.shared.u64 	%rd485, [%r4];
	ld.volatile.shared.u64 	%rd486, [%r4+32];
	setp.le.s64 	%p67, %rd485, %rd486;
	@%p67 bra 	$L__BB51_141;
$L__BB51_140:
	ld.volatile.shared.u64 	%rd487, [%r4+32];
	st.volatile.shared.u64 	[%r4], %rd487;
	ld.volatile.shared.f64 	%fd25, [%r5+32];
	st.volatile.shared.f64 	[%r5], %fd25;
$L__BB51_141:
	ld.volatile.shared.f64 	%fd26, [%r5];
	ld.volatile.shared.f64 	%fd27, [%r5+16];
	setp.gt.f64 	%p68, %fd26, %fd27;
	@%p68 bra 	$L__BB51_144;
	ld.volatile.shared.f64 	%fd28, [%r5];
	ld.volatile.shared.f64 	%fd29, [%r5+16];
	setp.neu.f64 	%p69, %fd28, %fd29;
	@%p69 bra 	$L__BB51_145;
	ld.volatile.shared.u64 	%rd488, [%r4];
	ld.volatile.shared.u64 	%rd489, [%r4+16];
	setp.le.s64 	%p70, %rd488, %rd489;
	@%p70 bra 	$L__BB51_145;
$L__BB51_144:
	ld.volatile.shared.u64 	%rd490, [%r4+16];
	st.volatile.shared.u64 	[%r4], %rd490;
	ld.volatile.shared.f64 	%fd30, [%r5+16];
	st.volatile.shared.f64 	[%r5], %fd30;
$L__BB51_145:
	ld.volatile.shared.f64 	%fd31, [%r5];
	ld.volatile.shared.f64 	%fd32, [%r5+8];
	setp.gt.f64 	%p71, %fd31, %fd32;
	@%p71 bra 	$L__BB51_148;
	ld.volatile.shared.f64 	%fd33, [%r5];
	ld.volatile.shared.f64 	%fd34, [%r5+8];
	setp.neu.f64 	%p72, %fd33, %fd34;
	@%p72 bra 	$L__BB51_149;
	ld.volatile.shared.u64 	%rd491, [%r4];
	ld.volatile.shared.u64 	%rd492, [%r4+8];
	setp.le.s64 	%p73, %rd491, %rd492;
	@%p73 bra 	$L__BB51_149;
$L__BB51_148:
	ld.volatile.shared.u64 	%rd493, [%r4+8];
	st.volatile.shared.u64 	[%r4], %rd493;
	ld.volatile.shared.f64 	%fd35, [%r5+8];
	st.volatile.shared.f64 	[%r5], %fd35;
$L__BB51_149:
	setp.ne.s32 	%p74, %r3, 0;
	@%p74 bra 	$L__BB51_151;
	ld.param.u64 	%rd501, [uncontiguous_reduce_f64_param_1];
	ld.param.u64 	%rd500, [uncontiguous_reduce_f64_param_0];
	ld.shared.f64 	%fd36, [sdata_f64];
	mov.u32 	%r208, %ctaid.x;
	cvta.to.global.u64 	%rd494, %rd500;
	mul.wide.u32 	%rd495, %r208, 8;
	add.s64 	%rd496, %rd494, %rd495;
	st.global.f64 	[%rd496], %fd36;
	ld.shared.u64 	%rd497, [%r2];
	cvta.to.global.u64 	%rd498, %rd501;
	add.s64 	%rd499, %rd498, %rd495;
	st.global.u64 	[%rd499], %rd497;
$L__BB51_151:
	ret;

}
	// .globl	contiguous_reduce2_f64
.visible .entry contiguous_reduce2_f64(
	.param .u64 .ptr .align 1 contiguous_reduce2_f64_param_0,
	.param .u64 .ptr .align 1 contiguous_reduce2_f64_param_1,
	.param .u64 .ptr .align 1 contiguous_reduce2_f64_param_2,
	.param .u64 contiguous_reduce2_f64_param_3
)
{
	.reg .pred 	%p<32>;
	.reg .b32 	%r<20>;
	.reg .b64 	%rd<62>;
	.reg .b64 	%fd<37>;

	ld.param.u64 	%rd14, [contiguous_reduce2_f64_param_0];
	ld.param.u64 	%rd16, [contiguous_reduce2_f64_param_1];
	ld.param.u64 	%rd17, [contiguous_reduce2_f64_param_2];
	ld.param.u64 	%rd15, [contiguous_reduce2_f64_param_3];
	cvta.to.global.u64 	%rd1, %rd16;
	cvta.to.global.u64 	%rd2, %rd17;
	mov.u32 	%r19, %ntid.x;
	shl.b32 	%r10, %r19, 3;
	mov.u32 	%r11, sdata_f64;
	add.s32 	%r2, %r11, %r10;
	mov.u32 	%r3, %tid.x;
	mov.u32 	%r4, %ctaid.x;
	mul.lo.s32 	%r12, %r4, %r19;
	shl.b32 	%r13, %r12, 1;
	add.s32 	%r14, %r13, %r3;
	cvt.u64.u32 	%rd3, %r14;
	shl.b32 	%r15, %r3, 3;
	add.s32 	%r5, %r2, %r15;
	st.shared.u64 	[%r5], %rd3;
	add.s32 	%r6, %r11, %r15;
	mov.b64 	%rd18, 9218868437227405312;
	st.shared.u64 	[%r6], %rd18;
	add.s32 	%r16, %r14, %r19;
	cvt.u64.u32 	%rd4, %r16;
	setp.le.u64 	%p1, %rd15, %rd4;
	@%p1 bra 	$L__BB52_8;
	shl.b64 	%rd23, %rd3, 3;
	add.s64 	%rd24, %rd2, %rd23;
	ld.global.f64 	%fd1, [%rd24];
	shl.b64 	%rd25, %rd4, 3;
	add.s64 	%rd26, %rd2, %rd25;
	ld.global.f64 	%fd2, [%rd26];
	setp.leu.f64 	%p3, %fd1, %fd2;
	@%p3 bra 	$L__BB52_3;
	add.s64 	%rd34, %rd1, %rd25;
	ld.global.u64 	%rd59, [%rd34];
	bra.uni 	$L__BB52_7;
$L__BB52_3:
	setp.eq.f64 	%p4, %fd1, %fd2;
	@%p4 bra 	$L__BB52_6;
	add.s64 	%rd28, %rd1, %rd23;
	ld.global.u64 	%rd60, [%rd28];
$L__BB52_5:
	st.shared.f64 	[%r6], %fd1;
	st.shared.u64 	[%r5], %rd60;
	bra.uni 	$L__BB52_10;
$L__BB52_6:
	add.s64 	%rd30, %rd1, %rd23;
	ld.global.u64 	%rd60, [%rd30];
	add.s64 	%rd32, %rd1, %rd25;
	ld.global.u64 	%rd59, [%rd32];
	setp.le.s64 	%p5, %rd60, %rd59;
	@%p5 bra 	$L__BB52_5;
$L__BB52_7:
	st.shared.f64 	[%r6], %fd2;
	st.shared.u64 	[%r5], %rd59;
	bra.uni 	$L__BB52_10;
$L__BB52_8:
	setp.le.u64 	%p2, %rd15, %rd3;
	@%p2 bra 	$L__BB52_10;
	shl.b64 	%rd19, %rd3, 3;
	add.s64 	%rd20, %rd2, %rd19;
	ld.global.f64 	%fd5, [%rd20];
	st.shared.f64 	[%r6], %fd5;
	add.s64 	%rd21, %rd1, %rd19;
	ld.global.u64 	%rd22, [%rd21];
	st.shared.u64 	[%r5], %rd22;
$L__BB52_10:
	bar.sync 	0;
	setp.lt.u32 	%p6, %r19, 66;
	@%p6 bra 	$L__BB52_18;
$L__BB52_11:
	mov.u32 	%r7, %r19;
	shr.u32 	%r19, %r7, 1;
	setp.ge.u32 	%p7, %r3, %r19;
	@%p7 bra 	$L__BB52_17;
	ld.shared.f64 	%fd3, [%r6];
	shl.b32 	%r17, %r19, 3;
	add.s32 	%r18, %r6, %r17;
	ld.shared.f64 	%fd4, [%r18];
	setp.leu.f64 	%p8, %fd3, %fd4;
	add.s32 	%r9, %r5, %r17;
	@%p8 bra 	$L__BB52_14;
	ld.shared.u64 	%rd61, [%r9];
	bra.uni 	$L__BB52_16;
$L__BB52_14:
	setp.neu.f64 	%p9, %fd3, %fd4;
	@%p9 bra 	$L__BB52_17;
	ld.shared.u64 	%rd35, [%r5];
	ld.shared.u64 	%rd61, [%r9];
	setp.le.s64 	%p10, %rd35, %rd61;
	@%p10 bra 	$L__BB52_17;
$L__BB52_16:
	st.shared.f64 	[%r6], %fd4;
	st.shared.u64 	[%r5], %rd61;
$L__BB52_17:
	bar.sync 	0;
	setp.gt.u32 	%p11, %r7, 131;
	@%p11 bra 	$L__BB52_11;
$L__BB52_18:
	setp.gt.u32 	%p12, %r3, 31;
	@%p12 bra 	$L__BB52_45;
	ld.volatile.shared.f64 	%fd6, [%r6];
	ld.volatile.shared.f64 	%fd7, [%r6+256];
	setp.gt.f64 	%p13, %fd6, %fd7;
	@%p13 bra 	$L__BB52_22;
	ld.volatile.shared.f64 	%fd8, [%r6];
	ld.volatile.shared.f64 	%fd9, [%r6+256];
	setp.neu.f64 	%p14, %fd8, %fd9;
	@%p14 bra 	$L__BB52_23;
	ld.volatile.shared.u64 	%rd36, [%r5];
	ld.volatile.shared.u64 	%rd37, [%r5+256];
	setp.le.s64 	%p15, %rd36, %rd37;
	@%p15 bra 	$L__BB52_23;
$L__BB52_22:
	ld.volatile.shared.u64 	%rd38, [%r5+256];
	st.volatile.shared.u64 	[%r5], %rd38;
	ld.volatile.shared.f64 	%fd10, [%r6+256];
	st.volatile.shared.f64 	[%r6], %fd10;
$L__BB52_23:
	ld.volatile.shared.f64 	%fd11, [%r6];
	ld.volatile.shared.f64 	%fd12, [%r6+128];
	setp.gt.f64 	%p16, %fd11, %fd12;
	@%p16 bra 	$L__BB52_26;
	ld.volatile.shared.f64 	%fd13, [%r6];
	ld.volatile.shared.f64 	%fd14, [%r6+128];
	setp.neu.f64 	%p17, %fd13, %fd14;
	@%p17 bra 	$L__BB52_27;
	ld.volatile.shared.u64 	%rd39, [%r5];
	ld.volatile.shared.u64 	%rd40, [%r5+128];
	setp.le.s64 	%p18, %rd39, %rd40;
	@%p18 bra 	$L__BB52_27;
$L__BB52_26:
	ld.volatile.shared.u64 	%rd41, [%r5+128];
	st.volatile.shared.u64 	[%r5], %rd41;
	ld.volatile.shared.f64 	%fd15, [%r6+128];
	st.volatile.shared.f64 	[%r6], %fd15;
$L__BB52_27:
	ld.volatile.shared.f64 	%fd16, [%r6];
	ld.volatile.shared.f64 	%fd17, [%r6+64];
	setp.gt.f64 	%p19, %fd16, %fd17;
	@%p19 bra 	$L__BB52_30;
	ld.volatile.shared.f64 	%fd18, [%r6];
	ld.volatile.shared.f64 	%fd19, [%r6+64];
	setp.neu.f64 	%p20, %fd18, %fd19;
	@%p20 bra 	$L__BB52_31;
	ld.volatile.shared.u64 	%rd42, [%r5];
	ld.volatile.shared.u64 	%rd43, [%r5+64];
	setp.le.s64 	%p21, %rd42, %rd43;
	@%p21 bra 	$L__BB52_31;
$L__BB52_30:
	ld.volatile.shared.u64 	%rd44, [%r5+64];
	st.volatile.shared.u64 	[%r5], %rd44;
	ld.volatile.shared.f64 	%fd20, [%r6+64];
	st.volatile.shared.f64 	[%r6], %fd20;
$L__BB52_31:
	ld.volatile.shared.f64 	%fd21, [%r6];
	ld.volatile.shared.f64 	%fd22, [%r6+32];
	setp.gt.f64 	%p22, %fd21, %fd22;
	@%p22 bra 	$L__BB52_34;
	ld.volatile.shared.f64 	%fd23, [%r6];
	ld.volatile.shared.f64 	%fd24, [%r6+32];
	setp.neu.f64 	%p23, %fd23, %fd24;
	@%p23 bra 	$L__BB52_35;
	ld.volatile.shared.u64 	%rd45, [%r5];
	ld.volatile.shared.u64 	%rd46, [%r5+32];
	setp.le.s64 	%p24, %rd45, %rd46;
	@%p24 bra 	$L__BB52_35;
$L__BB52_34:
	ld.volatile.shared.u64 	%rd47, [%r5+32];
	st.volatile.shared.u64 	[%r5], %rd47;
	ld.volatile.shared.f64 	%fd25, [%r6+32];
	st.volatile.shared.f64 	[%r6], %fd25;
$L__BB52_35:
	ld.volatile.shared.f64 	%fd26, [%r6];
	ld.volatile.shared.f64 	%fd27, [%r6+16];
	setp.gt.f64 	%p25, %fd26, %fd27;
	@%p25 bra 	$L__BB52_38;
	ld.volatile.shared.f64 	%fd28, [%r6];
	ld.volatile.shared.f64 	%fd29, [%r6+16];
	setp.neu.f64 	%p26, %fd28, %fd29;
	@%p26 bra 	$L__BB52_39;
	ld.volatile.shared.u64 	%rd48, [%r5];
	ld.volatile.shared.u64 	%rd49, [%r5+16];
	setp.le.s64 	%p27, %rd48, %rd49;
	@%p27 bra 	$L__BB52_39;
$L__BB52_38:
	ld.volatile.shared.u64 	%rd50, [%r5+16];
	st.volatile.shared.u64 	[%r5], %rd50;
	ld.volatile.shared.f64 	%fd30, [%r6+16];
	st.volatile.shared.f64 	[%r6], %fd30;
$L__BB52_39:
	ld.volatile.shared.f64 	%fd31, [%r6];
	ld.volatile.shared.f64 	%fd32, [%r6+8];
	setp.gt.f64 	%p28, %fd31, %fd32;
	@%p28 bra 	$L__BB52_42;
	ld.volatile.shared.f64 	%fd33, [%r6];
	ld.volatile.shared.f64 	%fd34, [%r6+8];
	setp.neu.f64 	%p29, %fd33, %fd34;
	@%p29 bra 	$L__BB52_43;
	ld.volatile.shared.u64 	%rd51, [%r5];
	ld.volatile.shared.u64 	%rd52, [%r5+8];
	setp.le.s64 	%p30, %rd51, %rd52;
	@%p30 bra 	$L__BB52_43;
$L__BB52_42:
	ld.volatile.shared.u64 	%rd53, [%r5+8];
	st.volatile.shared.u64 	[%r5], %rd53;
	ld.volatile.shared.f64 	%fd35, [%r6+8];
	st.volatile.shared.f64 	[%r6], %fd35;
$L__BB52_43:
	setp.ne.s32 	%p31, %r3, 0;
	@%p31 bra 	$L__BB52_45;
	ld.shared.f64 	%fd36, [sdata_f64];
	cvta.to.global.u64 	%rd54, %rd14;
	mul.wide.u32 	%rd55, %r4, 8;
	add.s64 	%rd56, %rd54, %rd55;
	st.global.f64 	[%rd56], %fd36;
	ld.shared.u64 	%rd57, [%r2];
	add.s64 	%rd58, %rd1, %rd55;
	st.global.u64 	[%rd58], %rd57;
$L__BB52_45:
	ret;

}
	// .globl	nkd_f64
.visible .entry nkd_f64(
	.param .u64 .ptr .align 1 nkd_f64_param_0,
	.param .u64 .ptr .align 1 nkd_f64_param_1,
	.param .u64 .ptr .align 1 nkd_f64_param_2,
	.param .u64 .ptr .align 1 nkd_f64_param_3,
	.param .u64 .ptr .align 1 nkd_f64_param_4,
	.param .u64 nkd_f64_param_5,
	.param .u64 nkd_f64_param_6,
	.param .u64 nkd_f64_param_7,
	.param .u64 nkd_f64_param_8,
	.param .u64 nkd_f64_param_9
)
{
	.reg .pred 	%p<76>;
	.reg .b32 	%r<218>;
	.reg .b64 	%rd<601>;
	.reg .b64 	%fd<37>;

	ld.param.u64 	%rd271, [nkd_f64_param_1];
	ld.param.u64 	%rd267, [nkd_f64_param_2];
	ld.param.u64 	%rd272, [nkd_f64_param_3];
	ld.param.u64 	%rd273, [nkd_f64_param_4];
	ld.param.u64 	%rd268, [nkd_f64_param_5];
	ld.param.u64 	%rd274, [nkd_f64_param_6];
	ld.param.u64 	%rd269, [nkd_f64_param_7];
	ld.param.u64 	%rd275, [nkd_f64_param_8];
	cvta.to.global.u64 	%rd1, %rd273;
	cvta.to.global.u64 	%rd2, %rd272;
	cvta.to.global.u64 	%rd599, %rd271;
	mov.u32 	%r217, %ntid.x;
	shl.b32 	%r54, %r217, 3;
	mov.u32 	%r55, sdata_f64;
	add.s32 	%r2, %r55, %r54;
	mov.u32 	%r3, %tid.x;
	mov.u32 	%r4, %ctaid.x;
	mul.lo.s32 	%r56, %r4, %r217;
	shl.b32 	%r57, %r56, 1;
	add.s32 	%r58, %r57, %r3;
	shl.b32 	%r59, %r3, 3;
	add.s32 	%r5, %r55, %r59;
	mov.b64 	%rd276, 9218868437227405312;
	st.shared.u64 	[%r5], %rd276;
	cvt.u64.u32 	%rd4, %r58;
	add.s32 	%r6, %r2, %r59;
	st.shared.u64 	[%r6], %rd4;
	mov.u32 	%r60, %ctaid.y;
	cvt.u64.u32 	%rd277, %r60;
	add.s64 	%rd5, %rd274, %rd277;
	setp.ge.u64 	%p1, %rd5, %rd275;
	@%p1 bra 	$L__BB53_152;
	cvt.u32.u64 	%r61, %rd4;
	add.s32 	%r62, %r61, %r217;
	cvt.u64.u32 	%rd6, %r62;
	setp.le.u64 	%p2, %rd269, %rd6;
	@%p2 bra 	$L__BB53_57;
	mul.lo.s64 	%rd409, %rd5, %rd269;
	add.s64 	%rd553, %rd409, %rd4;
	add.s64 	%rd551, %rd409, %rd6;
	cvt.u32.u64 	%r7, %rd268;
	add.s32 	%r211, %r7, -1;
	setp.lt.s32 	%p28, %r211, 0;
	mov.b64 	%rd557, 0;
	mov.u64 	%rd558, %rd557;
	@%p28 bra 	$L__BB53_54;
	setp.lt.u32 	%p29, %r211, 3;
	mov.b64 	%rd558, 0;
	mov.u64 	%rd557, %rd558;
	@%p29 bra 	$L__BB53_31;
	add.s32 	%r209, %r7, -2;
	and.b32  	%r138, %r7, -4;
	neg.s32 	%r208, %r138;
	mov.b64 	%rd558, 0;
$L__BB53_5:
	.pragma "nounroll";
	add.s32 	%r13, %r209, 1;
	mul.wide.u32 	%rd413, %r13, 8;
	add.s64 	%rd414, %rd2, %rd413;
	ld.global.u64 	%rd13, [%rd414];
	or.b64  	%rd415, %rd553, %rd13;
	and.b64  	%rd416, %rd415, -4294967296;
	setp.ne.s64 	%p30, %rd416, 0;
	@%p30 bra 	$L__BB53_7;
	cvt.u32.u64 	%r139, %rd13;
	cvt.u32.u64 	%r140, %rd553;
	div.u32 	%r141, %r140, %r139;
	mul.lo.s32 	%r142, %r141, %r139;
	sub.s32 	%r143, %r140, %r142;
	cvt.u64.u32 	%rd519, %r141;
	cvt.u64.u32 	%rd520, %r143;
	bra.uni 	$L__BB53_8;
$L__BB53_7:
	div.s64 	%rd519, %rd553, %rd13;
	mul.lo.s64 	%rd417, %rd519, %rd13;
	sub.s64 	%rd520, %rd553, %rd417;
$L__BB53_8:
	mul.wide.u32 	%rd418, %r13, 8;
	add.s64 	%rd419, %rd1, %rd418;
	ld.global.u64 	%rd20, [%rd419];
	mad.lo.s64 	%rd21, %rd20, %rd520, %rd557;
	or.b64  	%rd420, %rd551, %rd13;
	and.b64  	%rd421, %rd420, -4294967296;
	setp.ne.s64 	%p31, %rd421, 0;
	@%p31 bra 	$L__BB53_10;
	cvt.u32.u64 	%r144, %rd13;
	cvt.u32.u64 	%r145, %rd551;
	div.u32 	%r146, %r145, %r144;
	mul.lo.s32 	%r147, %r146, %r144;
	sub.s32 	%r148, %r145, %r147;
	cvt.u64.u32 	%rd521, %r146;
	cvt.u64.u32 	%rd522, %r148;
	bra.uni 	$L__BB53_11;
$L__BB53_10:
	div.s64 	%rd521, %rd551, %rd13;
	mul.lo.s64 	%rd422, %rd521, %rd13;
	sub.s64 	%rd522, %rd551, %rd422;
$L__BB53_11:
	mad.lo.s64 	%rd28, %rd522, %rd20, %rd558;
	add.s32 	%r14, %r209, -2;
	mul.wide.u32 	%rd423, %r209, 8;
	add.s64 	%rd424, %rd2, %rd423;
	ld.global.u64 	%rd29, [%rd424];
	or.b64  	%rd425, %rd519, %rd29;
	and.b64  	%rd426, %rd425, -4294967296;
	setp.ne.s64 	%p32, %rd426, 0;
	@%p32 bra 	$L__BB53_13;
	cvt.u32.u64 	%r149, %rd29;
	cvt.u32.u64 	%r150, %rd519;
	div.u32 	%r151, %r150, %r149;
	mul.lo.s32 	%r152, %r151, %r149;
	sub.s32 	%r153, %r150, %r152;
	cvt.u64.u32 	%rd523, %r151;
	cvt.u64.u32 	%rd524, %r153;
	bra.uni 	$L__BB53_14;
$L__BB53_13:
	div.s64 	%rd523, %rd519, %rd29;
	mul.lo.s64 	%rd427, %rd523, %rd29;
	sub.s64 	%rd524, %rd519, %rd427;
$L__BB53_14:
	mul.wide.u32 	%rd428, %r209, 8;
	add.s64 	%rd429, %rd1, %rd428;
	ld.global.u64 	%rd36, [%rd429];
	mad.lo.s64 	%rd37, %rd36, %rd524, %rd21;
	or.b64  	%rd430, %rd521, %rd29;
	and.b64  	%rd431, %rd430, -4294967296;
	setp.ne.s64 	%p33, %rd431, 0;
	@%p33 bra 	$L__BB53_16;
	cvt.u32.u64 	%r154, %rd29;
	cvt.u32.u64 	%r155, %rd521;
	div.u32 	%r156, %r155, %r154;
	mul.lo.s32 	%r157, %r156, %r154;
	sub.s32 	%r158, %r155, %r157;
	cvt.u64.u32 	%rd525, %r156;
	cvt.u64.u32 	%rd526, %r158;
	bra.uni 	$L__BB53_17;
$L__BB53_16:
	div.s64 	%rd525, %rd521, %rd29;
	mul.lo.s64 	%rd432, %rd525, %rd29;
	sub.s64 	%rd526, %rd521, %rd432;
$L__BB53_17:
	mad.lo.s64 	%rd44, %rd526, %rd36, %rd28;
	add.s32 	%r15, %r209, -1;
	mul.wide.u32 	%rd433, %r15, 8;
	add.s64 	%rd434, %rd2, %rd433;
	ld.global.u64 	%rd45, [%rd434];
	or.b64  	%rd435, %rd523, %rd45;
	and.b64  	%rd436, %rd435, -4294967296;
	setp.ne.s64 	%p34, %rd436, 0;
	@%p34 bra 	$L__BB53_19;
	cvt.u32.u64 	%r159, %rd45;
	cvt.u32.u64 	%r160, %rd523;
	div.u32 	%r161, %r160, %r159;
	mul.lo.s32 	%r162, %r161, %r159;
	sub.s32 	%r163, %r160, %r162;
	cvt.u64.u32 	%rd527, %r161;
	cvt.u64.u32 	%rd528, %r163;
	bra.uni 	$L__BB53_20;
$L__BB53_19:
	div.s64 	%rd527, %rd523, %rd45;
	mul.lo.s64 	%rd437, %rd527, %rd45;
	sub.s64 	%rd528, %rd523, %rd437;
$L__BB53_20:
	mul.wide.u32 	%rd438, %r15, 8;
	add.s64 	%rd439, %rd1, %rd438;
	ld.global.u64 	%rd52, [%rd439];
	mad.lo.s64 	%rd53, %rd52, %rd528, %rd37;
	or.b64  	%rd440, %rd525, %rd45;
	and.b64  	%rd441, %rd440, -4294967296;
	setp.ne.s64 	%p35, %rd441, 0;
	@%p35 bra 	$L__BB53_22;
	cvt.u32.u64 	%r164, %rd45;
	cvt.u32.u64 	%r165, %rd525;
	div.u32 	%r166, %r165, %r164;
	mul.lo.s32 	%r167, %r166, %r164;
	sub.s32 	%r168, %r165, %r167;
	cvt.u64.u32 	%rd529, %r166;
	cvt.u64.u32 	%rd530, %r168;
	bra.uni 	$L__BB53_23;
$L__BB53_22:
	div.s64 	%rd529, %rd525, %rd45;
	mul.lo.s64 	%rd442, %rd529, %rd45;
	sub.s64 	%rd530, %rd525, %rd442;
$L__BB53_23:
	mad.lo.s64 	%rd60, %rd530, %rd52, %rd44;
	mul.wide.u32 	%rd443, %r14, 8;
	add.s64 	%rd444, %rd2, %rd443;
	ld.global.u64 	%rd61, [%rd444];
	or.b64  	%rd445, %rd527, %rd61;
	and.b64  	%rd446, %rd445, -4294967296;
	setp.ne.s64 	%p36, %rd446, 0;
	@%p36 bra 	$L__BB53_25;
	cvt.u32.u64 	%r169, %rd61;
	cvt.u32.u64 	%r170, %rd527;
	div.u32 	%r171, %r170, %r169;
	mul.lo.s32 	%r172, %r171, %r169;
	sub.s32 	%r173, %r170, %r172;
	cvt.u64.u32 	%rd553, %r171;
	cvt.u64.u32 	%rd532, %r173;
	bra.uni 	$L__BB53_26;
$L__BB53_25:
	div.s64 	%rd553, %rd527, %rd61;
	mul.lo.s64 	%rd447, %rd553, %rd61;
	sub.s64 	%rd532, %rd527, %rd447;
$L__BB53_26:
	mul.wide.u32 	%rd448, %r14, 8;
	add.s64 	%rd449, %rd1, %rd448;
	ld.global.u64 	%rd68, [%rd449];
	mad.lo.s64 	%rd557, %rd68, %rd532, %rd53;
	or.b64  	%rd450, %rd529, %rd61;
	and.b64  	%rd451, %rd450, -4294967296;
	setp.ne.s64 	%p37, %rd451, 0;
	@%p37 bra 	$L__BB53_28;
	cvt.u32.u64 	%r174, %rd61;
	cvt.u32.u64 	%r175, %rd529;
	div.u32 	%r176, %r175, %r174;
	mul.lo.s32 	%r177, %r176, %r174;
	sub.s32 	%r178, %r175, %r177;
	cvt.u64.u32 	%rd551, %r176;
	cvt.u64.u32 	%rd534, %r178;
	bra.uni 	$L__BB53_29;
$L__BB53_28:
	div.s64 	%rd551, %rd529, %rd61;
	mul.lo.s64 	%rd452, %rd551, %rd61;
	sub.s64 	%rd534, %rd529, %rd452;
$L__BB53_29:
	mad.lo.s64 	%rd558, %rd534, %rd68, %rd60;
	add.s32 	%r209, %r209, -4;
	add.s32 	%r208, %r208, 4;
	setp.ne.s32 	%p38, %r208, 0;
	@%p38 bra 	$L__BB53_5;
	add.s32 	%r211, %r209, 1;
$L__BB53_31:
	and.b32  	%r20, %r7, 3;
	setp.eq.s32 	%p39, %r20, 0;
	@%p39 bra 	$L__BB53_54;
	setp.eq.s32 	%p40, %r20, 1;
	@%p40 bra 	$L__BB53_46;
	mul.wide.u32 	%rd454, %r211, 8;
	add.s64 	%rd455, %rd2, %rd454;
	ld.global.u64 	%rd83, [%rd455];
	or.b64  	%rd456, %rd553, %rd83;
	and.b64  	%rd457, %rd456, -4294967296;
	setp.ne.s64 	%p41, %rd457, 0;
	@%p41 bra 	$L__BB53_35;
	cvt.u32.u64 	%r179, %rd83;
	cvt.u32.u64 	%r180, %rd553;
	div.u32 	%r181, %r180, %r179;
	mul.lo.s32 	%r182, %r181, %r179;
	sub.s32 	%r183, %r180, %r182;
	cvt.u64.u32 	%rd541, %r181;
	cvt.u64.u32 	%rd542, %r183;
	bra.uni 	$L__BB53_36;
$L__BB53_35:
	div.s64 	%rd541, %rd553, %rd83;
	mul.lo.s64 	%rd458, %rd541, %rd83;
	sub.s64 	%rd542, %rd553, %rd458;
$L__BB53_36:
	mul.wide.u32 	%rd459, %r211, 8;
	add.s64 	%rd460, %rd1, %rd459;
	ld.global.u64 	%rd90, [%rd460];
	mad.lo.s64 	%rd91, %rd90, %rd542, %rd557;
	or.b64  	%rd461, %rd551, %rd83;
	and.b64  	%rd462, %rd461, -4294967296;
	setp.ne.s64 	%p42, %rd462, 0;
	@%p42 bra 	$L__BB53_38;
	cvt.u32.u64 	%r184, %rd83;
	cvt.u32.u64 	%r185, %rd551;
	div.u32 	%r186, %r185, %r184;
	mul.lo.s32 	%r187, %r186, %r184;
	sub.s32 	%r188, %r185, %r187;
	cvt.u64.u32 	%rd543, %r186;
	cvt.u64.u32 	%rd544, %r188;
	bra.uni 	$L__BB53_39;
$L__BB53_38:
	div.s64 	%rd543, %rd551, %rd83;
	mul.lo.s64 	%rd463, %rd543, %rd83;
	sub.s64 	%rd544, %rd551, %rd463;
$L__BB53_39:
	mad.lo.s64 	%rd98, %rd544, %rd90, %rd558;
	add.s32 	%r21, %r211, -1;
	mul.wide.u32 	%rd464, %r21, 8;
	add.s64 	%rd465, %rd2, %rd464;
	ld.global.u64 	%rd99, [%rd465];
	or.b64  	%rd466, %rd541, %rd99;
	and.b64  	%rd467, %rd466, -4294967296;
	setp.ne.s64 	%p43, %rd467, 0;
	@%p43 bra 	$L__BB53_41;
	cvt.u32.u64 	%r189, %rd99;
	cvt.u32.u64 	%r190, %rd541;
	div.u32 	%r191, %r190, %r189;
	mul.lo.s32 	%r192, %r191, %r189;
	sub.s32 	%r193, %r190, %r192;
	cvt.u64.u32 	%rd553, %r191;
	cvt.u64.u32 	%rd546, %r193;
	bra.uni 	$L__BB53_42;
$L__BB53_41:
	div.s64 	%rd553, %rd541, %rd99;
	mul.lo.s64 	%rd468, %rd553, %rd99;
	sub.s64 	%rd546, %rd541, %rd468;
$L__BB53_42:
	mul.wide.u32 	%rd469, %r21, 8;
	add.s64 	%rd470, %rd1, %rd469;
	ld.global.u64 	%rd106, [%rd470];
	mad.lo.s64 	%rd557, %rd106, %rd546, %rd91;
	or.b64  	%rd471, %rd543, %rd99;
	and.b64  	%rd472, %rd471, -4294967296;
	setp.ne.s64 	%p44, %rd472, 0;
	@%p44 bra 	$L__BB53_44;
	cvt.u32.u64 	%r194, %rd99;
	cvt.u32.u64 	%r195, %rd543;
	div.u32 	%r196, %r195, %r194;
	mul.lo.s32 	%r197, %r196, %r194;
	sub.s32 	%r198, %r195, %r197;
	cvt.u64.u32 	%rd551, %r196;
	cvt.u64.u32 	%rd548, %r198;
	bra.uni 	$L__BB53_45;
$L__BB53_44:
	div.s64 	%rd551, %rd543, %rd99;
	mul.lo.s64 	%rd473, %rd551, %rd99;
	sub.s64 	%rd548, %rd543, %rd473;
$L__BB53_45:
	mad.lo.s64 	%rd558, %rd548, %rd106, %rd98;
	add.s32 	%r211, %r211, -2;
$L__BB53_46:
	and.b32  	%r199, %r7, 1;
	setp.eq.b32 	%p45, %r199, 1;
	not.pred 	%p46, %p45;
	@%p46 bra 	$L__BB53_54;
	mul.wide.u32 	%rd474, %r211, 8;
	add.s64 	%rd475, %rd2, %rd474;
	ld.global.u64 	%rd121, [%rd475];
	or.b64  	%rd476, %rd553, %rd121;
	and.b64  	%rd477, %rd476, -4294967296;
	setp.ne.s64 	%p47, %rd477, 0;
	@%p47 bra 	$L__BB53_49;
	cvt.u32.u64 	%r200, %rd121;
	cvt.u32.u64 	%r201, %rd553;
	rem.u32 	%r202, %r201, %r200;
	cvt.u64.u32 	%rd555, %r202;
	bra.uni 	$L__BB53_50;
$L__BB53_49:
	rem.s64 	%rd555, %rd553, %rd121;
$L__BB53_50:
	mul.wide.u32 	%rd478, %r211, 8;
	add.s64 	%rd479, %rd1, %rd478;
	ld.global.u64 	%rd125, [%rd479];
	mad.lo.s64 	%rd557, %rd125, %rd555, %rd557;
	or.b64  	%rd480, %rd551, %rd121;
	and.b64  	%rd481, %rd480, -4294967296;
	setp.ne.s64 	%p48, %rd481, 0;
	@%p48 bra 	$L__BB53_52;
	cvt.u32.u64 	%r203, %rd121;
	cvt.u32.u64 	%r204, %rd551;
	rem.u32 	%r205, %r204, %r203;
	cvt.u64.u32 	%rd556, %r205;
	bra.uni 	$L__BB53_53;
$L__BB53_52:
	rem.s64 	%rd556, %rd551, %rd121;
$L__BB53_53:
	mad.lo.s64 	%rd558, %rd556, %rd125, %rd558;
$L__BB53_54:
	shl.b64 	%rd482, %rd557, 3;
	add.s64 	%rd483, %rd599, %rd482;
	ld.global.f64 	%fd1, [%rd483];
	shl.b64 	%rd484, %rd558, 3;
	add.s64 	%rd485, %rd599, %rd484;
	ld.global.f64 	%fd2, [%rd485];
	setp.leu.f64 	%p49, %fd1, %fd2;
	@%p49 bra 	$L__BB53_56;
	st.shared.f64 	[%r5], %fd2;
	st.shared.u64 	[%r6], %rd6;
	bra.uni 	$L__BB53_117;
$L__BB53_56:
	st.shared.f64 	[%r5], %fd1;
	st.shared.u64 	[%r6], %rd4;
	bra.uni 	$L__BB53_117;
$L__BB53_57:
	setp.le.u64 	%p3, %rd269, %rd4;
	@%p3 bra 	$L__BB53_117;
	mad.lo.s64 	%rd590, %rd5, %rd269, %rd4;
	cvt.u32.u64 	%r24, %rd268;
	add.s32 	%r215, %r24, -1;
	setp.lt.s32 	%p4, %r215, 0;
	@%p4 bra 	$L__BB53_116;
	and.b32  	%r26, %r24, 7;
	setp.lt.u32 	%p5, %r215, 7;
	@%p5 bra 	$L__BB53_87;
	add.s32 	%r213, %r24, -4;
	and.b32  	%r63, %r24, -8;
	neg.s32 	%r212, %r63;
$L__BB53_61:
	.pragma "nounroll";
	add.s32 	%r31, %r213, 3;
	mul.wide.u32 	%rd279, %r31, 8;
	add.s64 	%rd280, %rd2, %rd279;
	ld.global.u64 	%rd136, [%rd280];
	or.b64  	%rd281, %rd590, %rd136;
	and.b64  	%rd282, %rd281, -4294967296;
	setp.ne.s64 	%p6, %rd282, 0;
	@%p6 bra 	$L__BB53_63;
	cvt.u32.u64 	%r64, %rd136;
	cvt.u32.u64 	%r65, %rd590;
	div.u32 	%r66, %r65, %r64;
	mul.lo.s32 	%r67, %r66, %r64;
	sub.s32 	%r68, %r65, %r67;
	cvt.u64.u32 	%rd561, %r66;
	cvt.u64.u32 	%rd562, %r68;
	bra.uni 	$L__BB53_64;
$L__BB53_63:
	div.s64 	%rd561, %rd590, %rd136;
	mul.lo.s64 	%rd283, %rd561, %rd136;
	sub.s64 	%rd562, %rd590, %rd283;
$L__BB53_64:
	mul.wide.u32 	%rd284, %r31, 8;
	add.s64 	%rd285, %rd1, %rd284;
	ld.global.u64 	%rd286, [%rd285];
	mul.lo.s64 	%rd143, %rd286, %rd562;
	add.s32 	%r32, %r213, 2;
	mul.wide.u32 	%rd287, %r32, 8;
	add.s64 	%rd288, %rd2, %rd287;
	ld.global.u64 	%rd144, [%rd288];
	or.b64  	%rd289, %rd561, %rd144;
	and.b64  	%rd290, %rd289, -4294967296;
	setp.ne.s64 	%p7, %rd290, 0;
	@%p7 bra 	$L__BB53_66;
	cvt.u32.u64 	%r69, %rd144;
	cvt.u32.u64 	%r70, %rd561;
	div.u32 	%r71, %r70, %r69;
	mul.lo.s32 	%r72, %r71, %r69;
	sub.s32 	%r73, %r70, %r72;
	cvt.u64.u32 	%rd563, %r71;
	cvt.u64.u32 	%rd564, %r73;
	bra.uni 	$L__BB53_67;
$L__BB53_66:
	div.s64 	%rd563, %rd561, %rd144;
	mul.lo.s64 	%rd291, %rd563, %rd144;
	sub.s64 	%rd564, %rd561, %rd291;
$L__BB53_67:
	mul.wide.u32 	%rd292, %r32, 8;
	add.s64 	%rd293, %rd1, %rd292;
	ld.global.u64 	%rd294, [%rd293];
	mad.lo.s64 	%rd151, %rd294, %rd564, %rd143;
	add.s32 	%r33, %r213, 1;
	mul.wide.u32 	%rd295, %r33, 8;
	add.s64 	%rd296, %rd2, %rd295;
	ld.global.u64 	%rd152, [%rd296];
	or.b64  	%rd297, %rd563, %rd152;
	and.b64  	%rd298, %rd297, -4294967296;
	setp.ne.s64 	%p8, %rd298, 0;
	@%p8 bra 	$L__BB53_69;
	cvt.u32.u64 	%r74, %rd152;
	cvt.u32.u64 	%r75, %rd563;
	div.u32 	%r76, %r75, %r74;
	mul.lo.s32 	%r77, %r76, %r74;
	sub.s32 	%r78, %r75, %r77;
	cvt.u64.u32 	%rd565, %r76;
	cvt.u64.u32 	%rd566, %r78;
	bra.uni 	$L__BB53_70;
$L__BB53_69:
	div.s64 	%rd565, %rd563, %rd152;
	mul.lo.s64 	%rd299, %rd565, %rd152;
	sub.s64 	%rd566, %rd563, %rd299;
$L__BB53_70:
	mul.wide.u32 	%rd300, %r33, 8;
	add.s64 	%rd301, %rd1, %rd300;
	ld.global.u64 	%rd302, [%rd301];
	mad.lo.s64 	%rd159, %rd302, %rd566, %rd151;
	add.s32 	%r34, %r213, -4;
	mul.wide.u32 	%rd303, %r213, 8;
	add.s64 	%rd304, %rd2, %rd303;
	ld.global.u64 	%rd160, [%rd304];
	or.b64  	%rd305, %rd565, %rd160;
	and.b64  	%rd306, %rd305, -4294967296;
	setp.ne.s64 	%p9, %rd306, 0;
	@%p9 bra 	$L__BB53_72;
	cvt.u32.u64 	%r79, %rd160;
	cvt.u32.u64 	%r80, %rd565;
	div.u32 	%r81, %r80, %r79;
	mul.lo.s32 	%r82, %r81, %r79;
	sub.s32 	%r83, %r80, %r82;
	cvt.u64.u32 	%rd567, %r81;
	cvt.u64.u32 	%rd568, %r83;
	bra.uni 	$L__BB53_73;
$L__BB53_72:
	div.s64 	%rd567, %rd565, %rd160;
	mul.lo.s64 	%rd307, %rd567, %rd160;
	sub.s64 	%rd568, %rd565, %rd307;
$L__BB53_73:
	mul.wide.u32 	%rd308, %r213, 8;
	add.s64 	%rd309, %rd1, %rd308;
	ld.global.u64 	%rd310, [%rd309];
	mad.lo.s64 	%rd167, %rd310, %rd568, %rd159;
	add.s32 	%r35, %r213, -1;
	mul.wide.u32 	%rd311, %r35, 8;
	add.s64 	%rd312, %rd2, %rd311;
	ld.global.u64 	%rd168, [%rd312];
	or.b64  	%rd313, %rd567, %rd168;
	and.b64  	%rd314, %rd313, -4294967296;
	setp.ne.s64 	%p10, %rd314, 0;
	@%p10 bra 	$L__BB53_75;
	cvt.u32.u64 	%r84, %rd168;
	cvt.u32.u64 	%r85, %rd567;
	div.u32 	%r86, %r85, %r84;
	mul.lo.s32 	%r87, %r86, %r84;
	sub.s32 	%r88, %r85, %r87;
	cvt.u64.u32 	%rd569, %r86;
	cvt.u64.u32 	%rd570, %r88;
	bra.uni 	$L__BB53_76;
$L__BB53_75:
	div.s64 	%rd569, %rd567, %rd168;
	mul.lo.s64 	%rd315, %rd569, %rd168;
	sub.s64 	%rd570, %rd567, %rd315;
$L__BB53_76:
	mul.wide.u32 	%rd316, %r35, 8;
	add.s64 	%rd317, %rd1, %rd316;
	ld.global.u64 	%rd318, [%rd317];
	mad.lo.s64 	%rd175, %rd318, %rd570, %rd167;
	add.s32 	%r36, %r213, -2;
	mul.wide.u32 	%rd319, %r36, 8;
	add.s64 	%rd320, %rd2, %rd319;
	ld.global.u64 	%rd176, [%rd320];
	or.b64  	%rd321, %rd569, %rd176;
	and.b64  	%rd322, %rd321, -4294967296;
	setp.ne.s64 	%p11, %rd322, 0;
	@%p11 bra 	$L__BB53_78;
	cvt.u32.u64 	%r89, %rd176;
	cvt.u32.u64 	%r90, %rd569;
	div.u32 	%r91, %r90, %r89;
	mul.lo.s32 	%r92, %r91, %r89;
	sub.s32 	%r93, %r90, %r92;
	cvt.u64.u32 	%rd571, %r91;
	cvt.u64.u32 	%rd572, %r93;
	bra.uni 	$L__BB53_79;
$L__BB53_78:
	div.s64 	%rd571, %rd569, %rd176;
	mul.lo.s64 	%rd323, %rd571, %rd176;
	sub.s64 	%rd572, %rd569, %rd323;
$L__BB53_79:
	mul.wide.u32 	%rd324, %r36, 8;
	add.s64 	%rd325, %rd1, %rd324;
	ld.global.u64 	%rd326, [%rd325];
	mad.lo.s64 	%rd183, %rd326, %rd572, %rd175;
	add.s32 	%r37, %r213, -3;
	mul.wide.u32 	%rd327, %r37, 8;
	add.s64 	%rd328, %rd2, %rd327;
	ld.global.u64 	%rd184, [%rd328];
	or.b64  	%rd329, %rd571, %rd184;
	and.b64  	%rd330, %rd329, -4294967296;
	setp.ne.s64 	%p12, %rd330, 0;
	@%p12 bra 	$L__BB53_81;
	cvt.u32.u64 	%r94, %rd184;
	cvt.u32.u64 	%r95, %rd571;
	div.u32 	%r96, %r95, %r94;
	mul.lo.s32 	%r97, %r96, %r94;
	sub.s32 	%r98, %r95, %r97;
	cvt.u64.u32 	%rd573, %r96;
	cvt.u64.u32 	%rd574, %r98;
	bra.uni 	$L__BB53_82;
$L__BB53_81:
	div.s64 	%rd573, %rd571, %rd184;
	mul.lo.s64 	%rd331, %rd573, %rd184;
	sub.s64 	%rd574, %rd571, %rd331;
$L__BB53_82:
	mul.wide.u32 	%rd332, %r37, 8;
	add.s64 	%rd333, %rd1, %rd332;
	ld.global.u64 	%rd334, [%rd333];
	mad.lo.s64 	%rd191, %rd334, %rd574, %rd183;
	mul.wide.u32 	%rd335, %r34, 8;
	add.s64 	%rd336, %rd2, %rd335;
	ld.global.u64 	%rd192, [%rd336];
	or.b64  	%rd337, %rd573, %rd192;
	and.b64  	%rd338, %rd337, -4294967296;
	setp.ne.s64 	%p13, %rd338, 0;
	@%p13 bra 	$L__BB53_84;
	cvt.u32.u64 	%r99, %rd192;
	cvt.u32.u64 	%r100, %rd573;
	div.u32 	%r101, %r100, %r99;
	mul.lo.s32 	%r102, %r101, %r99;
	sub.s32 	%r103, %r100, %r102;
	cvt.u64.u32 	%rd590, %r101;
	cvt.u64.u32 	%rd576, %r103;
	bra.uni 	$L__BB53_85;
$L__BB53_84:
	div.s64 	%rd590, %rd573, %rd192;
	mul.lo.s64 	%rd339, %rd590, %rd192;
	sub.s64 	%rd576, %rd573, %rd339;
$L__BB53_85:
	mul.wide.u32 	%rd340, %r34, 8;
	add.s64 	%rd341, %rd1, %rd340;
	ld.global.u64 	%rd342, [%rd341];
	mad.lo.s64 	%rd343, %rd342, %rd576, %rd191;
	shl.b64 	%rd344, %rd343, 3;
	add.s64 	%rd599, %rd599, %rd344;
	add.s32 	%r213, %r213, -8;
	add.s32 	%r212, %r212, 8;
	setp.ne.s32 	%p14, %r212, 0;
	@%p14 bra 	$L__BB53_61;
	add.s32 	%r215, %r213, 3;
$L__BB53_87:
	setp.eq.s32 	%p15, %r26, 0;
	@%p15 bra 	$L__BB53_116;
	and.b32  	%r42, %r24, 3;
	setp.lt.u32 	%p16, %r26, 4;
	@%p16 bra 	$L__BB53_102;
	mul.wide.u32 	%rd346, %r215, 8;
	add.s64 	%rd347, %rd2, %rd346;
	ld.global.u64 	%rd203, [%rd347];
	or.b64  	%rd348, %rd590, %rd203;
	and.b64  	%rd349, %rd348, -4294967296;
	setp.ne.s64 	%p17, %rd349, 0;
	@%p17 bra 	$L__BB53_91;
	cvt.u32.u64 	%r104, %rd203;
	cvt.u32.u64 	%r105, %rd590;
	div.u32 	%r106, %r105, %r104;
	mul.lo.s32 	%r107, %r106, %r104;
	sub.s32 	%r108, %r105, %r107;
	cvt.u64.u32 	%rd580, %r106;
	cvt.u64.u32 	%rd581, %r108;
	bra.uni 	$L__BB53_92;
$L__BB53_91:
	div.s64 	%rd580, %rd590, %rd203;
	mul.lo.s64 	%rd350, %rd580, %rd203;
	sub.s64 	%rd581, %rd590, %rd350;
$L__BB53_92:
	mul.wide.u32 	%rd351, %r215, 8;
	add.s64 	%rd352, %rd1, %rd351;
	ld.global.u64 	%rd353, [%rd352];
	mul.lo.s64 	%rd210, %rd353, %rd581;
	add.s32 	%r43, %r215, -1;
	mul.wide.u32 	%rd354, %r43, 8;
	add.s64 	%rd355, %rd2, %rd354;
	ld.global.u64 	%rd211, [%rd355];
	or.b64  	%rd356, %rd580, %rd211;
	and.b64  	%rd357, %rd356, -4294967296;
	setp.ne.s64 	%p18, %rd357, 0;
	@%p18 bra 	$L__BB53_94;
	cvt.u32.u64 	%r109, %rd211;
	cvt.u32.u64 	%r110, %rd580;
	div.u32 	%r111, %r110, %r109;
	mul.lo.s32 	%r112, %r111, %r109;
	sub.s32 	%r113, %r110, %r112;
	cvt.u64.u32 	%rd582, %r111;
	cvt.u64.u32 	%rd583, %r113;
	bra.uni 	$L__BB53_95;
$L__BB53_94:
	div.s64 	%rd582, %rd580, %rd211;
	mul.lo.s64 	%rd358, %rd582, %rd211;
	sub.s64 	%rd583, %rd580, %rd358;
$L__BB53_95:
	mul.wide.u32 	%rd359, %r43, 8;
	add.s64 	%rd360, %rd1, %rd359;
	ld.global.u64 	%rd361, [%rd360];
	mad.lo.s64 	%rd218, %rd361, %rd583, %rd210;
	add.s32 	%r44, %r215, -2;
	mul.wide.u32 	%rd362, %r44, 8;
	add.s64 	%rd363, %rd2, %rd362;
	ld.global.u64 	%rd219, [%rd363];
	or.b64  	%rd364, %rd582, %rd219;
	and.b64  	%rd365, %rd364, -4294967296;
	setp.ne.s64 	%p19, %rd365, 0;
	@%p19 bra 	$L__BB53_97;
	cvt.u32.u64 	%r114, %rd219;
	cvt.u32.u64 	%r115, %rd582;
	div.u32 	%r116, %r115, %r114;
	mul.lo.s32 	%r117, %r116, %r114;
	sub.s32 	%r118, %r115, %r117;
	cvt.u64.u32 	%rd584, %r116;
	cvt.u64.u32 	%rd585, %r118;
	bra.uni 	$L__BB53_98;
$L__BB53_97:
	div.s64 	%rd584, %rd582, %rd219;
	mul.lo.s64 	%rd366, %rd584, %rd219;
	sub.s64 	%rd585, %rd582, %rd366;
$L__BB53_98:
	mul.wide.u32 	%rd367, %r44, 8;
	add.s64 	%rd368, %rd1, %rd367;
	ld.global.u64 	%rd369, [%rd368];
	mad.lo.s64 	%rd226, %rd369, %rd585, %rd218;
	add.s32 	%r45, %r215, -3;
	mul.wide.u32 	%rd370, %r45, 8;
	add.s64 	%rd371, %rd2, %rd370;
	ld.global.u64 	%rd227, [%rd371];
	or.b64  	%rd372, %rd584, %rd227;
	and.b64  	%rd373, %rd372, -4294967296;
	setp.ne.s64 	%p20, %rd373, 0;
	@%p20 bra 	$L__BB53_100;
	cvt.u32.u64 	%r119, %rd227;
	cvt.u32.u64 	%r120, %rd584;
	div.u32 	%r121, %r120, %r119;
	mul.lo.s32 	%r122, %r121, %r119;
	sub.s32 	%r123, %r120, %r122;
	cvt.u64.u32 	%rd590, %r121;
	cvt.u64.u32 	%rd587, %r123;
	bra.uni 	$L__BB53_101;
$L__BB53_100:
	div.s64 	%rd590, %rd584, %rd227;
	mul.lo.s64 	%rd374, %rd590, %rd227;
	sub.s64 	%rd587, %rd584, %rd374;
$L__BB53_101:
	mul.wide.u32 	%rd375, %r45, 8;
	add.s64 	%rd376, %rd1, %rd375;
	ld.global.u64 	%rd377, [%rd376];
	mad.lo.s64 	%rd378, %rd377, %rd587, %rd226;
	shl.b64 	%rd379, %rd378, 3;
	add.s64 	%rd599, %rd599, %rd379;
	add.s32 	%r215, %r215, -4;
$L__BB53_102:
	setp.eq.s32 	%p21, %r42, 0;
	@%p21 bra 	$L__BB53_116;
	setp.eq.s32 	%p22, %r42, 1;
	@%p22 bra 	$L__BB53_111;
	mul.wide.u32 	%rd381, %r215, 8;
	add.s64 	%rd382, %rd2, %rd381;
	ld.global.u64 	%rd238, [%rd382];
	or.b64  	%rd383, %rd590, %rd238;
	and.b64  	%rd384, %rd383, -4294967296;
	setp.ne.s64 	%p23, %rd384, 0;
	@%p23 bra 	$L__BB53_106;
	cvt.u32.u64 	%r124, %rd238;
	cvt.u32.u64 	%r125, %rd590;
	div.u32 	%r126, %r125, %r124;
	mul.lo.s32 	%r127, %r126, %r124;
	sub.s32 	%r128, %r125, %r127;
	cvt.u64.u32 	%rd591, %r126;
	cvt.u64.u32 	%rd592, %r128;
	bra.uni 	$L__BB53_107;
$L__BB53_106:
	div.s64 	%rd591, %rd590, %rd238;
	mul.lo.s64 	%rd385, %rd591, %rd238;
	sub.s64 	%rd592, %rd590, %rd385;
$L__BB53_107:
	mul.wide.u32 	%rd386, %r215, 8;
	add.s64 	%rd387, %rd1, %rd386;
	ld.global.u64 	%rd388, [%rd387];
	mul.lo.s64 	%rd245, %rd388, %rd592;
	add.s32 	%r48, %r215, -1;
	mul.wide.u32 	%rd389, %r48, 8;
	add.s64 	%rd390, %rd2, %rd389;
	ld.global.u64 	%rd246, [%rd390];
	or.b64  	%rd391, %rd591, %rd246;
	and.b64  	%rd392, %rd391, -4294967296;
	setp.ne.s64 	%p24, %rd392, 0;
	@%p24 bra 	$L__BB53_109;
	cvt.u32.u64 	%r129, %rd246;
	cvt.u32.u64 	%r130, %rd591;
	div.u32 	%r131, %r130, %r129;
	mul.lo.s32 	%r132, %r131, %r129;
	sub.s32 	%r133, %r130, %r132;
	cvt.u64.u32 	%rd590, %r131;
	cvt.u64.u32 	%rd594, %r133;
	bra.uni 	$L__BB53_110;
$L__BB53_109:
	div.s64 	%rd590, %rd591, %rd246;
	mul.lo.s64 	%rd393, %rd590, %rd246;
	sub.s64 	%rd594, %rd591, %rd393;
$L__BB53_110:
	add.s64 	%rd395, %rd1, %rd389;
	ld.global.u64 	%rd396, [%rd395];
	mad.lo.s64 	%rd397, %rd396, %rd594, %rd245;
	shl.b64 	%rd398, %rd397, 3;
	add.s64 	%rd599, %rd599, %rd398;
	add.s32 	%r215, %r215, -2;
$L__BB53_111:
	and.b32  	%r134, %r24, 1;
	setp.eq.b32 	%p25, %r134, 1;
	not.pred 	%p26, %p25;
	@%p26 bra 	$L__BB53_116;
	mul.wide.u32 	%rd399, %r215, 8;
	add.s64 	%rd400, %rd2, %rd399;
	ld.global.u64 	%rd257, [%rd400];
	or.b64  	%rd401, %rd590, %rd257;
	and.b64  	%rd402, %rd401, -4294967296;
	setp.ne.s64 	%p27, %rd402, 0;
	@%p27 bra 	$L__BB53_114;
	cvt.u32.u64 	%r135, %rd257;
	cvt.u32.u64 	%r136, %rd590;
	rem.u32 	%r137, %r136, %r135;
	cvt.u64.u32 	%rd598, %r137;
	bra.uni 	$L__BB53_115;
$L__BB53_114:
	rem.s64 	%rd598, %rd590, %rd257;
$L__BB53_115:
	add.s64 	%rd404, %rd1, %rd399;
	ld.global.u64 	%rd405, [%rd404];
	mul.lo.s64 	%rd406, %rd405, %rd598;
	shl.b64 	%rd407, %rd406, 3;
	add.s64 	%rd599, %rd599, %rd407;
$L__BB53_116:
	ld.global.f64 	%fd5, [%rd599];
	st.shared.f64 	[%r5], %fd5;
	st.shared.u64 	[%r6], %rd4;
$L__BB53_117:
	bar.sync 	0;
	setp.lt.u32 	%p50, %r217, 66;
	@%p50 bra 	$L__BB53_125;
$L__BB53_118:
	mov.u32 	%r51, %r217;
	shr.u32 	%r217, %r51, 1;
	setp.ge.u32 	%p51, %r3, %r217;
	@%p51 bra 	$L__BB53_124;
	ld.shared.f64 	%fd3, [%r5];
	shl.b32 	%r206, %r217, 3;
	add.s32 	%r207, %r5, %r206;
	ld.shared.f64 	%fd4, [%r207];
	setp.leu.f64 	%p52, %fd3, %fd4;
	add.s32 	%r53, %r6, %r206;
	@%p52 bra 	$L__BB53_121;
	ld.shared.u64 	%rd600, [%r53];
	bra.uni 	$L__BB53_123;
$L__BB53_121:
	setp.neu.f64 	%p53, %fd3, %fd4;
	@%p53 bra 	$L__BB53_124;
	ld.shared.u64 	%rd486, [%r6];
	ld.shared.u64 	%rd600, [%r53];
	setp.le.s64 	%p54, %rd486, %rd600;
	@%p54 bra 	$L__BB53_124;
$L__BB53_123:
	st.shared.f64 	[%r5], %fd4;
	st.shared.u64 	[%r6], %rd600;
$L__BB53_124:
	bar.sync 	0;
	setp.gt.u32 	%p55, %r51, 131;
	@%p55 bra 	$L__BB53_118;
$L__BB53_125:
	setp.gt.u32 	%p56, %r3, 31;
	@%p56 bra 	$L__BB53_152;
	ld.volatile.shared.f64 	%fd6, [%r5];
	ld.volatile.shared.f64 	%fd7, [%r5+256];
	setp.gt.f64 	%p57, %fd6, %fd7;
	@%p57 bra 	$L__BB53_129;
	ld.volatile.shared.f64 	%fd8, [%r5];
	ld.volatile.shared.f64 	%fd9, [%r5+256];
	setp.neu.f64 	%p58, %fd8, %fd9;
	@%p58 bra 	$L__BB53_130;
	ld.volatile.shared.u64 	%rd487, [%r6];
	ld.volatile.shared.u64 	%rd488, [%r6+256];
	setp.le.s64 	%p59, %rd487, %rd488;
	@%p59 bra 	$L__BB53_130;
$L__BB53_129:
	ld.volatile.shared.u64 	%rd489, [%r6+256];
	st.volatile.shared.u64 	[%r6], %rd489;
	ld.volatile.shared.f64 	%fd10, [%r5+256];
	st.volatile.shared.f64 	[%r5], %fd10;
$L__BB53_130:
	ld.volatile.shared.f64 	%fd11, [%r5];
	ld.volatile.shared.f64 	%fd12, [%r5+128];
	setp.gt.f64 	%p60, %fd11, %fd12;
	@%p60 bra 	$L__BB53_133;
	ld.volatile.shared.f64 	%fd13, [%r5];
	ld.volatile.shared.f64 	%fd14, [%r5+128];
	setp.neu.f64 	%p61, %fd13, %fd14;
	@%p61 bra 	$L__BB53_134;
	ld.volatile.shared.u64 	%rd490, [%r6];
	ld.volatile.shared.u64 	%rd491, [%r6+128];
	setp.le.s64 	%p62, %rd490, %rd491;
	@%p62 bra 	$L__BB53_134;
$L__BB53_133:
	ld.volatile.shared.u64 	%rd492, [%r6+128];
	st.volatile.shared.u64 	[%r6], %rd492;
	ld.volatile.shared.f64 	%fd15, [%r5+128];
	st.volatile.shared.f64 	[%r5], %fd15;
$L__BB53_134:
	ld.volatile.shared.f64 	%fd16, [%r5];
	ld.volatile.shared.f64 	%fd17, [%r5+64];
	setp.gt.f64 	%p63, %fd16, %fd17;
	@%p63 bra 	$L__BB53_137;
	ld.volatile.shared.f64 	%fd18, [%r5];
	ld.volatile.shared.f64 	%fd19, [%r5+64];
	setp.neu.f64 	%p64, %fd18, %fd19;
	@%p64 bra 	$L__BB53_138;
	ld.volatile.shared.u64 	%rd493, [%r6];
	ld.volatile.shared.u64 	%rd494, [%r6+64];
	setp.le.s64 	%p65, %rd493, %rd494;
	@%p65 bra 	$L__BB53_138;
$L__BB53_137:
	ld.volatile.shared.u64 	%rd495, [%r6+64];
	st.volatile.shared.u64 	[%r6], %rd495;
	ld.volatile.shared.f64 	%fd20, [%r5+64];
	st.volatile.shared.f64 	[%r5], %fd20;
$L__BB53_138:
	ld.volatile.shared.f64 	%fd21, [%r5];
	ld.volatile.shared.f64 	%fd22, [%r5+32];
	setp.gt.f64 	%p66, %fd21, %fd22;
	@%p66 bra 	$L__BB53_141;
	ld.volatile.shared.f64 	%fd23, [%r5];
	ld.volatile.shared.f64 	%fd24, [%r5+32];
	setp.neu.f64 	%p67, %fd23, %fd24;
	@%p67 bra 	$L__BB53_142;
	ld.volatile.shared.u64 	%rd496, [%r6];
	ld.volatile.shared.u64 	%rd497, [%r6+32];
	setp.le.s64 	%p68, %rd496, %rd497;
	@%p68 bra 	$L__BB53_142;
$L__BB53_141:
	ld.volatile.shared.u64 	%rd498, [%r6+32];
	st.volatile.shared.u64 	[%r6], %rd498;
	ld.volatile.shared.f64 	%fd25, [%r5+32];
	st.volatile.shared.f64 	[%r5], %fd25;
$L__BB53_142:
	ld.volatile.shared.f64 	%fd26, [%r5];
	ld.volatile.shared.f64 	%fd27, [%r5+16];
	setp.gt.f64 	%p69, %fd26, %fd27;
	@%p69 bra 	$L__BB53_145;
	ld.volatile.shared.f64 	%fd28, [%r5];
	ld.volatile.shared.f64 	%fd29, [%r5+16];
	setp.neu.f64 	%p70, %fd28, %fd29;
	@%p70 bra 	$L__BB53_146;
	ld.volatile.shared.u64 	%rd499, [%r6];
	ld.volatile.shared.u64 	%rd500, [%r6+16];
	setp.le.s64 	%p71, %rd499, %rd500;
	@%p71 bra 	$L__BB53_146;
$L__BB53_145:
	ld.volatile.shared.u64 	%rd501, [%r6+16];
	st.volatile.shared.u64 	[%r6], %rd501;
	ld.volatile.shared.f64 	%fd30, [%r5+16];
	st.volatile.shared.f64 	[%r5], %fd30;
$L__BB53_146:
	ld.volatile.shared.f64 	%fd31, [%r5];
	ld.volatile.shared.f64 	%fd32, [%r5+8];
	setp.gt.f64 	%p72, %fd31, %fd32;
	@%p72 bra 	$L__BB53_149;
	ld.volatile.shared.f64 	%fd33, [%r5];
	ld.volatile.shared.f64 	%fd34, [%r5+8];
	setp.neu.f64 	%p73, %fd33, %fd34;
	@%p73 bra 	$L__BB53_150;
	ld.volatile.shared.u64 	%rd502, [%r6];
	ld.volatile.shared.u64 	%rd503, [%r6+8];
	setp.le.s64 	%p74, %rd502, %rd503;
	@%p74 bra 	$L__BB53_150;
$L__BB53_149:
	ld.volatile.shared.u64 	%rd504, [%r6+8];
	st.volatile.shared.u64 	[%r6], %rd504;
	ld.volatile.shared.f64 	%fd35, [%r5+8];
	st.volatile.shared.f64 	[%r5], %fd35;
$L__BB53_150:
	setp.ne.s32 	%p75, %r3, 0;
	@%p75 bra 	$L__BB53_152;
	ld.param.u64 	%rd514, [nkd_f64_param_9];
	ld.param.u64 	%rd513, [nkd_f64_param_0];
	ld.shared.f64 	%fd36, [sdata_f64];
	cvt.u64.u32 	%rd505, %r4;
	mad.lo.s64 	%rd506, %rd514, %rd5, %rd505;
	cvta.to.global.u64 	%rd507, %rd513;
	shl.b64 	%rd508, %rd506, 3;
	add.s64 	%rd509, %rd507, %rd508;
	st.global.f64 	[%rd509], %fd36;
	ld.shared.u64 	%rd510, [%r2];
	cvta.to.global.u64 	%rd511, %rd267;
	add.s64 	%rd512, %rd511, %rd508;
	st.global.u64 	[%rd512], %rd510;
$L__BB53_152:
	ret;

}
	// .globl	nkd2_f64
.visible .entry nkd2_f64(
	.param .u64 .ptr .align 1 nkd2_f64_param_0,
	.param .u64 .ptr .align 1 nkd2_f64_param_1,
	.param .u64 .ptr .align 1 nkd2_f64_param_2,
	.param .u64 nkd2_f64_param_3,
	.param .u64 nkd2_f64_param_4,
	.param .u64 nkd2_f64_param_5,
	.param .u64 nkd2_f64_param_6,
	.param .u64 nkd2_f64_param_7
)
{
	.reg .pred 	%p<33>;
	.reg .b32 	%r<25>;
	.reg .b64 	%rd<70>;
	.reg .b64 	%fd<37>;

	ld.param.u64 	%rd15, [nkd2_f64_param_0];
	ld.param.u64 	%rd18, [nkd2_f64_param_1];
	ld.param.u64 	%rd19, [nkd2_f64_param_2];
	ld.param.u64 	%rd20, [nkd2_f64_param_3];
	ld.param.u64 	%rd16, [nkd2_f64_param_4];
	ld.param.u64 	%rd21, [nkd2_f64_param_5];
	ld.param.u64 	%rd17, [nkd2_f64_param_7];
	cvta.to.global.u64 	%rd1, %rd19;
	cvta.to.global.u64 	%rd2, %rd18;
	mov.u32 	%r24, %ntid.x;
	shl.b32 	%r12, %r24, 3;
	mov.u32 	%r13, sdata_f64;
	add.s32 	%r2, %r13, %r12;
	mov.u32 	%r3, %tid.x;
	mov.u32 	%r4, %ctaid.x;
	mul.lo.s32 	%r14, %r4, %r24;
	shl.b32 	%r15, %r14, 1;
	add.s32 	%r16, %r15, %r3;
	shl.b32 	%r17, %r3, 3;
	add.s32 	%r5, %r13, %r17;
	mov.b64 	%rd22, 9218868437227405312;
	st.shared.u64 	[%r5], %rd22;
	cvt.u64.u32 	%rd3, %r16;
	add.s32 	%r6, %r2, %r17;
	st.shared.u64 	[%r6], %rd3;
	mov.u32 	%r18, %ctaid.y;
	cvt.u64.u32 	%rd23, %r18;
	add.s64 	%rd4, %rd20, %rd23;
	setp.ge.u64 	%p1, %rd4, %rd21;
	@%p1 bra 	$L__BB54_46;
	cvt.u32.u64 	%r19, %rd3;
	mul.lo.s64 	%rd5, %rd17, %rd4;
	cvt.u32.u64 	%r20, %rd5;
	add.s32 	%r7, %r19, %r20;
	add.s32 	%r21, %r19, %r24;
	add.s32 	%r8, %r7, %r24;
	cvt.u64.u32 	%rd24, %r21;
	setp.le.u64 	%p2, %rd16, %rd24;
	@%p2 bra 	$L__BB54_9;
	mul.wide.u32 	%rd29, %r7, 8;
	add.s64 	%rd30, %rd2, %rd29;
	ld.global.f64 	%fd1, [%rd30];
	mul.wide.u32 	%rd31, %r8, 8;
	add.s64 	%rd32, %rd2, %rd31;
	ld.global.f64 	%fd2, [%rd32];
	setp.leu.f64 	%p4, %fd1, %fd2;
	@%p4 bra 	$L__BB54_4;
	add.s64 	%rd40, %rd1, %rd31;
	ld.global.u64 	%rd67, [%rd40];
	bra.uni 	$L__BB54_8;
$L__BB54_4:
	setp.eq.f64 	%p5, %fd1, %fd2;
	@%p5 bra 	$L__BB54_7;
	add.s64 	%rd34, %rd1, %rd29;
	ld.global.u64 	%rd68, [%rd34];
$L__BB54_6:
	st.shared.f64 	[%r5], %fd1;
	st.shared.u64 	[%r6], %rd68;
	bra.uni 	$L__BB54_11;
$L__BB54_7:
	add.s64 	%rd36, %rd1, %rd29;
	ld.global.u64 	%rd68, [%rd36];
	add.s64 	%rd38, %rd1, %rd31;
	ld.global.u64 	%rd67, [%rd38];
	setp.le.s64 	%p6, %rd68, %rd67;
	@%p6 bra 	$L__BB54_6;
$L__BB54_8:
	st.shared.f64 	[%r5], %fd2;
	st.shared.u64 	[%r6], %rd67;
	bra.uni 	$L__BB54_11;
$L__BB54_9:
	setp.le.u64 	%p3, %rd16, %rd3;
	@%p3 bra 	$L__BB54_11;
	mul.wide.u32 	%rd25, %r7, 8;
	add.s64 	%rd26, %rd2, %rd25;
	ld.global.f64 	%fd5, [%rd26];
	st.shared.f64 	[%r5], %fd5;
	add.s64 	%rd27, %rd1, %rd25;
	ld.global.u64 	%rd28, [%rd27];
	st.shared.u64 	[%r6], %rd28;
$L__BB54_11:
	bar.sync 	0;
	setp.lt.u32 	%p7, %r24, 66;
	@%p7 bra 	$L__BB54_19;
$L__BB54_12:
	mov.u32 	%r9, %r24;
	shr.u32 	%r24, %r9, 1;
	setp.ge.u32 	%p8, %r3, %r24;
	@%p8 bra 	$L__BB54_18;
	ld.shared.f64 	%fd3, [%r5];
	shl.b32 	%r22, %r24, 3;
	add.s32 	%r23, %r5, %r22;
	ld.shared.f64 	%fd4, [%r23];
	setp.leu.f64 	%p9, %fd3, %fd4;
	add.s32 	%r11, %r6, %r22;
	@%p9 bra 	$L__BB54_15;
	ld.shared.u64 	%rd69, [%r11];
	bra.uni 	$L__BB54_17;
$L__BB54_15:
	setp.neu.f64 	%p10, %fd3, %fd4;
	@%p10 bra 	$L__BB54_18;
	ld.shared.u64 	%rd41, [%r6];
	ld.shared.u64 	%rd69, [%r11];
	setp.le.s64 	%p11, %rd41, %rd69;
	@%p11 bra 	$L__BB54_18;
$L__BB54_17:
	st.shared.f64 	[%r5], %fd4;
	st.shared.u64 	[%r6], %rd69;
$L__BB54_18:
	bar.sync 	0;
	setp.gt.u32 	%p12, %r9, 131;
	@%p12 bra 	$L__BB54_12;
$L__BB54_19:
	setp.gt.u32 	%p13, %r3, 31;
	@%p13 bra 	$L__BB54_46;
	ld.volatile.shared.f64 	%fd6, [%r5];
	ld.volatile.shared.f64 	%fd7, [%r5+256];
	setp.gt.f64 	%p14, %fd6, %fd7;
	@%p14 bra 	$L__BB54_23;
	ld.volatile.shared.f64 	%fd8, [%r5];
	ld.volatile.shared.f64 	%fd9, [%r5+256];
	setp.neu.f64 	%p15, %fd8, %fd9;
	@%p15 bra 	$L__BB54_24;
	ld.volatile.shared.u64 	%rd42, [%r6];
	ld.volatile.shared.u64 	%rd43, [%r6+256];
	setp.le.s64 	%p16, %rd42, %rd43;
	@%p16 bra 	$L__BB54_24;
$L__BB54_23:
	ld.volatile.shared.u64 	%rd44, [%r6+256];
	st.volatile.shared.u64 	[%r6], %rd44;
	ld.volatile.shared.f64 	%fd10, [%r5+256];
	st.volatile.shared.f64 	[%r5], %fd10;
$L__BB54_24:
	ld.volatile.shared.f64 	%fd11, [%r5];
	ld.volatile.shared.f64 	%fd12, [%r5+128];
	setp.gt.f64 	%p17, %fd11, %fd12;
	@%p17 bra 	$L__BB54_27;
	ld.volatile.shared.f64 	%fd13, [%r5];
	ld.volatile.shared.f64 	%fd14, [%r5+128];
	setp.neu.f64 	%p18, %fd13, %fd14;
	@%p18 bra 	$L__BB54_28;
	ld.volatile.shared.u64 	%rd45, [%r6];
	ld.volatile.shared.u64 	%rd46, [%r6+128];
	setp.le.s64 	%p19, %rd45, %rd46;
	@%p19 bra 	$L__BB54_28;
$L__BB54_27:
	ld.volatile.shared.u64 	%rd47, [%r6+128];
	st.volatile.shared.u64 	[%r6], %rd47;
	ld.volatile.shared.f64 	%fd15, [%r5+128];
	st.volatile.shared.f64 	[%r5], %fd15;
$L__BB54_28:
	ld.volatile.shared.f64 	%fd16, [%r5];
	ld.volatile.shared.f64 	%fd17, [%r5+64];
	setp.gt.f64 	%p20, %fd16, %fd17;
	@%p20 bra 	$L__BB54_31;
	ld.volatile.shared.f64 	%fd18, [%r5];
	ld.volatile.shared.f64 	%fd19, [%r5+64];
	setp.neu.f64 	%p21, %fd18, %fd19;
	@%p21 bra 	$L__BB54_32;
	ld.volatile.shared.u64 	%rd48, [%r6];
	ld.volatile.shared.u64 	%rd49, [%r6+64];
	setp.le.s64 	%p22, %rd48, %rd49;
	@%p22 bra 	$L__BB54_32;
$L__BB54_31:
	ld.volatile.shared.u64 	%rd50, [%r6+64];
	st.volatile.shared.u64 	[%r6], %rd50;
	ld.volatile.shared.f64 	%fd20, [%r5+64];
	st.volatile.shared.f64 	[%r5], %fd20;
$L__BB54_32:
	ld.volatile.shared.f64 	%fd21, [%r5];
	ld.volatile.shared.f64 	%fd22, [%r5+32];
	setp.gt.f64 	%p23, %fd21, %fd22;
	@%p23 bra 	$L__BB54_35;
	ld.volatile.shared.f64 	%fd23, [%r5];
	ld.volatile.shared.f64 	%fd24, [%r5+32];
	setp.neu.f64 	%p24, %fd23, %fd24;
	@%p24 bra 	$L__BB54_36;
	ld.volatile.shared.u64 	%rd51, [%r6];
	ld.volatile.shared.u64 	%rd52, [%r6+32];
	setp.le.s64 	%p25, %rd51, %rd52;
	@%p25 bra 	$L__BB54_36;
$L__BB54_35:
	ld.volatile.shared.u64 	%rd53, [%r6+32];
	st.volatile.shared.u64 	[%r6], %rd53;
	ld.volatile.shared.f64 	%fd25, [%r5+32];
	st.volatile.shared.f64 	[%r5], %fd25;
$L__BB54_36:
	ld.volatile.shared.f64 	%fd26, [%r5];
	ld.volatile.shared.f64 	%fd27, [%r5+16];
	setp.gt.f64 	%p26, %fd26, %fd27;
	@%p26 bra 	$L__BB54_39;
	ld.volatile.shared.f64 	%fd28, [%r5];
	ld.volatile.shared.f64 	%fd29, [%r5+16];
	setp.neu.f64 	%p27, %fd28, %fd29;
	@%p27 bra 	$L__BB54_40;
	ld.volatile.shared.u64 	%rd54, [%r6];
	ld.volatile.shared.u64 	%rd55, [%r6+16];
	setp.le.s64 	%p28, %rd54, %rd55;
	@%p28 bra 	$L__BB54_40;
$L__BB54_39:
	ld.volatile.shared.u64 	%rd56, [%r6+16];
	st.volatile.shared.u64 	[%r6], %rd56;
	ld.volatile.shared.f64 	%fd30, [%r5+16];
	st.volatile.shared.f64 	[%r5], %fd30;
$L__BB54_40:
	ld.volatile.shared.f64 	%fd31, [%r5];
	ld.volatile.shared.f64 	%fd32, [%r5+8];
	setp.gt.f64 	%p29, %fd31, %fd32;
	@%p29 bra 	$L__BB54_43;
	ld.volatile.shared.f64 	%fd33, [%r5];
	ld.volatile.shared.f64 	%fd34, [%r5+8];
	setp.neu.f64 	%p30, %fd33, %fd34;
	@%p30 bra 	$L__BB54_44;
	ld.volatile.shared.u64 	%rd57, [%r6];
	ld.volatile.shared.u64 	%rd58, [%r6+8];
	setp.le.s64 	%p31, %rd57, %rd58;
	@%p31 bra 	$L__BB54_44;
$L__BB54_43:
	ld.volatile.shared.u64 	%rd59, [%r6+8];
	st.volatile.shared.u64 	[%r6], %rd59;
	ld.volatile.shared.f64 	%fd35, [%r5+8];
	st.volatile.shared.f64 	[%r5], %fd35;
$L__BB54_44:
	setp.ne.s32 	%p32, %r3, 0;
	@%p32 bra 	$L__BB54_46;
	ld.shared.f64 	%fd36, [sdata_f64];
	cvt.u64.u32 	%rd60, %r4;
	add.s64 	%rd61, %rd5, %rd60;
	cvta.to.global.u64 	%rd62, %rd15;
	shl.b64 	%rd63, %rd61, 3;
	add.s64 	%rd64, %rd62, %rd63;
	st.global.f64 	[%rd64], %fd36;
	ld.shared.u64 	%rd65, [%r2];
	add.s64 	%rd66, %rd1, %rd63;
	st.global.u64 	[%rd66], %rd65;
$L__BB54_46:
	ret;

}
	// .globl	contiguous_reduce_f16
.visible .entry contiguous_reduce_f16(
	.param .u64 .ptr .align 1 contiguous_reduce_f16_param_0,
	.param .u64 .ptr .align 1 contiguous_reduce_f16_param_1,
	.param .u64 .ptr .align 1 contiguous_reduce_f16_param_2,
	.param .u64 contiguous_reduce_f16_param_3
)
{
	.reg .pred 	%p<30>;
	.reg .b16 	%rs<77>;
	.reg .b32 	%r<22>;
	.reg .b64 	%rd<44>;

	ld.param.u64 	%rd7, [contiguous_reduce_f16_param_0];
	ld.param.u64 	%rd8, [contiguous_reduce_f16_param_1];
	ld.param.u64 	%rd10, [contiguous_reduce_f16_param_2];
	ld.param.u64 	%rd9, [contiguous_reduce_f16_param_3];
	cvta.to.global.u64 	%rd1, %rd10;
	mov.u32 	%r21, %ntid.x;
	shl.b32 	%r10, %r21, 1;
	mov.u32 	%r11, sdata_f16;
	add.s32 	%r2, %r11, %r10;
	mov.u32 	%r3, %tid.x;
	mov.u32 	%r4, %ctaid.x;
	mul.lo.s32 	%r12, %r4, %r21;
	shl.b32 	%r13, %r12, 1;
	add.s32 	%r14, %r13, %r3;
	cvt.u64.u32 	%rd2, %r14;
	shl.b32 	%r15, %r3, 3;
	add.s32 	%r5, %r2, %r15;
	st.shared.u64 	[%r5], %rd2;
	mov.b16 	%rs23, 31744;
	// begin inline asm
	cvt.rn.f16.u16 %rs22, %rs23;
	// end inline asm
	shl.b32 	%r16, %r3, 1;
	add.s32 	%r6, %r11, %r16;
	st.shared.u16 	[%r6], %rs22;
	add.s32 	%r17, %r14, %r21;
	cvt.u64.u32 	%rd3, %r17;
	setp.le.u64 	%p1, %rd9, %rd3;
	@%p1 bra 	$L__BB55_4;
	shl.b64 	%rd13, %rd2, 1;
	add.s64 	%rd14, %rd1, %rd13;
	ld.global.u16 	%rs1, [%rd14];
	shl.b64 	%rd15, %rd3, 1;
	add.s64 	%rd16, %rd1, %rd15;
	ld.global.u16 	%rs2, [%rd16];
	// begin inline asm
	{ .reg .pred __$temp3;
  setp.gt.f16  __$temp3, %rs1, %rs2;
  selp.u16 %rs25, 1, 0, __$temp3;}
	// end inline asm
	setp.eq.s16 	%p3, %rs25, 0;
	@%p3 bra 	$L__BB55_3;
	st.shared.u16 	[%r6], %rs2;
	st.shared.u64 	[%r5], %rd3;
	bra.uni 	$L__BB55_6;
$L__BB55_3:
	st.shared.u16 	[%r6], %rs1;
	st.shared.u64 	[%r5], %rd2;
	bra.uni 	$L__BB55_6;
$L__BB55_4:
	setp.le.u64 	%p2, %rd9, %rd2;
	@%p2 bra 	$L__BB55_6;
	shl.b64 	%rd11, %rd2, 1;
	add.s64 	%rd12, %rd1, %rd11;
	ld.global.u16 	%rs24, [%rd12];
	st.shared.u16 	[%r6], %rs24;
	st.shared.u64 	[%r5], %rd2;
$L__BB55_6:
	bar.sync 	0;
	setp.lt.u32 	%p4, %r21, 66;
	@%p4 bra 	$L__BB55_14;
$L__BB55_7:
	mov.u32 	%r7, %r21;
	shr.u32 	%r21, %r7, 1;
	setp.ge.u32 	%p5, %r3, %r21;
	@%p5 bra 	$L__BB55_13;
	ld.shared.u16 	%rs3, [%r6];
	and.b32  	%r18, %r7, 2046;
	add.s32 	%r19, %r6, %r18;
	ld.shared.u16 	%rs4, [%r19];
	// begin inline asm
	{ .reg .pred __$temp3;
  setp.gt.f16  __$temp3, %rs3, %rs4;
  selp.u16 %rs28, 1, 0, __$temp3;}
	// end inline asm
	setp.eq.s16 	%p6, %rs28, 0;
	shl.b32 	%r20, %r21, 3;
	add.s32 	%r9, %r5, %r20;
	@%p6 bra 	$L__BB55_10;
	ld.shared.u64 	%rd43, [%r9];
	bra.uni 	$L__BB55_12;
$L__BB55_10:
	// begin inline asm
	{ .reg .pred __$temp3;
  setp.eq.f16  __$temp3, %rs3, %rs4;
  selp.u16 %rs31, 1, 0, __$temp3;}
	// end inline asm
	setp.eq.s16 	%p7, %rs31, 0;
	@%p7 bra 	$L__BB55_13;
	ld.shared.u64 	%rd17, [%r5];
	ld.shared.u64 	%rd43, [%r9];
	setp.le.s64 	%p8, %rd17, %rd43;
	@%p8 bra 	$L__BB55_13;
$L__BB55_12:
	st.shared.u16 	[%r6], %rs4;
	st.shared.u64 	[%r5], %rd43;
$L__BB55_13:
	bar.sync 	0;
	setp.gt.u32 	%p9, %r7, 131;
	@%p9 bra 	$L__BB55_7;
$L__BB55_14:
	setp.gt.u32 	%p10, %r3, 31;
	@%p10 bra 	$L__BB55_41;
	ld.shared.u16 	%rs73, [%r6];
	ld.shared.u16 	%rs6, [%r6+64];
	// begin inline asm
	{ .reg .pred __$temp3;
  setp.gt.f16  __$temp3, %rs73, %rs6;
  selp.u16 %rs34, 1, 0, __$temp3;}
	// end inline asm
	setp.ne.s16 	%p11, %rs34, 0;
	@%p11 bra 	$L__BB55_18;
	// begin inline asm
	{ .reg .pred __$temp3;
  setp.eq.f16  __$temp3, %rs73, %rs6;
  selp.u16 %rs37, 1, 0, __$temp3;}
	// end inline asm
	setp.eq.s16 	%p12, %rs37, 0;
	@%p12 bra 	$L__BB55_19;
	ld.volatile.shared.u64 	%rd18, [%r5];
	ld.volatile.shared.u64 	%rd19, [%r5+256];
	setp.le.s64 	%p13, %rd18, %rd19;
	@%p13 bra 	$L__BB55_19;
$L__BB55_18:
	ld.volatile.shared.u64 	%rd20, [%r5+256];
	st.volatile.shared.u64 	[%r5], %rd20;
	ld.volatile.shared.u16 	%rs73, [%r6+64];
	st.volatile.shared.u16 	[%r6], %rs73;
$L__BB55_19:
	ld.shared.u16 	%rs9, [%r6+32];
	// begin inline asm
	{ .reg .pred __$temp3;
  setp.gt.f16  __$temp3, %rs73, %rs9;
  selp.u16 %rs40, 1, 0, __$temp3;}
	// end inline asm
	setp.ne.s16 	%p14, %rs40, 0;
	@%p14 bra 	$L__BB55_22;
	// begin inline asm
	{ .reg .pred __$temp3;
  setp.eq.f16  __$temp3, %rs73, %rs9;
  selp.u16 %rs43, 1, 0, __$temp3;}
	// end inline asm
	setp.eq.s16 	%p15, %rs43, 0;
	@%p15 bra 	$L__BB55_23;
	ld.volatile.shared.u64 	%rd21, [%r5];
	ld.volatile.shared.u64 	%rd22, [%r5+128];
	setp.le.s64 	%p16, %rd21, %rd22;
	@%p16 bra 	$L__BB55_23;
$L__BB55_22:
	ld.volatile.shared.u64 	%rd23, [%r5+128];
	st.volatile.shared.u64 	[%r5], %rd23;
	ld.volatile.shared.u16 	%rs73, [%r6+32];
	st.volatile.shared.u16 	[%r6], %rs73;
$L__BB55_23:
	ld.shared.u16 	%rs12, [%r6+16];
	// begin inline asm
	{ .reg .pred __$temp3;
  setp.gt.f16  __$temp3, %rs73, %rs12;
  selp.u16 %rs46, 1, 0, __$temp3;}
	// end inline asm
	setp.ne.s16 	%p17, %rs46, 0;
	@%p17 bra 	$L__BB55_26;
	// begin inline asm
	{ .reg .pred __$temp3;
  setp.eq.f16  __$temp3, %rs73, %rs12;
  selp.u16 %rs49, 1, 0, __$temp3;}
	// end inline asm
	setp.eq.s16 	%p18, %rs49, 0;
	@%p18 bra 	$L__BB55_27;
	ld.volatile.shared.u64 	%rd24, [%r5];
	ld.volatile.shared.u64 	%rd25, [%r5+64];
	setp.le.s64 	%p19, %rd24, %rd25;
	@%p19 bra 	$L__BB55_27;
$L__BB55_26:
	ld.volatile.shared.u64 	%rd26, [%r5+64];
	st.volatile.shared.u64 	[%r5], %rd26;
	ld.volatile.shared.u16 	%rs73, [%r6+16];
	st.volatile.shared.u16 	[%r6], %rs73;
$L__BB55_27:
	ld.shared.u16 	%rs15, [%r6+8];
	// begin inline asm
	{ .reg .pred __$temp3;
  setp.gt.f16  __$temp3, %rs73, %rs15;
  selp.u16 %rs52, 1, 0, __$temp3;}
	// end inline asm
	setp.ne.s16 	%p20, %rs52, 0;
	@%p20 bra 	$L__BB55_30;
	// begin inline asm
	{ .reg .pred __$temp3;
  setp.eq.f16  __$temp3, %rs73, %rs15;
  selp.u16 %rs55, 1, 0, __$temp3;}
	// end inline asm
	setp.eq.s16 	%p21, %rs55, 0;
	@%p21 bra 	$L__BB55_31;
	ld.volatile.shared.u64 	%rd27, [%r5];
	ld.volatile.shared.u64 	%rd28, [%r5+32];
	setp.le.s64 	%p22, %rd27, %rd28;
	@%p22 bra 	$L__BB55_31;
$L__BB55_30:
	ld.volatile.shared.u64 	%rd29, [%r5+32];
	st.volatile.shared.u64 	[%r5], %rd29;
	ld.volatile.shared.u16 	%rs73, [%r6+8];
	st.volatile.shared.u16 	[%r6], %rs73;
$L__BB55_31:
	ld.shared.u16 	%rs18, [%r6+4];
	// begin inline asm
	{ .reg .pred __$temp3;
  setp.gt.f16  __$temp3, %rs73, %rs18;
  selp.u16 %rs58, 1, 0, __$temp3;}
	// end inline asm
	setp.ne.s16 	%p23, %rs58, 0;
	@%p23 bra 	$L__BB55_34;
	// begin inline asm
	{ .reg .pred __$temp3;
  setp.eq.f16  __$temp3, %rs73, %rs18;
  selp.u16 %rs61, 1, 0, __$temp3;}
	// end inline asm
	setp.eq.s16 	%p24, %rs61, 0;
	@%p24 bra 	$L__BB55_35;
	ld.volatile.shared.u64 	%rd30, [%r5];
	ld.volatile.shared.u64 	%rd31, [%r5+16];
	setp.le.s64 	%p25, %rd30, %rd31;
	@%p25 bra 	$L__BB55_35;
$L__BB55_34:
	ld.volatile.shared.u64 	%rd32, [%r5+16];
	st.volatile.shared.u64 	[%r5], %rd32;
	ld.volatile.shared.u16 	%rs73, [%r6+4];
	st.volatile.shared.u16 	[%r6], %rs73;
$L__BB55_35:
	ld.shared.u16 	%rs21, [%r6+2];
	// begin inline asm
	{ .reg .pred __$temp3;
  setp.gt.f16  __$temp3, %rs73, %rs21;
  selp.u16 %rs64, 1, 0, __$temp3;}
	// end inline asm
	setp.ne.s16 	%p26, %rs64, 0;
	@%p26 bra 	$L__BB55_38;
	// begin inline asm
	{ .reg .pred __$temp3;
  setp.eq.f16  __$temp3, %rs73, %rs21;
  selp.u16 %rs67, 1, 0, __$temp3;}
	// end inline asm
	setp.eq.s16 	%p27, %rs67, 0;
	@%p27 bra 	$L__BB55_39;
	ld.volatile.shared.u64 	%rd33, [%r5];
	ld.volatile.shared.u64 	%rd34, [%r5+8];
	setp.le.s64 	%p28, %rd33, %rd34;
	@%p28 bra 	$L__BB55_39;
$L__BB55_38:
	ld.volatile.shared.u64 	%rd35, [%r5+8];
	st.volatile.shared.u64 	[%r5], %rd35;
	ld.volatile.shared.u16 	%rs70, [%r6+2];
	st.volatile.shared.u16 	[%r6], %rs70;
$L__BB55_39:
	setp.ne.s32 	%p29, %r3, 0;
	@%p29 bra 	$L__BB55_41;
	cvta.to.global.u64 	%rd36, %rd7;
	mul.wide.u32 	%rd37, %r4, 2;
	add.s64 	%rd38, %rd36, %rd37;
	ld.shared.u16 	%rs71, [sdata_f16];
	st.global.u16 	[%rd38], %rs71;
	ld.shared.u64 	%rd39, [%r2];
	cvta.to.global.u64 	%rd40, %rd8;
	mul.wide.u32 	%rd41, %r4, 8;
	add.s64 	%rd42, %rd40, %rd41;
	st.global.u64 	[%rd42], %rd39;
$L__BB55_41:
	ret;

}
	// .globl	uncontiguous_reduce_f16
.visible .entry uncontiguous_reduce_f16(
	.param .u64 .ptr .align 1 uncontiguous_reduce_f16_param_0,
	.param .u64 .ptr .align 1 uncontiguous_reduce_f16_param_1,
	.param .u64 .ptr .align 1 uncontiguous_reduce_f16_param_2,
	.param .u64 .ptr .align 1 uncontiguous_reduce_f16_param_3,
	.param .u64 .ptr .align 1 uncontiguous_reduce_f16_param_4,
	.param .u64 uncontiguous_reduce_f16_param_5,
	.param .u64 uncontiguous_reduce_f16_param_6
)
{
	.reg .pred 	%p<75>;
	.reg .b16 	%rs<76>;
	.reg .b32 	%r<221>;
	.reg .b64 	%rd<589>;

	ld.param.u64 	%rd264, [uncontiguous_reduce_f16_param_2];
	ld.param.u64 	%rd267, [uncontiguous_reduce_f16_param_3];
	ld.param.u64 	%rd268, [uncontiguous_reduce_f16_param_4];
	ld.param.u64 	%rd265, [uncontiguous_reduce_f16_param_5];
	ld.param.u64 	%rd266, [uncontiguous_reduce_f16_param_6];
	cvta.to.global.u64 	%rd1, %rd268;
	cvta.to.global.u64 	%rd2, %rd267;
	cvta.to.global.u64 	%rd3, %rd264;
	mov.u32 	%r220, %ntid.x;
	shl.b32 	%r51, %r220, 1;
	mov.u32 	%r52, sdata_f16;
	add.s32 	%r2, %r52, %r51;
	mov.u32 	%r3, %tid.x;
	mov.u32 	%r53, %ctaid.x;
	mul.lo.s32 	%r54, %r53, %r220;
	shl.b32 	%r55, %r54, 1;
	add.s32 	%r56, %r55, %r3;
	cvt.u64.u32 	%rd4, %r56;
	shl.b32 	%r57, %r3, 3;
	add.s32 	%r4, %r2, %r57;
	st.shared.u64 	[%r4], %rd4;
	mov.b16 	%rs22, 31744;
	// begin inline asm
	cvt.rn.f16.u16 %rs21, %rs22;
	// end inline asm
	shl.b32 	%r58, %r3, 1;
	add.s32 	%r5, %r52, %r58;
	st.shared.u16 	[%r5], %rs21;
	add.s32 	%r59, %r56, %r220;
	cvt.u64.u32 	%rd5, %r59;
	setp.le.u64 	%p1, %rd266, %rd5;
	@%p1 bra 	$L__BB56_56;
	cvt.u32.u64 	%r6, %rd265;
	add.s32 	%r214, %r6, -1;
	setp.lt.s32 	%p27, %r214, 0;
	mov.b64 	%rd545, 0;
	mov.u64 	%rd546, %rd545;
	@%p27 bra 	$L__BB56_53;
	setp.lt.u32 	%p28, %r214, 3;
	mov.b64 	%rd546, 0;
	mov.u64 	%rd539, %rd5;
	mov.u64 	%rd541, %rd4;
	mov.u64 	%rd545, %rd546;
	@%p28 bra 	$L__BB56_30;
	add.s32 	%r212, %r6, -2;
	and.b32  	%r135, %r6, -4;
	neg.s32 	%r211, %r135;
	mov.b64 	%rd546, 0;
	mov.u64 	%rd539, %rd5;
	mov.u64 	%rd541, %rd4;
$L__BB56_4:
	.pragma "nounroll";
	add.s32 	%r12, %r212, 1;
	mul.wide.u32 	%rd400, %r12, 8;
	add.s64 	%rd401, %rd2, %rd400;
	ld.global.u64 	%rd10, [%rd401];
	or.b64  	%rd402, %rd541, %rd10;
	and.b64  	%rd403, %rd402, -4294967296;
	setp.ne.s64 	%p29, %rd403, 0;
	@%p29 bra 	$L__BB56_6;
	cvt.u32.u64 	%r136, %rd10;
	cvt.u32.u64 	%r137, %rd541;
	div.u32 	%r138, %r137, %r136;
	mul.lo.s32 	%r139, %r138, %r136;
	sub.s32 	%r140, %r137, %r139;
	cvt.u64.u32 	%rd507, %r138;
	cvt.u64.u32 	%rd508, %r140;
	bra.uni 	$L__BB56_7;
$L__BB56_6:
	div.s64 	%rd507, %rd541, %rd10;
	mul.lo.s64 	%rd404, %rd507, %rd10;
	sub.s64 	%rd508, %rd541, %rd404;
$L__BB56_7:
	mul.wide.u32 	%rd405, %r12, 8;
	add.s64 	%rd406, %rd1, %rd405;
	ld.global.u64 	%rd17, [%rd406];
	mad.lo.s64 	%rd18, %rd17, %rd508, %rd545;
	or.b64  	%rd407, %rd539, %rd10;
	and.b64  	%rd408, %rd407, -4294967296;
	setp.ne.s64 	%p30, %rd408, 0;
	@%p30 bra 	$L__BB56_9;
	cvt.u32.u64 	%r141, %rd10;
	cvt.u32.u64 	%r142, %rd539;
	div.u32 	%r143, %r142, %r141;
	mul.lo.s32 	%r144, %r143, %r141;
	sub.s32 	%r145, %r142, %r144;
	cvt.u64.u32 	%rd509, %r143;
	cvt.u64.u32 	%rd510, %r145;
	bra.uni 	$L__BB56_10;
$L__BB56_9:
	div.s64 	%rd509, %rd539, %rd10;
	mul.lo.s64 	%rd409, %rd509, %rd10;
	sub.s64 	%rd510, %rd539, %rd409;
$L__BB56_10:
	mad.lo.s64 	%rd25, %rd510, %rd17, %rd546;
	mul.wide.u32 	%rd410, %r212, 8;
	add.s64 	%rd411, %rd2, %rd410;
	ld.global.u64 	%rd26, [%rd411];
	or.b64  	%rd412, %rd507, %rd26;
	and.b64  	%rd413, %rd412, -4294967296;
	setp.ne.s64 	%p31, %rd413, 0;
	@%p31 bra 	$L__BB56_12;
	cvt.u32.u64 	%r146, %rd26;
	cvt.u32.u64 	%r147, %rd507;
	div.u32 	%r148, %r147, %r146;
	mul.lo.s32 	%r149, %r148, %r146;
	sub.s32 	%r150, %r147, %r149;
	cvt.u64.u32 	%rd511, %r148;
	cvt.u64.u32 	%rd512, %r150;
	bra.uni 	$L__BB56_13;
$L__BB56_12:
	div.s64 	%rd511, %rd507, %rd26;
	mul.lo.s64 	%rd414, %rd511, %rd26;
	sub.s64 	%rd512, %rd507, %rd414;
$L__BB56_13:
	mul.wide.u32 	%rd415, %r212, 8;
	add.s64 	%rd416, %rd1, %rd415;
	ld.global.u64 	%rd33, [%rd416];
	mad.lo.s64 	%rd34, %rd33, %rd512, %rd18;
	or.b64  	%rd417, %rd509, %rd26;
	and.b64  	%rd418, %rd417, -4294967296;
	setp.ne.s64 	%p32, %rd418, 0;
	@%p32 bra 	$L__BB56_15;
	cvt.u32.u64 	%r151, %rd26;
	cvt.u32.u64 	%r152, %rd509;
	div.u32 	%r153, %r152, %r151;
	mul.lo.s32 	%r154, %r153, %r151;
	sub.s32 	%r155, %r152, %r154;
	cvt.u64.u32 	%rd513, %r153;
	cvt.u64.u32 	%rd514, %r155;
	bra.uni 	$L__BB56_16;
$L__BB56_15:
	div.s64 	%rd513, %rd509, %rd26;
	mul.lo.s64 	%rd419, %rd513, %rd26;
	sub.s64 	%rd514, %rd509, %rd419;
$L__BB56_16:
	mad.lo.s64 	%rd41, %rd514, %rd33, %rd25;
	add.s32 	%r13, %r212, -1;
	mul.wide.u32 	%rd420, %r13, 8;
	add.s64 	%rd421, %rd2, %rd420;
	ld.global.u64 	%rd42, [%rd421];
	or.b64  	%rd422, %rd511, %rd42;
	and.b64  	%rd423, %rd422, -4294967296;
	setp.ne.s64 	%p33, %rd423, 0;
	@%p33 bra 	$L__BB56_18;
	cvt.u32.u64 	%r156, %rd42;
	cvt.u32.u64 	%r157, %rd511;
	div.u32 	%r158, %r157, %r156;
	mul.lo.s32 	%r159, %r158, %r156;
	sub.s32 	%r160, %r157, %r159;
	cvt.u64.u32 	%rd515, %r158;
	cvt.u64.u32 	%rd516, %r160;
	bra.uni 	$L__BB56_19;
$L__BB56_18:
	div.s64 	%rd515, %rd511, %rd42;
	mul.lo.s64 	%rd424, %rd515, %rd42;
	sub.s64 	%rd516, %rd511, %rd424;
$L__BB56_19:
	mul.wide.u32 	%rd425, %r13, 8;
	add.s64 	%rd426, %rd1, %rd425;
	ld.global.u64 	%rd49, [%rd426];
	mad.lo.s64 	%rd50, %rd49, %rd516, %rd34;
	or.b64  	%rd427, %rd513, %rd42;
	and.b64  	%rd428, %rd427, -4294967296;
	setp.ne.s64 	%p34, %rd428, 0;
	@%p34 bra 	$L__BB56_21;
	cvt.u32.u64 	%r161, %rd42;
	cvt.u32.u64 	%r162, %rd513;
	div.u32 	%r163, %r162, %r161;
	mul.lo.s32 	%r164, %r163, %r161;
	sub.s32 	%r165, %r162, %r164;
	cvt.u64.u32 	%rd517, %r163;
	cvt.u64.u32 	%rd518, %r165;
	bra.uni 	$L__BB56_22;
$L__BB56_21:
	div.s64 	%rd517, %rd513, %rd42;
	mul.lo.s64 	%rd429, %rd517, %rd42;
	sub.s64 	%rd518, %rd513, %rd429;
$L__BB56_22:
	mad.lo.s64 	%rd57, %rd518, %rd49, %rd41;
	add.s32 	%r166, %r212, -2;
	mul.wide.u32 	%rd430, %r166, 8;
	add.s64 	%rd431, %rd2, %rd430;
	ld.global.u64 	%rd58, [%rd431];
	or.b64  	%rd432, %rd515, %rd58;
	and.b64  	%rd433, %rd432, -4294967296;
	setp.ne.s64 	%p35, %rd433, 0;
	@%p35 bra 	$L__BB56_24;
	cvt.u32.u64 	%r167, %rd58;
	cvt.u32.u64 	%r168, %rd515;
	div.u32 	%r169, %r168, %r167;
	mul.lo.s32 	%r170, %r169, %r167;
	sub.s32 	%r171, %r168, %r170;
	cvt.u64.u32 	%rd541, %r169;
	cvt.u64.u32 	%rd520, %r171;
	bra.uni 	$L__BB56_25;
$L__BB56_24:
	div.s64 	%rd541, %rd515, %rd58;
	mul.lo.s64 	%rd434, %rd541, %rd58;
	sub.s64 	%rd520, %rd515, %rd434;
$L__BB56_25:
	add.s32 	%r172, %r212, -2;
	mul.wide.u32 	%rd435, %r172, 8;
	add.s64 	%rd436, %rd1, %rd435;
	ld.global.u64 	%rd65, [%rd436];
	mad.lo.s64 	%rd545, %rd65, %rd520, %rd50;
	or.b64  	%rd437, %rd517, %rd58;
	and.b64  	%rd438, %rd437, -4294967296;
	setp.ne.s64 	%p36, %rd438, 0;
	@%p36 bra 	$L__BB56_27;
	cvt.u32.u64 	%r173, %rd58;
	cvt.u32.u64 	%r174, %rd517;
	div.u32 	%r175, %r174, %r173;
	mul.lo.s32 	%r176, %r175, %r173;
	sub.s32 	%r177, %r174, %r176;
	cvt.u64.u32 	%rd539, %r175;
	cvt.u64.u32 	%rd522, %r177;
	bra.uni 	$L__BB56_28;
$L__BB56_27:
	div.s64 	%rd539, %rd517, %rd58;
	mul.lo.s64 	%rd439, %rd539, %rd58;
	sub.s64 	%rd522, %rd517, %rd439;
$L__BB56_28:
	mad.lo.s64 	%rd546, %rd522, %rd65, %rd57;
	add.s32 	%r212, %r212, -4;
	add.s32 	%r211, %r211, 4;
	setp.ne.s32 	%p37, %r211, 0;
	@%p37 bra 	$L__BB56_4;
	add.s32 	%r214, %r212, 1;
$L__BB56_30:
	and.b32  	%r178, %r6, 3;
	setp.eq.s32 	%p38, %r178, 0;
	@%p38 bra 	$L__BB56_53;
	setp.eq.s32 	%p39, %r178, 1;
	@%p39 bra 	$L__BB56_45;
	mul.wide.u32 	%rd441, %r214, 8;
	add.s64 	%rd442, %rd2, %rd441;
	ld.global.u64 	%rd80, [%rd442];
	or.b64  	%rd443, %rd541, %rd80;
	and.b64  	%rd444, %rd443, -4294967296;
	setp.ne.s64 	%p40, %rd444, 0;
	@%p40 bra 	$L__BB56_34;
	cvt.u32.u64 	%r180, %rd80;
	cvt.u32.u64 	%r181, %rd541;
	div.u32 	%r182, %r181, %r180;
	mul.lo.s32 	%r183, %r182, %r180;
	sub.s32 	%r184, %r181, %r183;
	cvt.u64.u32 	%rd529, %r182;
	cvt.u64.u32 	%rd530, %r184;
	bra.uni 	$L__BB56_35;
$L__BB56_34:
	div.s64 	%rd529, %rd541, %rd80;
	mul.lo.s64 	%rd445, %rd529, %rd80;
	sub.s64 	%rd530, %rd541, %rd445;
$L__BB56_35:
	mul.wide.u32 	%rd446, %r214, 8;
	add.s64 	%rd447, %rd1, %rd446;
	ld.global.u64 	%rd87, [%rd447];
	mad.lo.s64 	%rd88, %rd87, %rd530, %rd545;
	or.b64  	%rd448, %rd539, %rd80;
	and.b64  	%rd449, %rd448, -4294967296;
	setp.ne.s64 	%p41, %rd449, 0;
	@%p41 bra 	$L__BB56_37;
	cvt.u32.u64 	%r185, %rd80;
	cvt.u32.u64 	%r186, %rd539;
	div.u32 	%r187, %r186, %r185;
	mul.lo.s32 	%r188, %r187, %r185;
	sub.s32 	%r189, %r186, %r188;
	cvt.u64.u32 	%rd531, %r187;
	cvt.u64.u32 	%rd532, %r189;
	bra.uni 	$L__BB56_38;
$L__BB56_37:
	div.s64 	%rd531, %rd539, %rd80;
	mul.lo.s64 	%rd450, %rd531, %rd80;
	sub.s64 	%rd532, %rd539, %rd450;
$L__BB56_38:
	mad.lo.s64 	%rd95, %rd532, %rd87, %rd546;
	add.s32 	%r18, %r214, -1;
	mul.wide.u32 	%rd451, %r18, 8;
	add.s64 	%rd452, %rd2, %rd451;
	ld.global.u64 	%rd96, [%rd452];
	or.b64  	%rd453, %rd529, %rd96;
	and.b64  	%rd454, %rd453, -4294967296;
	setp.ne.s64 	%p42, %rd454, 0;
	@%p42 bra 	$L__BB56_40;
	cvt.u32.u64 	%r190, %rd96;
	cvt.u32.u64 	%r191, %rd529;
	div.u32 	%r192, %r191, %r190;
	mul.lo.s32 	%r193, %r192, %r190;
	sub.s32 	%r194, %r191, %r193;
	cvt.u64.u32 	%rd541, %r192;
	cvt.u64.u32 	%rd534, %r194;
	bra.uni 	$L__BB56_41;
$L__BB56_40:
	div.s64 	%rd541, %rd529, %rd96;
	mul.lo.s64 	%rd455, %rd541, %rd96;
	sub.s64 	%rd534, %rd529, %rd455;
$L__BB56_41:
	mul.wide.u32 	%rd456, %r18, 8;
	add.s64 	%rd457, %rd1, %rd456;
	ld.global.u64 	%rd103, [%rd457];
	mad.lo.s64 	%rd545, %rd103, %rd534, %rd88;
	or.b64  	%rd458, %rd531, %rd96;
	and.b64  	%rd459, %rd458, -4294967296;
	setp.ne.s64 	%p43, %rd459, 0;
	@%p43 bra 	$L__BB56_43;
	cvt.u32.u64 	%r195, %rd96;
	cvt.u32.u64 	%r196, %rd531;
	div.u32 	%r197, %r196, %r195;
	mul.lo.s32 	%r198, %r197, %r195;
	sub.s32 	%r199, %r196, %r198;
	cvt.u64.u32 	%rd539, %r197;
	cvt.u64.u32 	%rd536, %r199;
	bra.uni 	$L__BB56_44;
$L__BB56_43:
	div.s64 	%rd539, %rd531, %rd96;
	mul.lo.s64 	%rd460, %rd539, %rd96;
	sub.s64 	%rd536, %rd531, %rd460;
$L__BB56_44:
	mad.lo.s64 	%rd546, %rd536, %rd103, %rd95;
	add.s32 	%r214, %r214, -2;
$L__BB56_45:
	and.b32  	%r200, %r6, 1;
	setp.eq.b32 	%p44, %r200, 1;
	not.pred 	%p45, %p44;
	@%p45 bra 	$L__BB56_53;
	mul.wide.u32 	%rd461, %r214, 8;
	add.s64 	%rd462, %rd2, %rd461;
	ld.global.u64 	%rd118, [%rd462];
	or.b64  	%rd463, %rd541, %rd118;
	and.b64  	%rd464, %rd463, -4294967296;
	setp.ne.s64 	%p46, %rd464, 0;
	@%p46 bra 	$L__BB56_48;
	cvt.u32.u64 	%r201, %rd118;
	cvt.u32.u64 	%r202, %rd541;
	rem.u32 	%r203, %r202, %r201;
	cvt.u64.u32 	%rd543, %r203;
	bra.uni 	$L__BB56_49;
$L__BB56_48:
	rem.s64 	%rd543, %rd541, %rd118;
$L__BB56_49:
	add.s64 	%rd466, %rd1, %rd461;
	ld.global.u64 	%rd122, [%rd466];
	mad.lo.s64 	%rd545, %rd122, %rd543, %rd545;
	or.b64  	%rd467, %rd539, %rd118;
	and.b64  	%rd468, %rd467, -4294967296;
	setp.ne.s64 	%p47, %rd468, 0;
	@%p47 bra 	$L__BB56_51;
	cvt.u32.u64 	%r204, %rd118;
	cvt.u32.u64 	%r205, %rd539;
	rem.u32 	%r206, %r205, %r204;
	cvt.u64.u32 	%rd544, %r206;
	bra.uni 	$L__BB56_52;
$L__BB56_51:
	rem.s64 	%rd544, %rd539, %rd118;
$L__BB56_52:
	mad.lo.s64 	%rd546, %rd544, %rd122, %rd546;
$L__BB56_53:
	ld.param.u64 	%rd502, [uncontiguous_reduce_f16_param_2];
	cvta.to.global.u64 	%rd469, %rd502;
	shl.b64 	%rd470, %rd545, 1;
	add.s64 	%rd471, %rd469, %rd470;
	ld.global.u16 	%rs1, [%rd471];
	shl.b64 	%rd472, %rd546, 1;
	add.s64 	%rd473, %rd469, %rd472;
	ld.global.u16 	%rs26, [%rd473];
	// begin inline asm
	{ .reg .pred __$temp3;
  setp.gt.f16  __$temp3, %rs1, %rs26;
  selp.u16 %rs24, 1, 0, __$temp3;}
	// end inline asm
	setp.eq.s16 	%p48, %rs24, 0;
	@%p48 bra 	$L__BB56_55;
	st.shared.u16 	[%r5], %rs1;
	st.shared.u64 	[%r4], %rd5;
	bra.uni 	$L__BB56_116;
$L__BB56_55:
	st.shared.u16 	[%r5], %rs1;
	st.shared.u64 	[%r4], %rd4;
	bra.uni 	$L__BB56_116;
$L__BB56_56:
	setp.le.u64 	%p2, %rd266, %rd4;
	@%p2 bra 	$L__BB56_116;
	cvt.u32.u64 	%r21, %rd265;
	add.s32 	%r218, %r21, -1;
	setp.lt.s32 	%p3, %r218, 0;
	mov.b64 	%rd587, 0;
	@%p3 bra 	$L__BB56_115;
	setp.lt.u32 	%p4, %r218, 7;
	mov.b64 	%rd587, 0;
	mov.u64 	%rd577, %rd4;
	@%p4 bra 	$L__BB56_86;
	add.s32 	%r216, %r21, -4;
	and.b32  	%r60, %r21, -8;
	neg.s32 	%r215, %r60;
	mov.b64 	%rd587, 0;
	mov.u64 	%rd577, %rd4;
$L__BB56_60:
	.pragma "nounroll";
	add.s32 	%r27, %r216, 3;
	mul.wide.u32 	%rd273, %r27, 8;
	add.s64 	%rd274, %rd2, %rd273;
	ld.global.u64 	%rd132, [%rd274];
	or.b64  	%rd275, %rd577, %rd132;
	and.b64  	%rd276, %rd275, -4294967296;
	setp.ne.s64 	%p5, %rd276, 0;
	@%p5 bra 	$L__BB56_62;
	cvt.u32.u64 	%r61, %rd132;
	cvt.u32.u64 	%r62, %rd577;
	div.u32 	%r63, %r62, %r61;
	mul.lo.s32 	%r64, %r63, %r61;
	sub.s32 	%r65, %r62, %r64;
	cvt.u64.u32 	%rd549, %r63;
	cvt.u64.u32 	%rd550, %r65;
	bra.uni 	$L__BB56_63;
$L__BB56_62:
	div.s64 	%rd549, %rd577, %rd132;
	mul.lo.s64 	%rd277, %rd549, %rd132;
	sub.s64 	%rd550, %rd577, %rd277;
$L__BB56_63:
	add.s64 	%rd279, %rd1, %rd273;
	ld.global.u64 	%rd280, [%rd279];
	mad.lo.s64 	%rd139, %rd280, %rd550, %rd587;
	add.s32 	%r28, %r216, 2;
	mul.wide.u32 	%rd281, %r28, 8;
	add.s64 	%rd282, %rd2, %rd281;
	ld.global.u64 	%rd140, [%rd282];
	or.b64  	%rd283, %rd549, %rd140;
	and.b64  	%rd284, %rd283, -4294967296;
	setp.ne.s64 	%p6, %rd284, 0;
	@%p6 bra 	$L__BB56_65;
	cvt.u32.u64 	%r66, %rd140;
	cvt.u32.u64 	%r67, %rd549;
	div.u32 	%r68, %r67, %r66;
	mul.lo.s32 	%r69, %r68, %r66;
	sub.s32 	%r70, %r67, %r69;
	cvt.u64.u32 	%rd551, %r68;
	cvt.u64.u32 	%rd552, %r70;
	bra.uni 	$L__BB56_66;
$L__BB56_65:
	div.s64 	%rd551, %rd549, %rd140;
	mul.lo.s64 	%rd285, %rd551, %rd140;
	sub.s64 	%rd552, %rd549, %rd285;
$L__BB56_66:
	add.s64 	%rd287, %rd1, %rd281;
	ld.global.u64 	%rd288, [%rd287];
	mad.lo.s64 	%rd147, %rd288, %rd552, %rd139;
	add.s32 	%r29, %r216, 1;
	mul.wide.u32 	%rd289, %r29, 8;
	add.s64 	%rd290, %rd2, %rd289;
	ld.global.u64 	%rd148, [%rd290];
	or.b64  	%rd291, %rd551, %rd148;
	and.b64  	%rd292, %rd291, -4294967296;
	setp.ne.s64 	%p7, %rd292, 0;
	@%p7 bra 	$L__BB56_68;
	cvt.u32.u64 	%r71, %rd148;
	cvt.u32.u64 	%r72, %rd551;
	div.u32 	%r73, %r72, %r71;
	mul.lo.s32 	%r74, %r73, %r71;
	sub.s32 	%r75, %r72, %r74;
	cvt.u64.u32 	%rd553, %r73;
	cvt.u64.u32 	%rd554, %r75;
	bra.uni 	$L__BB56_69;
$L__BB56_68:
	div.s64 	%rd553, %rd551, %rd148;
	mul.lo.s64 	%rd293, %rd553, %rd148;
	sub.s64 	%rd554, %rd551, %rd293;
$L__BB56_69:
	add.s64 	%rd295, %rd1, %rd289;
	ld.global.u64 	%rd296, [%rd295];
	mad.lo.s64 	%rd155, %rd296, %rd554, %rd147;
	mul.wide.u32 	%rd297, %r216, 8;
	add.s64 	%rd298, %rd2, %rd297;
	ld.global.u64 	%rd156, [%rd298];
	or.b64  	%rd299, %rd553, %rd156;
	and.b64  	%rd300, %rd299, -4294967296;
	setp.ne.s64 	%p8, %rd300, 0;
	@%p8 bra 	$L__BB56_71;
	cvt.u32.u64 	%r76, %rd156;
	cvt.u32.u64 	%r77, %rd553;
	div.u32 	%r78, %r77, %r76;
	mul.lo.s32 	%r79, %r78, %r76;
	sub.s32 	%r80, %r77, %r79;
	cvt.u64.u32 	%rd555, %r78;
	cvt.u64.u32 	%rd556, %r80;
	bra.uni 	$L__BB56_72;
$L__BB56_71:
	div.s64 	%rd555, %rd553, %rd156;
	mul.lo.s64 	%rd301, %rd555, %rd156;
	sub.s64 	%rd556, %rd553, %rd301;
$L__BB56_72:
	add.s64 	%rd303, %rd1, %rd297;
	ld.global.u64 	%rd304, [%rd303];
	mad.lo.s64 	%rd163, %rd304, %rd556, %rd155;
	add.s32 	%r30, %r216, -1;
	mul.wide.u32 	%rd305, %r30, 8;
	add.s64 	%rd306, %rd2, %rd305;
	ld.global.u64 	%rd164, [%rd306];
	or.b64  	%rd307, %rd555, %rd164;
	and.b64  	%rd308, %rd307, -4294967296;
	setp.ne.s64 	%p9, %rd308, 0;
	@%p9 bra 	$L__BB56_74;
	cvt.u32.u64 	%r81, %rd164;
	cvt.u32.u64 	%r82, %rd555;
	div.u32 	%r83, %r82, %r81;
	mul.lo.s32 	%r84, %r83, %r81;
	sub.s32 	%r85, %r82, %r84;
	cvt.u64.u32 	%rd557, %r83;
	cvt.u64.u32 	%rd558, %r85;
	bra.uni 	$L__BB56_75;
$L__BB56_74:
	div.s64 	%rd557, %rd555, %rd164;
	mul.lo.s64 	%rd309, %rd557, %rd164;
	sub.s64 	%rd558, %rd555, %rd309;
$L__BB56_75:
	add.s64 	%rd311, %rd1, %rd305;
	ld.global.u64 	%rd312, [%rd311];
	mad.lo.s64 	%rd171, %rd312, %rd558, %rd163;
	add.s32 	%r31, %r216, -2;
	mul.wide.u32 	%rd313, %r31, 8;
	add.s64 	%rd314, %rd2, %rd313;
	ld.global.u64 	%rd172, [%rd314];
	or.b64  	%rd315, %rd557, %rd172;
	and.b64  	%rd316, %rd315, -4294967296;
	setp.ne.s64 	%p10, %rd316, 0;
	@%p10 bra 	$L__BB56_77;
	cvt.u32.u64 	%r86, %rd172;
	cvt.u32.u64 	%r87, %rd557;
	div.u32 	%r88, %r87, %r86;
	mul.lo.s32 	%r89, %r88, %r86;
	sub.s32 	%r90, %r87, %r89;
	cvt.u64.u32 	%rd559, %r88;
	cvt.u64.u32 	%rd560, %r90;
	bra.uni 	$L__BB56_78;
$L__BB56_77:
	div.s64 	%rd559, %rd557, %rd172;
	mul.lo.s64 	%rd317, %rd559, %rd172;
	sub.s64 	%rd560, %rd557, %rd317;
$L__BB56_78:
	add.s64 	%rd319, %rd1, %rd313;
	ld.global.u64 	%rd320, [%rd319];
	mad.lo.s64 	%rd179, %rd320, %rd560, %rd171;
	add.s32 	%r32, %r216, -3;
	mul.wide.u32 	%rd321, %r32, 8;
	add.s64 	%rd322, %rd2, %rd321;
	ld.global.u64 	%rd180, [%rd322];
	or.b64  	%rd323, %rd559, %rd180;
	and.b64  	%rd324, %rd323, -4294967296;
	setp.ne.s64 	%p11, %rd324, 0;
	@%p11 bra 	$L__BB56_80;
	cvt.u32.u64 	%r91, %rd180;
	cvt.u32.u64 	%r92, %rd559;
	div.u32 	%r93, %r92, %r91;
	mul.lo.s32 	%r94, %r93, %r91;
	sub.s32 	%r95, %r92, %r94;
	cvt.u64.u32 	%rd561, %r93;
	cvt.u64.u32 	%rd562, %r95;
	bra.uni 	$L__BB56_81;
$L__BB56_80:
	div.s64 	%rd561, %rd559, %rd180;
	mul.lo.s64 	%rd325, %rd561, %rd180;
	sub.s64 	%rd562, %rd559, %rd325;
$L__BB56_81:
	add.s64 	%rd327, %rd1, %rd321;
	ld.global.u64 	%rd328, [%rd327];
	mad.lo.s64 	%rd187, %rd328, %rd562, %rd179;
	add.s32 	%r33, %r216, -4;
	mul.wide.u32 	%rd329, %r33, 8;
	add.s64 	%rd330, %rd2, %rd329;
	ld.global.u64 	%rd188, [%rd330];
	or.b64  	%rd331, %rd561, %rd188;
	and.b64  	%rd332, %rd331, -4294967296;
	setp.ne.s64 	%p12, %rd332, 0;
	@%p12 bra 	$L__BB56_83;
	cvt.u32.u64 	%r96, %rd188;
	cvt.u32.u64 	%r97, %rd561;
	div.u32 	%r98, %r97, %r96;
	mul.lo.s32 	%r99, %r98, %r96;
	sub.s32 	%r100, %r97, %r99;
	cvt.u64.u32 	%rd577, %r98;
	cvt.u64.u32 	%rd564, %r100;
	bra.uni 	$L__BB56_84;
$L__BB56_83:
	div.s64 	%rd577, %rd561, %rd188;
	mul.lo.s64 	%rd333, %rd577, %rd188;
	sub.s64 	%rd564, %rd561, %rd333;
$L__BB56_84:
	add.s64 	%rd335, %rd1, %rd329;
	ld.global.u64 	%rd336, [%rd335];
	mad.lo.s64 	%rd587, %rd336, %rd564, %rd187;
	add.s32 	%r216, %r216, -8;
	add.s32 	%r215, %r215, 8;
	setp.ne.s32 	%p13, %r215, 0;
	@%p13 bra 	$L__BB56_60;
	add.s32 	%r218, %r216, 3;
$L__BB56_86:
	and.b32  	%r38, %r21, 7;
	setp.eq.s32 	%p14, %r38, 0;
	@%p14 bra 	$L__BB56_115;
	and.b32  	%r39, %r21, 3;
	setp.lt.u32 	%p15, %r38, 4;
	@%p15 bra 	$L__BB56_101;
	mul.wide.u32 	%rd338, %r218, 8;
	add.s64 	%rd339, %rd2, %rd338;
	ld.global.u64 	%rd199, [%rd339];
	or.b64  	%rd340, %rd577, %rd199;
	and.b64  	%rd341, %rd340, -4294967296;
	setp.ne.s64 	%p16, %rd341, 0;
	@%p16 bra 	$L__BB56_90;
	cvt.u32.u64 	%r101, %rd199;
	cvt.u32.u64 	%r102, %rd577;
	div.u32 	%r103, %r102, %r101;
	mul.lo.s32 	%r104, %r103, %r101;
	sub.s32 	%r105, %r102, %r104;
	cvt.u64.u32 	%rd568, %r103;
	cvt.u64.u32 	%rd569, %r105;
	bra.uni 	$L__BB56_91;
$L__BB56_90:
	div.s64 	%rd568, %rd577, %rd199;
	mul.lo.s64 	%rd342, %rd568, %rd199;
	sub.s64 	%rd569, %rd577, %rd342;
$L__BB56_91:
	add.s64 	%rd344, %rd1, %rd338;
	ld.global.u64 	%rd345, [%rd344];
	mad.lo.s64 	%rd206, %rd345, %rd569, %rd587;
	add.s32 	%r40, %r218, -1;
	mul.wide.u32 	%rd346, %r40, 8;
	add.s64 	%rd347, %rd2, %rd346;
	ld.global.u64 	%rd207, [%rd347];
	or.b64  	%rd348, %rd568, %rd207;
	and.b64  	%rd349, %rd348, -4294967296;
	setp.ne.s64 	%p17, %rd349, 0;
	@%p17 bra 	$L__BB56_93;
	cvt.u32.u64 	%r106, %rd207;
	cvt.u32.u64 	%r107, %rd568;
	div.u32 	%r108, %r107, %r106;
	mul.lo.s32 	%r109, %r108, %r106;
	sub.s32 	%r110, %r107, %r109;
	cvt.u64.u32 	%rd570, %r108;
	cvt.u64.u32 	%rd571, %r110;
	bra.uni 	$L__BB56_94;
$L__BB56_93:
	div.s64 	%rd570, %rd568, %rd207;
	mul.lo.s64 	%rd350, %rd570, %rd207;
	sub.s64 	%rd571, %rd568, %rd350;
$L__BB56_94:
	add.s64 	%rd352, %rd1, %rd346;
	ld.global.u64 	%rd353, [%rd352];
	mad.lo.s64 	%rd214, %rd353, %rd571, %rd206;
	add.s32 	%r41, %r218, -2;
	mul.wide.u32 	%rd354, %r41, 8;
	add.s64 	%rd355, %rd2, %rd354;
	ld.global.u64 	%rd215, [%rd355];
	or.b64  	%rd356, %rd570, %rd215;
	and.b64  	%rd357, %rd356, -4294967296;
	setp.ne.s64 	%p18, %rd357, 0;
	@%p18 bra 	$L__BB56_96;
	cvt.u32.u64 	%r111, %rd215;
	cvt.u32.u64 	%r112, %rd570;
	div.u32 	%r113, %r112, %r111;
	mul.lo.s32 	%r114, %r113, %r111;
	sub.s32 	%r115, %r112, %r114;
	cvt.u64.u32 	%rd572, %r113;
	cvt.u64.u32 	%rd573, %r115;
	bra.uni 	$L__BB56_97;
$L__BB56_96:
	div.s64 	%rd572, %rd570, %rd215;
	mul.lo.s64 	%rd358, %rd572, %rd215;
	sub.s64 	%rd573, %rd570, %rd358;
$L__BB56_97:
	add.s64 	%rd360, %rd1, %rd354;
	ld.global.u64 	%rd361, [%rd360];
	mad.lo.s64 	%rd222, %rd361, %rd573, %rd214;
	add.s32 	%r42, %r218, -3;
	mul.wide.u32 	%rd362, %r42, 8;
	add.s64 	%rd363, %rd2, %rd362;
	ld.global.u64 	%rd223, [%rd363];
	or.b64  	%rd364, %rd572, %rd223;
	and.b64  	%rd365, %rd364, -4294967296;
	setp.ne.s64 	%p19, %rd365, 0;
	@%p19 bra 	$L__BB56_99;
	cvt.u32.u64 	%r116, %rd223;
	cvt.u32.u64 	%r117, %rd572;
	div.u32 	%r118, %r117, %r116;
	mul.lo.s32 	%r119, %r118, %r116;
	sub.s32 	%r120, %r117, %r119;
	cvt.u64.u32 	%rd577, %r118;
	cvt.u64.u32 	%rd575, %r120;
	bra.uni 	$L__BB56_100;
$L__BB56_99:
	div.s64 	%rd577, %rd572, %rd223;
	mul.lo.s64 	%rd366, %rd577, %rd223;
	sub.s64 	%rd575, %rd572, %rd366;
$L__BB56_100:
	add.s64 	%rd368, %rd1, %rd362;
	ld.global.u64 	%rd369, [%rd368];
	mad.lo.s64 	%rd587, %rd369, %rd575, %rd222;
	add.s32 	%r218, %r218, -4;
$L__BB56_101:
	setp.eq.s32 	%p20, %r39, 0;
	@%p20 bra 	$L__BB56_115;
	setp.eq.s32 	%p21, %r39, 1;
	@%p21 bra 	$L__BB56_110;
	mul.wide.u32 	%rd371, %r218, 8;
	add.s64 	%rd372, %rd2, %rd371;
	ld.global.u64 	%rd234, [%rd372];
	or.b64  	%rd373, %rd577, %rd234;
	and.b64  	%rd374, %rd373, -4294967296;
	setp.ne.s64 	%p22, %rd374, 0;
	@%p22 bra 	$L__BB56_105;
	cvt.u32.u64 	%r121, %rd234;
	cvt.u32.u64 	%r122, %rd577;
	div.u32 	%r123, %r122, %r121;
	mul.lo.s32 	%r124, %r123, %r121;
	sub.s32 	%r125, %r122, %r124;
	cvt.u64.u32 	%rd579, %r123;
	cvt.u64.u32 	%rd580, %r125;
	bra.uni 	$L__BB56_106;
$L__BB56_105:
	div.s64 	%rd579, %rd577, %rd234;
	mul.lo.s64 	%rd375, %rd579, %rd234;
	sub.s64 	%rd580, %rd577, %rd375;
$L__BB56_106:
	add.s64 	%rd377, %rd1, %rd371;
	ld.global.u64 	%rd378, [%rd377];
	mad.lo.s64 	%rd241, %rd378, %rd580, %rd587;
	add.s32 	%r45, %r218, -1;
	mul.wide.u32 	%rd379, %r45, 8;
	add.s64 	%rd380, %rd2, %rd379;
	ld.global.u64 	%rd242, [%rd380];
	or.b64  	%rd381, %rd579, %rd242;
	and.b64  	%rd382, %rd381, -4294967296;
	setp.ne.s64 	%p23, %rd382, 0;
	@%p23 bra 	$L__BB56_108;
	cvt.u32.u64 	%r126, %rd242;
	cvt.u32.u64 	%r127, %rd579;
	div.u32 	%r128, %r127, %r126;
	mul.lo.s32 	%r129, %r128, %r126;
	sub.s32 	%r130, %r127, %r129;
	cvt.u64.u32 	%rd577, %r128;
	cvt.u64.u32 	%rd582, %r130;
	bra.uni 	$L__BB56_109;
$L__BB56_108:
	div.s64 	%rd577, %rd579, %rd242;
	mul.lo.s64 	%rd383, %rd577, %rd242;
	sub.s64 	%rd582, %rd579, %rd383;
$L__BB56_109:
	add.s64 	%rd385, %rd1, %rd379;
	ld.global.u64 	%rd386, [%rd385];
	mad.lo.s64 	%rd587, %rd386, %rd582, %rd241;
	add.s32 	%r218, %r218, -2;
$L__BB56_110:
	and.b32  	%r131, %r21, 1;
	setp.eq.b32 	%p24, %r131, 1;
	not.pred 	%p25, %p24;
	@%p25 bra 	$L__BB56_115;
	mul.wide.u32 	%rd387, %r218, 8;
	add.s64 	%rd388, %rd2, %rd387;
	ld.global.u64 	%rd253, [%rd388];
	or.b64  	%rd389, %rd577, %rd253;
	and.b64  	%rd390, %rd389, -4294967296;
	setp.ne.s64 	%p26, %rd390, 0;
	@%p26 bra 	$L__BB56_113;
	cvt.u32.u64 	%r132, %rd253;
	cvt.u32.u64 	%r133, %rd577;
	rem.u32 	%r134, %r133, %r132;
	cvt.u64.u32 	%rd586, %r134;
	bra.uni 	$L__BB56_114;
$L__BB56_113:
	rem.s64 	%rd586, %rd577, %rd253;
$L__BB56_114:
	add.s64 	%rd392, %rd1, %rd387;
	ld.global.u64 	%rd393, [%rd392];
	mad.lo.s64 	%rd587, %rd393, %rd586, %rd587;
$L__BB56_115:
	shl.b64 	%rd394, %rd587, 1;
	add.s64 	%rd395, %rd3, %rd394;
	ld.global.u16 	%rs23, [%rd395];
	st.shared.u16 	[%r5], %rs23;
	st.shared.u64 	[%r4], %rd4;
$L__BB56_116:
	bar.sync 	0;
	setp.lt.u32 	%p49, %r220, 66;
	@%p49 bra 	$L__BB56_124;
$L__BB56_117:
	mov.u32 	%r48, %r220;
	shr.u32 	%r220, %r48, 1;
	setp.ge.u32 	%p50, %r3, %r220;
	@%p50 bra 	$L__BB56_123;
	ld.shared.u16 	%rs2, [%r5];
	and.b32  	%r207, %r48, 2046;
	add.s32 	%r208, %r5, %r207;
	ld.shared.u16 	%rs3, [%r208];
	// begin inline asm
	{ .reg .pred __$temp3;
  setp.gt.f16  __$temp3, %rs2, %rs3;
  selp.u16 %rs27, 1, 0, __$temp3;}
	// end inline asm
	setp.eq.s16 	%p51, %rs27, 0;
	shl.b32 	%r209, %r220, 3;
	add.s32 	%r50, %r4, %r209;
	@%p51 bra 	$L__BB56_120;
	ld.shared.u64 	%rd588, [%r50];
	bra.uni 	$L__BB56_122;
$L__BB56_120:
	// begin inline asm
	{ .reg .pred __$temp3;
  setp.eq.f16  __$temp3, %rs2, %rs3;
  selp.u16 %rs30, 1, 0, __$temp3;}
	// end inline asm
	setp.eq.s16 	%p52, %rs30, 0;
	@%p52 bra 	$L__BB56_123;
	ld.shared.u64 	%rd474, [%r4];
	ld.shared.u64 	%rd588, [%r50];
	setp.le.s64 	%p53, %rd474, %rd588;
	@%p53 bra 	$L__BB56_123;
$L__BB56_122:
	st.shared.u16 	[%r5], %rs3;
	st.shared.u64 	[%r4], %rd588;
$L__BB56_123:
	bar.sync 	0;
	setp.gt.u32 	%p54, %r48, 131;
	@%p54 bra 	$L__BB56_117;
$L__BB56_124:
	setp.gt.u32 	%p55, %r3, 31;
	@%p55 bra 	$L__BB56_151;
	ld.shared.u16 	%rs72, [%r5];
	ld.shared.u16 	%rs5, [%r5+64];
	// begin inline asm
	{ .reg .pred __$temp3;
  setp.gt.f16  __$temp3, %rs72, %rs5;
  selp.u16 %rs33, 1, 0, __$temp3;}
	// end inline asm
	setp.ne.s16 	%p56, %rs33, 0;
	@%p56 bra 	$L__BB56_128;
	// begin inline asm
	{ .reg .pred __$temp3;
  setp.eq.f16  __$temp3, %rs72, %rs5;
  selp.u16 %rs36, 1, 0, __$temp3;}
	// end inline asm
	setp.eq.s16 	%p57, %rs36, 0;
	@%p57 bra 	$L__BB56_129;
	ld.volatile.shared.u64 	%rd475, [%r4];
	ld.volatile.shared.u64 	%rd476, [%r4+256];
	setp.le.s64 	%p58, %rd475, %rd476;
	@%p58 bra 	$L__BB56_129;
$L__BB56_128:
	ld.volatile.shared.u64 	%rd477, [%r4+256];
	st.volatile.shared.u64 	[%r4], %rd477;
	ld.volatile.shared.u16 	%rs72, [%r5+64];
	st.volatile.shared.u16 	[%r5], %rs72;
$L__BB56_129:
	ld.shared.u16 	%rs8, [%r5+32];
	// begin inline asm
	{ .reg .pred __$temp3;
  setp.gt.f16  __$temp3, %rs72, %rs8;
  selp.u16 %rs39, 1, 0, __$temp3;}
	// end inline asm
	setp.ne.s16 	%p59, %rs39, 0;
	@%p59 bra 	$L__BB56_132;
	// begin inline asm
	{ .reg .pred __$temp3;
  setp.eq.f16  __$temp3, %rs72, %rs8;
  selp.u16 %rs42, 1, 0, __$temp3;}
	// end inline asm
	setp.eq.s16 	%p60, %rs42, 0;
	@%p60 bra 	$L__BB56_133;
	ld.volatile.shared.u64 	%rd478, [%r4];
	ld.volatile.shared.u64 	%rd479, [%r4+128];
	setp.le.s64 	%p61, %rd478, %rd479;
	@%p61 bra 	$L__BB56_133;
$L__BB56_132:
	ld.volatile.shared.u64 	%rd480, [%r4+128];
	st.volatile.shared.u64 	[%r4], %rd480;
	ld.volatile.shared.u16 	%rs72, [%r5+32];
	st.volatile.shared.u16 	[%r5], %rs72;
$L__BB56_133:
	ld.shared.u16 	%rs11, [%r5+16];
	// begin inline asm
	{ .reg .pred __$temp3;
  setp.gt.f16  __$temp3, %rs72, %rs11;
  selp.u16 %rs45, 1, 0, __$temp3;}
	// end inline asm
	setp.ne.s16 	%p62, %rs45, 0;
	@%p62 bra 	$L__BB56_136;
	// begin inline asm
	{ .reg .pred __$temp3;
  setp.eq.f16  __$temp3, %rs72, %rs11;
  selp.u16 %rs48, 1, 0, __$temp3;}
	// end inline asm
	setp.eq.s16 	%p63, %rs48, 0;
	@%p63 bra 	$L__BB56_137;
	ld.volatile.shared.u64 	%rd481, [%r4];
	ld.volatile.shared.u64 	%rd482, [%r4+64];
	setp.le.s64 	%p64, %rd481, %rd482;
	@%p64 bra 	$L__BB56_137;
$L__BB56_136:
	ld.volatile.shared.u64 	%rd483, [%r4+64];
	st.volatile.shared.u64 	[%r4], %rd483;
	ld.volatile.shared.u16 	%rs72, [%r5+16];
	st.volatile.shared.u16 	[%r5], %rs72;
$L__BB56_137:
	ld.shared.u16 	%rs14, [%r5+8];
	// begin inline asm
	{ .reg .pred __$temp3;
  setp.gt.f16  __$temp3, %rs72, %rs14;
  selp.u16 %rs51, 1, 0, __$temp3;}
	// end inline asm
	setp.ne.s16 	%p65, %rs51, 0;
	@%p65 bra 	$L__BB56_140;
	// begin inline asm
	{ .reg .pred __$temp3;
  setp.eq.f16  __$temp3, %rs72, %rs14;
  selp.u16 %rs54, 1, 0, __$temp3;}
	// end inline asm
	setp.eq.s16 	%p66, %rs54, 0;
	@%p66 bra 	$L__BB56_141;
	ld.volatile.shared.u64 	%rd484, [%r4];
	ld.volatile.shared.u64 	%rd485, [%r4+32];
	setp.le.s64 	%p67, %rd484, %rd485;
	@%p67 bra 	$L__BB56_141;
$L__BB56_140:
	ld.volatile.shared.u64 	%rd486, [%r4+32];
	st.volatile.shared.u64 	[%r4], %rd486;
	ld.volatile.shared.u16 	%rs72, [%r5+8];
	st.volatile.shared.u16 	[%r5], %rs72;
$L__BB56_141:
	ld.shared.u16 	%rs17, [%r5+4];
	// begin inline asm
	{ .reg .pred __$temp3;
  setp.gt.f16  __$temp3, %rs72, %rs17;
  selp.u16 %rs57, 1, 0, __$temp3;}
	// end inline asm
	setp.ne.s16 	%p68, %rs57, 0;
	@%p68 bra 	$L__BB56_144;
	// begin inline asm
	{ .reg .pred __$temp3;
  setp.eq.f16  __$temp3, %rs72, %rs17;
  selp.u16 %rs60, 1, 0, __$temp3;}
	// end inline asm
	setp.eq.s16 	%p69, %rs60, 0;
	@%p69 bra 	$L__BB56_145;
	ld.volatile.shared.u64 	%rd487, [%r4];
	ld.volatile.shared.u64 	%rd488, [%r4+16];
	setp.le.s64 	%p70, %rd487, %rd488;
	@%p70 bra 	$L__BB56_145;
$L__BB56_144:
	ld.volatile.shared.u64 	%rd489, [%r4+16];
	st.volatile.shared.u64 	[%r4], %rd489;
	ld.volatile.shared.u16 	%rs72, [%r5+4];
	st.volatile.shared.u16 	[%r5], %rs72;
$L__BB56_145:
	ld.shared.u16 	%rs20, [%r5+2];
	// begin inline asm
	{ .reg .pred __$temp3;
  setp.gt.f16  __$temp3, %rs72, %rs20;
  selp.u16 %rs63, 1, 0, __$temp3;}
	// end inline asm
	setp.ne.s16 	%p71, %rs63, 0;
	@%p71 bra 	$L__BB56_148;
	// begin inline asm
	{ .reg .pred __$temp3;
  setp.eq.f16  __$temp3, %rs72, %rs20;
  selp.u16 %rs66, 1, 0, __$temp3;}
	// end inline asm
	setp.eq.s16 	%p72, %rs66, 0;
	@%p72 bra 	$L__BB56_149;
	ld.volatile.shared.u64 	%rd490, [%r4];
	ld.volatile.shared.u64 	%rd491, [%r4+8];
	setp.le.s64 	%p73, %rd490, %rd491;
	@%p73 bra 	$L__BB56_149;
$L__BB56_148:
	ld.volatile.shared.u64 	%rd492, [%r4+8];
	st.volatile.shared.u64 	[%r4], %rd492;
	ld.volatile.shared.u16 	%rs69, [%r5+2];
	st.volatile.shared.u16 	[%r5], %rs69;
$L__BB56_149:
	setp.ne.s32 	%p74, %r3, 0;
	@%p74 bra 	$L__BB56_151;
	ld.param.u64 	%rd501, [uncontiguous_reduce_f16_param_1];
	ld.param.u64 	%rd500, [uncontiguous_reduce_f16_param_0];
	mov.u32 	%r210, %ctaid.x;
	cvta.to.global.u64 	%rd493, %rd500;
	mul.wide.u32 	%rd494, %r210, 2;
	add.s64 	%rd495, %rd493, %rd494;
	ld.shared.u16 	%rs70, [sdata_f16];
	st.global.u16 	[%rd495], %rs70;
	ld.shared.u64 	%rd496, [%r2];
	cvta.to.global.u64 	%rd497, %rd501;
	mul.wide.u32 	%rd498, %r210, 8;
	add.s64 	%rd499, %rd497, %rd498;
	st.global.u64 	[%rd499], %rd496;
$L__BB56_151:
	ret;

}
	// .globl	contiguous_reduce2_f16
.visible .entry contiguous_reduce2_f16(
	.param .u64 .ptr .align 1 contiguous_reduce2_f16_param_0,
	.param .u64 .ptr .align 1 contiguous_reduce2_f16_param_1,
	.param .u64 .ptr .align 1 contiguous_reduce2_f16_param_2,
	.param .u64 contiguous_reduce2_f16_param_3
)
{
	.reg .pred 	%p<32>;
	.reg .b16 	%rs<80>;
	.reg .b32 	%r<22>;
	.reg .b64 	%rd<63>;

	ld.param.u64 	%rd14, [contiguous_reduce2_f16_param_0];
	ld.param.u64 	%rd16, [contiguous_reduce2_f16_param_1];
	ld.param.u64 	%rd17, [contiguous_reduce2_f16_param_2];
	ld.param.u64 	%rd15, [contiguous_reduce2_f16_param_3];
	cvta.to.global.u64 	%rd1, %rd16;
	cvta.to.global.u64 	%rd2, %rd17;
	mov.u32 	%r21, %ntid.x;
	shl.b32 	%r10, %r21, 1;
	mov.u32 	%r11, sdata_f16;
	add.s32 	%r2, %r11, %r10;
	mov.u32 	%r3, %tid.x;
	mov.u32 	%r4, %ctaid.x;
	mul.lo.s32 	%r12, %r4, %r21;
	shl.b32 	%r13, %r12, 1;
	add.s32 	%r14, %r13, %r3;
	cvt.u64.u32 	%rd3, %r14;
	shl.b32 	%r15, %r3, 3;
	add.s32 	%r5, %r2, %r15;
	st.shared.u64 	[%r5], %rd3;
	mov.b16 	%rs23, 31744;
	// begin inline asm
	cvt.rn.f16.u16 %rs22, %rs23;
	// end inline asm
	shl.b32 	%r16, %r3, 1;
	add.s32 	%r6, %r11, %r16;
	st.shared.u16 	[%r6], %rs22;
	add.s32 	%r17, %r14, %r21;
	cvt.u64.u32 	%rd4, %r17;
	setp.le.u64 	%p1, %rd15, %rd4;
	@%p1 bra 	$L__BB57_8;
	shl.b64 	%rd23, %rd3, 1;
	add.s64 	%rd24, %rd2, %rd23;
	ld.global.u16 	%rs1, [%rd24];
	shl.b64 	%rd25, %rd4, 1;
	add.s64 	%rd26, %rd2, %rd25;
	ld.global.u16 	%rs2, [%rd26];
	// begin inline asm
	{ .reg .pred __$temp3;
  setp.gt.f16  __$temp3, %rs1, %rs2;
  selp.u16 %rs25, 1, 0, __$temp3;}
	// end inline asm
	setp.eq.s16 	%p3, %rs25, 0;
	@%p3 bra 	$L__BB57_3;
	shl.b64 	%rd27, %rd4, 3;
	add.s64 	%rd28, %rd1, %rd27;
	ld.global.u64 	%rd60, [%rd28];
	bra.uni 	$L__BB57_7;
$L__BB57_3:
	// begin inline asm
	{ .reg .pred __$temp3;
  setp.eq.f16  __$temp3, %rs1, %rs2;
  selp.u16 %rs28, 1, 0, __$temp3;}
	// end inline asm
	setp.ne.s16 	%p4, %rs28, 0;
	@%p4 bra 	$L__BB57_6;
	shl.b64 	%rd33, %rd3, 3;
	add.s64 	%rd34, %rd1, %rd33;
	ld.global.u64 	%rd61, [%rd34];
$L__BB57_5:
	st.shared.u16 	[%r6], %rs1;
	st.shared.u64 	[%r5], %rd61;
	bra.uni 	$L__BB57_10;
$L__BB57_6:
	shl.b64 	%rd29, %rd3, 3;
	add.s64 	%rd30, %rd1, %rd29;
	ld.global.u64 	%rd61, [%rd30];
	shl.b64 	%rd31, %rd4, 3;
	add.s64 	%rd32, %rd1, %rd31;
	ld.global.u64 	%rd60, [%rd32];
	setp.le.s64 	%p5, %rd61, %rd60;
	@%p5 bra 	$L__BB57_5;
$L__BB57_7:
	st.shared.u16 	[%r6], %rs2;
	st.shared.u64 	[%r5], %rd60;
	bra.uni 	$L__BB57_10;
$L__BB57_8:
	setp.le.u64 	%p2, %rd15, %rd3;
	@%p2 bra 	$L__BB57_10;
	shl.b64 	%rd18, %rd3, 1;
	add.s64 	%rd19, %rd2, %rd18;
	ld.global.u16 	%rs24, [%rd19];
	st.shared.u16 	[%r6], %rs24;
	shl.b64 	%rd20, %rd3, 3;
	add.s64 	%rd21, %rd1, %rd20;
	ld.global.u64 	%rd22, [%rd21];
	st.shared.u64 	[%r5], %rd22;
$L__BB57_10:
	bar.sync 	0;
	setp.lt.u32 	%p6, %r21, 66;
	@%p6 bra 	$L__BB57_18;
$L__BB57_11:
	mov.u32 	%r7, %r21;
	shr.u32 	%r21, %r7, 1;
	setp.ge.u32 	%p7, %r3, %r21;
	@%p7 bra 	$L__BB57_17;
	ld.shared.u16 	%rs3, [%r6];
	and.b32  	%r18, %r7, 2046;
	add.s32 	%r19, %r6, %r18;
	ld.shared.u16 	%rs4, [%r19];
	// begin inline asm
	{ .reg .pred __$temp3;
  setp.gt.f16  __$temp3, %rs3, %rs4;
  selp.u16 %rs31, 1, 0, __$temp3;}
	// end inline asm
	setp.eq.s16 	%p8, %rs31, 0;
	shl.b32 	%r20, %r21, 3;
	add.s32 	%r9, %r5, %r20;
	@%p8 bra 	$L__BB57_14;
	ld.shared.u64 	%rd62, [%r9];
	bra.uni 	$L__BB57_16;
$L__BB57_14:
	// begin inline asm
	{ .reg .pred __$temp3;
  setp.eq.f16  __$temp3, %rs3, %rs4;
  selp.u16 %rs34, 1, 0, __$temp3;}
	// end inline asm
	setp.eq.s16 	%p9, %rs34, 0;
	@%p9 bra 	$L__BB57_17;
	ld.shared.u64 	%rd35, [%r5];
	ld.shared.u64 	%rd62, [%r9];
	setp.le.s64 	%p10, %rd35, %rd62;
	@%p10 bra 	$L__BB57_17;
$L__BB57_16:
	st.shared.u16 	[%r6], %rs4;
	st.shared.u64 	[%r5], %rd62;
$L__BB57_17:
	bar.sync 	0;
	setp.gt.u32 	%p11, %r7, 131;
	@%p11 bra 	$L__BB57_11;
$L__BB57_18:
	setp.gt.u32 	%p12, %r3, 31;
	@%p12 bra 	$L__BB57_45;
	ld.shared.u16 	%rs76, [%r6];
	ld.shared.u16 	%rs6, [%r6+64];
	// begin inline asm
	{ .reg .pred __$temp3;
  setp.gt.f16  __$temp3, %rs76, %rs6;
  selp.u16 %rs37, 1, 0, __$temp3;}
	// end inline asm
	setp.ne.s16 	%p13, %rs37, 0;
	@%p13 bra 	$L__BB57_22;
	// begin inline asm
	{ .reg .pred __$temp3;
  setp.eq.f16  __$temp3, %rs76, %rs6;
  selp.u16 %rs40, 1, 0, __$temp3;}
	// end inline asm
	setp.eq.s16 	%p14, %rs40, 0;
	@%p14 bra 	$L__BB57_23;
	ld.volatile.shared.u64 	%rd36, [%r5];
	ld.volatile.shared.u64 	%rd37, [%r5+256];
	setp.le.s64 	%p15, %rd36, %rd37;
	@%p15 bra 	$L__BB57_23;
$L__BB57_22:
	ld.volatile.shared.u64 	%rd38, [%r5+256];
	st.volatile.shared.u64 	[%r5], %rd38;
	ld.volatile.shared.u16 	%rs76, [%r6+64];
	st.volatile.shared.u16 	[%r6], %rs76;
$L__BB57_23:
	ld.shared.u16 	%rs9, [%r6+32];
	// begin inline asm
	{ .reg .pred __$temp3;
  setp.gt.f16  __$temp3, %rs76, %rs9;
  selp.u16 %rs43, 1, 0, __$temp3;}
	// end inline asm
	setp.ne.s16 	%p16, %rs43, 0;
	@%p16 bra 	$L__BB57_26;
	// begin inline asm
	{ .reg .pred __$temp3;
  setp.eq.f16  __$temp3, %rs76, %rs9;
  selp.u16 %rs46, 1, 0, __$temp3;}
	// end inline asm
	setp.eq.s16 	%p17, %rs46, 0;
	@%p17 bra 	$L__BB57_27;
	ld.volatile.shared.u64 	%rd39, [%r5];
	ld.volatile.shared.u64 	%rd40, [%r5+128];
	setp.le.s64 	%p18, %rd39, %rd40;
	@%p18 bra 	$L__BB57_27;
$L__BB57_26:
	ld.volatile.shared.u64 	%rd41, [%r5+128];
	st.volatile.shared.u64 	[%r5], %rd41;
	ld.volatile.shared.u16 	%rs76, [%r6+32];
	st.volatile.shared.u16 	[%r6], %rs76;
$L__BB57_27:
	ld.shared.u16 	%rs12, [%r6+16];
	// begin inline asm
	{ .reg .pred __$temp3;
  setp.gt.f16  __$temp3, %rs76, %rs12;
  selp.u16 %rs49, 1, 0, __$temp3;}
	// end inline asm
	setp.ne.s16 	%p19, %rs49, 0;
	@%p19 bra 	$L__BB57_30;
	// begin inline asm
	{ .reg .pred __$temp3;
  setp.eq.f16  __$temp3, %rs76, %rs12;
  selp.u16 %rs52, 1, 0, __$temp3;}
	// end inline asm
	setp.eq.s16 	%p20, %rs52, 0;
	@%p20 bra 	$L__BB57_31;
	ld.volatile.shared.u64 	%rd42, [%r5];
	ld.volatile.shared.u64 	%rd43, [%r5+64];
	setp.le.s64 	%p21, %rd42, %rd43;
	@%p21 bra 	$L__BB57_31;
$L__BB57_30:
	ld.volatile.shared.u64 	%rd44, [%r5+64];
	st.volatile.shared.u64 	[%r5], %rd44;
	ld.volatile.shared.u16 	%rs76, [%r6+16];
	st.volatile.shared.u16 	[%r6], %rs76;
$L__BB57_31:
	ld.shared.u16 	%rs15, [%r6+8];
	// begin inline asm
	{ .reg .pred __$temp3;
  setp.gt.f16  __$temp3, %rs76, %rs15;
  selp.u16 %rs55, 1, 0, __$temp3;}
	// end inline asm
	setp.ne.s16 	%p22, %rs55, 0;
	@%p22 bra 	$L__BB57_34;
	// begin inline asm
	{ .reg .pred __$temp3;
  setp.eq.f16  __$temp3, %rs76, %rs15;
  selp.u16 %rs58, 1, 0, __$temp3;}
	// end inline asm
	setp.eq.s16 	%p23, %rs58, 0;
	@%p23 bra 	$L__BB57_35;
	ld.volatile.shared.u64 	%rd45, [%r5];
	ld.volatile.shared.u64 	%rd46, [%r5+32];
	setp.le.s64 	%p24, %rd45, %rd46;
	@%p24 bra 	$L__BB57_35;
$L__BB57_34:
	ld.volatile.shared.u64 	%rd47, [%r5+32];
	st.volatile.shared.u64 	[%r5], %rd47;
	ld.volatile.shared.u16 	%rs76, [%r6+8];
	st.volatile.shared.u16 	[%r6], %rs76;
$L__BB57_35:
	ld.shared.u16 	%rs18, [%r6+4];
	// begin inline asm
	{ .reg .pred __$temp3;
  setp.gt.f16  __$temp3, %rs76, %rs18;
  selp.u16 %rs61, 1, 0, __$temp3;}
	// end inline asm
	setp.ne.s16 	%p25, %rs61, 0;
	@%p25 bra 	$L__BB57_38;
	// begin inline asm
	{ .reg .pred __$temp3;
  setp.eq.f16  __$temp3, %rs76, %rs18;
  selp.u16 %rs64, 1, 0, __$temp3;}
	// end inline asm
	setp.eq.s16 	%p26, %rs64, 0;
	@%p26 bra 	$L__BB57_39;
	ld.volatile.shared.u64 	%rd48, [%r5];
	ld.volatile.shared.u64 	%rd49, [%r5+16];
	setp.le.s64 	%p27, %rd48, %rd49;
	@%p27 bra 	$L__BB57_39;
$L__BB57_38:
	ld.volatile.shared.u64 	%rd50, [%r5+16];
	st.volatile.shared.u64 	[%r5], %rd50;
	ld.volatile.shared.u16 	%rs76, [%r6+4];
	st.volatile.shared.u16 	[%r6], %rs76;
$L__BB57_39:
	ld.shared.u16 	%rs21, [%r6+2];
	// begin inline asm
	{ .reg .pred __$temp3;
  setp.gt.f16  __$temp3, %rs76, %rs21;
  selp.u16 %rs67, 1, 0, __$temp3;}
	// end inline asm
	setp.ne.s16 	%p28, %rs67, 0;
	@%p28 bra 	$L__BB57_42;
	// begin inline asm
	{ .reg .pred __$temp3;
  setp.eq.f16  __$temp3, %rs76, %rs21;
  selp.u16 %rs70, 1, 0, __$temp3;}
	// end inline asm
	setp.eq.s16 	%p29, %rs70, 0;
	@%p29 bra 	$L__BB57_43;
	ld.volatile.shared.u64 	%rd51, [%r5];
	ld.volatile.shared.u64 	%rd52, [%r5+8];
	setp.le.s64 	%p30, %rd51, %rd52;
	@%p30 bra 	$L__BB57_43;
$L__BB57_42:
	ld.volatile.shared.u64 	%rd53, [%r5+8];
	st.volatile.shared.u64 	[%r5], %rd53;
	ld.volatile.shared.u16 	%rs73, [%r6+2];
	st.volatile.shared.u16 	[%r6], %rs73;
$L__BB57_43:
	setp.ne.s32 	%p31, %r3, 0;
	@%p31 bra 	$L__BB57_45;
	cvta.to.global.u64 	%rd54, %rd14;
	mul.wide.u32 	%rd55, %r4, 2;
	add.s64 	%rd56, %rd54, %rd55;
	ld.shared.u16 	%rs74, [sdata_f16];
	st.global.u16 	[%rd56], %rs74;
	ld.shared.u64 	%rd57, [%r2];
	mul.wide.u32 	%rd58, %r4, 8;
	add.s64 	%rd59, %rd1, %rd58;
	st.global.u64 	[%rd59], %rd57;
$L__BB57_45:
	ret;

}
	// .globl	nkd_f16
.visible .entry nkd_f16(
	.param .u64 .ptr .align 1 nkd_f16_param_0,
	.param .u64 .ptr .align 1 nkd_f16_param_1,
	.param .u64 .ptr .align 1 nkd_f16_param_2,
	.param .u64 .ptr .align 1 nkd_f16_param_3,
	.param .u64 .ptr .align 1 nkd_f16_param_4,
	.param .u64 nkd_f16_param_5,
	.param .u64 nkd_f16_param_6,
	.param .u64 nkd_f16_param_7,
	.param .u64 nkd_f16_param_8,
	.param .u64 nkd_f16_param_9
)
{
	.reg .pred 	%p<76>;
	.reg .b16 	%rs<77>;
	.reg .b32 	%r<220>;
	.reg .b64 	%rd<601>;

	ld.param.u64 	%rd271, [nkd_f16_param_1];
	ld.param.u64 	%rd267, [nkd_f16_param_2];
	ld.param.u64 	%rd272, [nkd_f16_param_3];
	ld.param.u64 	%rd273, [nkd_f16_param_4];
	ld.param.u64 	%rd268, [nkd_f16_param_5];
	ld.param.u64 	%rd274, [nkd_f16_param_6];
	ld.param.u64 	%rd269, [nkd_f16_param_7];
	ld.param.u64 	%rd275, [nkd_f16_param_8];
	cvta.to.global.u64 	%rd1, %rd273;
	cvta.to.global.u64 	%rd2, %rd272;
	cvta.to.global.u64 	%rd599, %rd271;
	mov.u32 	%r219, %ntid.x;
	shl.b32 	%r54, %r219, 1;
	mov.u32 	%r55, sdata_f16;
	add.s32 	%r2, %r55, %r54;
	mov.u32 	%r3, %tid.x;
	mov.u32 	%r4, %ctaid.x;
	mul.lo.s32 	%r56, %r4, %r219;
	shl.b32 	%r57, %r56, 1;
	add.s32 	%r58, %r57, %r3;
	mov.b16 	%rs23, 31744;
	// begin inline asm
	cvt.rn.f16.u16 %rs22, %rs23;
	// end inline asm
	shl.b32 	%r59, %r3, 1;
	add.s32 	%r5, %r55, %r59;
	st.shared.u16 	[%r5], %rs22;
	cvt.u64.u32 	%rd4, %r58;
	shl.b32 	%r60, %r3, 3;
	add.s32 	%r6, %r2, %r60;
	st.shared.u64 	[%r6], %rd4;
	mov.u32 	%r61, %ctaid.y;
	cvt.u64.u32 	%rd276, %r61;
	add.s64 	%rd5, %rd274, %rd276;
	setp.ge.u64 	%p1, %rd5, %rd275;
	@%p1 bra 	$L__BB58_152;
	cvt.u32.u64 	%r62, %rd4;
	add.s32 	%r63, %r62, %r219;
	cvt.u64.u32 	%rd6, %r63;
	setp.le.u64 	%p2, %rd269, %rd6;
	@%p2 bra 	$L__BB58_57;
	mul.lo.s64 	%rd408, %rd5, %rd269;
	add.s64 	%rd553, %rd408, %rd4;
	add.s64 	%rd551, %rd408, %rd6;
	cvt.u32.u64 	%r7, %rd268;
	add.s32 	%r213, %r7, -1;
	setp.lt.s32 	%p28, %r213, 0;
	mov.b64 	%rd557, 0;
	mov.u64 	%rd558, %rd557;
	@%p28 bra 	$L__BB58_54;
	setp.lt.u32 	%p29, %r213, 3;
	mov.b64 	%rd558, 0;
	mov.u64 	%rd557, %rd558;
	@%p29 bra 	$L__BB58_31;
	add.s32 	%r211, %r7, -2;
	and.b32  	%r139, %r7, -4;
	neg.s32 	%r210, %r139;
	mov.b64 	%rd558, 0;
$L__BB58_5:
	.pragma "nounroll";
	add.s32 	%r13, %r211, 1;
	mul.wide.u32 	%rd412, %r13, 8;
	add.s64 	%rd413, %rd2, %rd412;
	ld.global.u64 	%rd13, [%rd413];
	or.b64  	%rd414, %rd553, %rd13;
	and.b64  	%rd415, %rd414, -4294967296;
	setp.ne.s64 	%p30, %rd415, 0;
	@%p30 bra 	$L__BB58_7;
	cvt.u32.u64 	%r140, %rd13;
	cvt.u32.u64 	%r141, %rd553;
	div.u32 	%r142, %r141, %r140;
	mul.lo.s32 	%r143, %r142, %r140;
	sub.s32 	%r144, %r141, %r143;
	cvt.u64.u32 	%rd519, %r142;
	cvt.u64.u32 	%rd520, %r144;
	bra.uni 	$L__BB58_8;
$L__BB58_7:
	div.s64 	%rd519, %rd553, %rd13;
	mul.lo.s64 	%rd416, %rd519, %rd13;
	sub.s64 	%rd520, %rd553, %rd416;
$L__BB58_8:
	mul.wide.u32 	%rd417, %r13, 8;
	add.s64 	%rd418, %rd1, %rd417;
	ld.global.u64 	%rd20, [%rd418];
	mad.lo.s64 	%rd21, %rd20, %rd520, %rd557;
	or.b64  	%rd419, %rd551, %rd13;
	and.b64  	%rd420, %rd419, -4294967296;
	setp.ne.s64 	%p31, %rd420, 0;
	@%p31 bra 	$L__BB58_10;
	cvt.u32.u64 	%r145, %rd13;
	cvt.u32.u64 	%r146, %rd551;
	div.u32 	%r147, %r146, %r145;
	mul.lo.s32 	%r148, %r147, %r145;
	sub.s32 	%r149, %r146, %r148;
	cvt.u64.u32 	%rd521, %r147;
	cvt.u64.u32 	%rd522, %r149;
	bra.uni 	$L__BB58_11;
$L__BB58_10:
	div.s64 	%rd521, %rd551, %rd13;
	mul.lo.s64 	%rd421, %rd521, %rd13;
	sub.s64 	%rd522, %rd551, %rd421;
$L__BB58_11:
	mad.lo.s64 	%rd28, %rd522, %rd20, %rd558;
	add.s32 	%r14, %r211, -2;
	mul.wide.u32 	%rd422, %r211, 8;
	add.s64 	%rd423, %rd2, %rd422;
	ld.global.u64 	%rd29, [%rd423];
	or.b64  	%rd424, %rd519, %rd29;
	and.b64  	%rd425, %rd424, -4294967296;
	setp.ne.s64 	%p32, %rd425, 0;
	@%p32 bra 	$L__BB58_13;
	cvt.u32.u64 	%r150, %rd29;
	cvt.u32.u64 	%r151, %rd519;
	div.u32 	%r152, %r151, %r150;
	mul.lo.s32 	%r153, %r152, %r150;
	sub.s32 	%r154, %r151, %r153;
	cvt.u64.u32 	%rd523, %r152;
	cvt.u64.u32 	%rd524, %r154;
	bra.uni 	$L__BB58_14;
$L__BB58_13:
	div.s64 	%rd523, %rd519, %rd29;
	mul.lo.s64 	%rd426, %rd523, %rd29;
	sub.s64 	%rd524, %rd519, %rd426;
$L__BB58_14:
	mul.wide.u32 	%rd427, %r211, 8;
	add.s64 	%rd428, %rd1, %rd427;
	ld.global.u64 	%rd36, [%rd428];
	mad.lo.s64 	%rd37, %rd36, %rd524, %rd21;
	or.b64  	%rd429, %rd521, %rd29;
	and.b64  	%rd430, %rd429, -4294967296;
	setp.ne.s64 	%p33, %rd430, 0;
	@%p33 bra 	$L__BB58_16;
	cvt.u32.u64 	%r155, %rd29;
	cvt.u32.u64 	%r156, %rd521;
	div.u32 	%r157, %r156, %r155;
	mul.lo.s32 	%r158, %r157, %r155;
	sub.s32 	%r159, %r156, %r158;
	cvt.u64.u32 	%rd525, %r157;
	cvt.u64.u32 	%rd526, %r159;
	bra.uni 	$L__BB58_17;
$L__BB58_16:
	div.s64 	%rd525, %rd521, %rd29;
	mul.lo.s64 	%rd431, %rd525, %rd29;
	sub.s64 	%rd526, %rd521, %rd431;
$L__BB58_17:
	mad.lo.s64 	%rd44, %rd526, %rd36, %rd28;
	add.s32 	%r15, %r211, -1;
	mul.wide.u32 	%rd432, %r15, 8;
	add.s64 	%rd433, %rd2, %rd432;
	ld.global.u64 	%rd45, [%rd433];
	or.b64  	%rd434, %rd523, %rd45;
	and.b64  	%rd435, %rd434, -4294967296;
	setp.ne.s64 	%p34, %rd435, 0;
	@%p34 bra 	$L__BB58_19;
	cvt.u32.u64 	%r160, %rd45;
	cvt.u32.u64 	%r161, %rd523;
	div.u32 	%r162, %r161, %r160;
	mul.lo.s32 	%r163, %r162, %r160;
	sub.s32 	%r164, %r161, %r163;
	cvt.u64.u32 	%rd527, %r162;
	cvt.u64.u32 	%rd528, %r164;
	bra.uni 	$L__BB58_20;
$L__BB58_19:
	div.s64 	%rd527, %rd523, %rd45;
	mul.lo.s64 	%rd436, %rd527, %rd45;
	sub.s64 	%rd528, %rd523, %rd436;
$L__BB58_20:
	mul.wide.u32 	%rd437, %r15, 8;
	add.s64 	%rd438, %rd1, %rd437;
	ld.global.u64 	%rd52, [%rd438];
	mad.lo.s64 	%rd53, %rd52, %rd528, %rd37;
	or.b64  	%rd439, %rd525, %rd45;
	and.b64  	%rd440, %rd439, -4294967296;
	setp.ne.s64 	%p35, %rd440, 0;
	@%p35 bra 	$L__BB58_22;
	cvt.u32.u64 	%r165, %rd45;
	cvt.u32.u64 	%r166, %rd525;
	div.u32 	%r167, %r166, %r165;
	mul.lo.s32 	%r168, %r167, %r165;
	sub.s32 	%r169, %r166, %r168;
	cvt.u64.u32 	%rd529, %r167;
	cvt.u64.u32 	%rd530, %r169;
	bra.uni 	$L__BB58_23;
$L__BB58_22:
	div.s64 	%rd529, %rd525, %rd45;
	mul.lo.s64 	%rd441, %rd529, %rd45;
	sub.s64 	%rd530, %rd525, %rd441;
$L__BB58_23:
	mad.lo.s64 	%rd60, %rd530, %rd52, %rd44;
	mul.wide.u32 	%rd442, %r14, 8;
	add.s64 	%rd443, %rd2, %rd442;
	ld.global.u64 	%rd61, [%rd443];
	or.b64  	%rd444, %rd527, %rd61;
	and.b64  	%rd445, %rd444, -4294967296;
	setp.ne.s64 	%p36, %rd445, 0;
	@%p36 bra 	$L__BB58_25;
	cvt.u32.u64 	%r170, %rd61;
	cvt.u32.u64 	%r171, %rd527;
	div.u32 	%r172, %r171, %r170;
	mul.lo.s32 	%r173, %r172, %r170;
	sub.s32 	%r174, %r171, %r173;
	cvt.u64.u32 	%rd553, %r172;
	cvt.u64.u32 	%rd532, %r174;
	bra.uni 	$L__BB58_26;
$L__BB58_25:
	div.s64 	%rd553, %rd527, %rd61;
	mul.lo.s64 	%rd446, %rd553, %rd61;
	sub.s64 	%rd532, %rd527, %rd446;
$L__BB58_26:
	mul.wide.u32 	%rd447, %r14, 8;
	add.s64 	%rd448, %rd1, %rd447;
	ld.global.u64 	%rd68, [%rd448];
	mad.lo.s64 	%rd557, %rd68, %rd532, %rd53;
	or.b64  	%rd449, %rd529, %rd61;
	and.b64  	%rd450, %rd449, -4294967296;
	setp.ne.s64 	%p37, %rd450, 0;
	@%p37 bra 	$L__BB58_28;
	cvt.u32.u64 	%r175, %rd61;
	cvt.u32.u64 	%r176, %rd529;
	div.u32 	%r177, %r176, %r175;
	mul.lo.s32 	%r178, %r177, %r175;
	sub.s32 	%r179, %r176, %r178;
	cvt.u64.u32 	%rd551, %r177;
	cvt.u64.u32 	%rd534, %r179;
	bra.uni 	$L__BB58_29;
$L__BB58_28:
	div.s64 	%rd551, %rd529, %rd61;
	mul.lo.s64 	%rd451, %rd551, %rd61;
	sub.s64 	%rd534, %rd529, %rd451;
$L__BB58_29:
	mad.lo.s64 	%rd558, %rd534, %rd68, %rd60;
	add.s32 	%r211, %r211, -4;
	add.s32 	%r210, %r210, 4;
	setp.ne.s32 	%p38, %r210, 0;
	@%p38 bra 	$L__BB58_5;
	add.s32 	%r213, %r211, 1;
$L__BB58_31:
	and.b32  	%r20, %r7, 3;
	setp.eq.s32 	%p39, %r20, 0;
	@%p39 bra 	$L__BB58_54;
	setp.eq.s32 	%p40, %r20, 1;
	@%p40 bra 	$L__BB58_46;
	mul.wide.u32 	%rd453, %r213, 8;
	add.s64 	%rd454, %rd2, %rd453;
	ld.global.u64 	%rd83, [%rd454];
	or.b64  	%rd455, %rd553, %rd83;
	and.b64  	%rd456, %rd455, -4294967296;
	setp.ne.s64 	%p41, %rd456, 0;
	@%p41 bra 	$L__BB58_35;
	cvt.u32.u64 	%r180, %rd83;
	cvt.u32.u64 	%r181, %rd553;
	div.u32 	%r182, %r181, %r180;
	mul.lo.s32 	%r183, %r182, %r180;
	sub.s32 	%r184, %r181, %r183;
	cvt.u64.u32 	%rd541, %r182;
	cvt.u64.u32 	%rd542, %r184;
	bra.uni 	$L__BB58_36;
$L__BB58_35:
	div.s64 	%rd541, %rd553, %rd83;
	mul.lo.s64 	%rd457, %rd541, %rd83;
	sub.s64 	%rd542, %rd553, %rd457;
$L__BB58_36:
	mul.wide.u32 	%rd458, %r213, 8;
	add.s64 	%rd459, %rd1, %rd458;
	ld.global.u64 	%rd90, [%rd459];
	mad.lo.s64 	%rd91, %rd90, %rd542, %rd557;
	or.b64  	%rd460, %rd551, %rd83;
	and.b64  	%rd461, %rd460, -4294967296;
	setp.ne.s64 	%p42, %rd461, 0;
	@%p42 bra 	$L__BB58_38;
	cvt.u32.u64 	%r185, %rd83;
	cvt.u32.u64 	%r186, %rd551;
	div.u32 	%r187, %r186, %r185;
	mul.lo.s32 	%r188, %r187, %r185;
	sub.s32 	%r189, %r186, %r188;
	cvt.u64.u32 	%rd543, %r187;
	cvt.u64.u32 	%rd544, %r189;
	bra.uni 	$L__BB58_39;
$L__BB58_38:
	div.s64 	%rd543, %rd551, %rd83;
	mul.lo.s64 	%rd462, %rd543, %rd83;
	sub.s64 	%rd544, %rd551, %rd462;
$L__BB58_39:
	mad.lo.s64 	%rd98, %rd544, %rd90, %rd558;
	add.s32 	%r21, %r213, -1;
	mul.wide.u32 	%rd463, %r21, 8;
	add.s64 	%rd464, %rd2, %rd463;
	ld.global.u64 	%rd99, [%rd464];
	or.b64  	%rd465, %rd541, %rd99;
	and.b64  	%rd466, %rd465, -4294967296;
	setp.ne.s64 	%p43, %rd466, 0;
	@%p43 bra 	$L__BB58_41;
	cvt.u32.u64 	%r190, %rd99;
	cvt.u32.u64 	%r191, %rd541;
	div.u32 	%r192, %r191, %r190;
	mul.lo.s32 	%r193, %r192, %r190;
	sub.s32 	%r194, %r191, %r193;
	cvt.u64.u32 	%rd553, %r192;
	cvt.u64.u32 	%rd546, %r194;
	bra.uni 	$L__BB58_42;
$L__BB58_41:
	div.s64 	%rd553, %rd541, %rd99;
	mul.lo.s64 	%rd467, %rd553, %rd99;
	sub.s64 	%rd546, %rd541, %rd467;
$L__BB58_42:
	mul.wide.u32 	%rd468, %r21, 8;
	add.s64 	%rd469, %rd1, %rd468;
	ld.global.u64 	%rd106, [%rd469];
	mad.lo.s64 	%rd557, %rd106, %rd546, %rd91;
	or.b64  	%rd470, %rd543, %rd99;
	and.b64  	%rd471, %rd470, -4294967296;
	setp.ne.s64 	%p44, %rd471, 0;
	@%p44 bra 	$L__BB58_44;
	cvt.u32.u64 	%r195, %rd99;
	cvt.u32.u64 	%r196, %rd543;
	div.u32 	%r197, %r196, %r195;
	mul.lo.s32 	%r198, %r197, %r195;
	sub.s32 	%r199, %r196, %r198;
	cvt.u64.u32 	%rd551, %r197;
	cvt.u64.u32 	%rd548, %r199;
	bra.uni 	$L__BB58_45;
$L__BB58_44:
	div.s64 	%rd551, %rd543, %rd99;
	mul.lo.s64 	%rd472, %rd551, %rd99;
	sub.s64 	%rd548, %rd543, %rd472;
$L__BB58_45:
	mad.lo.s64 	%rd558, %rd548, %rd106, %rd98;
	add.s32 	%r213, %r213, -2;
$L__BB58_46:
	and.b32  	%r200, %r7, 1;
	setp.eq.b32 	%p45, %r200, 1;
	not.pred 	%p46, %p45;
	@%p46 bra 	$L__BB58_54;
	mul.wide.u32 	%rd473, %r213, 8;
	add.s64 	%rd474, %rd2, %rd473;
	ld.global.u64 	%rd121, [%rd474];
	or.b64  	%rd475, %rd553, %rd121;
	and.b64  	%rd476, %rd475, -4294967296;
	setp.ne.s64 	%p47, %rd476, 0;
	@%p47 bra 	$L__BB58_49;
	cvt.u32.u64 	%r201, %rd121;
	cvt.u32.u64 	%r202, %rd553;
	rem.u32 	%r203, %r202, %r201;
	cvt.u64.u32 	%rd555, %r203;
	bra.uni 	$L__BB58_50;
$L__BB58_49:
	rem.s64 	%rd555, %rd553, %rd121;
$L__BB58_50:
	mul.wide.u32 	%rd477, %r213, 8;
	add.s64 	%rd478, %rd1, %rd477;
	ld.global.u64 	%rd125, [%rd478];
	mad.lo.s64 	%rd557, %rd125, %rd555, %rd557;
	or.b64  	%rd479, %rd551, %rd121;
	and.b64  	%rd480, %rd479, -4294967296;
	setp.ne.s64 	%p48, %rd480, 0;
	@%p48 bra 	$L__BB58_52;
	cvt.u32.u64 	%r204, %rd121;
	cvt.u32.u64 	%r205, %rd551;
	rem.u32 	%r206, %r205, %r204;
	cvt.u64.u32 	%rd556, %r206;
	bra.uni 	$L__BB58_53;
$L__BB58_52:
	rem.s64 	%rd556, %rd551, %rd121;
$L__BB58_53:
	mad.lo.s64 	%rd558, %rd556, %rd125, %rd558;
$L__BB58_54:
	shl.b64 	%rd481, %rd557, 1;
	add.s64 	%rd482, %rd599, %rd481;
	ld.global.u16 	%rs1, [%rd482];
	shl.b64 	%rd483, %rd558, 1;
	add.s64 	%rd484, %rd599, %rd483;
	ld.global.u16 	%rs2, [%rd484];
	// begin inline asm
	{ .reg .pred __$temp3;
  setp.gt.f16  __$temp3, %rs1, %rs2;
  selp.u16 %rs25, 1, 0, __$temp3;}
	// end inline asm
	setp.eq.s16 	%p49, %rs25, 0;
	@%p49 bra 	$L__BB58_56;
	st.shared.u16 	[%r5], %rs2;
	st.shared.u64 	[%r6], %rd6;
	bra.uni 	$L__BB58_117;
$L__BB58_56:
	st.shared.u16 	[%r5], %rs1;
	st.shared.u64 	[%r6], %rd4;
	bra.uni 	$L__BB58_117;
$L__BB58_57:
	setp.le.u64 	%p3, %rd269, %rd4;
	@%p3 bra 	$L__BB58_117;
	mad.lo.s64 	%rd590, %rd5, %rd269, %rd4;
	cvt.u32.u64 	%r24, %rd268;
	add.s32 	%r217, %r24, -1;
	setp.lt.s32 	%p4, %r217, 0;
	@%p4 bra 	$L__BB58_116;
	and.b32  	%r26, %r24, 7;
	setp.lt.u32 	%p5, %r217, 7;
	@%p5 bra 	$L__BB58_87;
	add.s32 	%r215, %r24, -4;
	and.b32  	%r64, %r24, -8;
	neg.s32 	%r214, %r64;
$L__BB58_61:
	.pragma "nounroll";
	add.s32 	%r31, %r215, 3;
	mul.wide.u32 	%rd278, %r31, 8;
	add.s64 	%rd279, %rd2, %rd278;
	ld.global.u64 	%rd136, [%rd279];
	or.b64  	%rd280, %rd590, %rd136;
	and.b64  	%rd281, %rd280, -4294967296;
	setp.ne.s64 	%p6, %rd281, 0;
	@%p6 bra 	$L__BB58_63;
	cvt.u32.u64 	%r65, %rd136;
	cvt.u32.u64 	%r66, %rd590;
	div.u32 	%r67, %r66, %r65;
	mul.lo.s32 	%r68, %r67, %r65;
	sub.s32 	%r69, %r66, %r68;
	cvt.u64.u32 	%rd561, %r67;
	cvt.u64.u32 	%rd562, %r69;
	bra.uni 	$L__BB58_64;
$L__BB58_63:
	div.s64 	%rd561, %rd590, %rd136;
	mul.lo.s64 	%rd282, %rd561, %rd136;
	sub.s64 	%rd562, %rd590, %rd282;
$L__BB58_64:
	mul.wide.u32 	%rd283, %r31, 8;
	add.s64 	%rd284, %rd1, %rd283;
	ld.global.u64 	%rd285, [%rd284];
	mul.lo.s64 	%rd143, %rd285, %rd562;
	add.s32 	%r32, %r215, 2;
	mul.wide.u32 	%rd286, %r32, 8;
	add.s64 	%rd287, %rd2, %rd286;
	ld.global.u64 	%rd144, [%rd287];
	or.b64  	%rd288, %rd561, %rd144;
	and.b64  	%rd289, %rd288, -4294967296;
	setp.ne.s64 	%p7, %rd289, 0;
	@%p7 bra 	$L__BB58_66;
	cvt.u32.u64 	%r70, %rd144;
	cvt.u32.u64 	%r71, %rd561;
	div.u32 	%r72, %r71, %r70;
	mul.lo.s32 	%r73, %r72, %r70;
	sub.s32 	%r74, %r71, %r73;
	cvt.u64.u32 	%rd563, %r72;
	cvt.u64.u32 	%rd564, %r74;
	bra.uni 	$L__BB58_67;
$L__BB58_66:
	div.s64 	%rd563, %rd561, %rd144;
	mul.lo.s64 	%rd290, %rd563, %rd144;
	sub.s64 	%rd564, %rd561, %rd290;
$L__BB58_67:
	mul.wide.u32 	%rd291, %r32, 8;
	add.s64 	%rd292, %rd1, %rd291;
	ld.global.u64 	%rd293, [%rd292];
	mad.lo.s64 	%rd151, %rd293, %rd564, %rd143;
	add.s32 	%r33, %r215, 1;
	mul.wide.u32 	%rd294, %r33, 8;
	add.s64 	%rd295, %rd2, %rd294;
	ld.global.u64 	%rd152, [%rd295];
	or.b64  	%rd296, %rd563, %rd152;
	and.b64  	%rd297, %rd296, -4294967296;
	setp.ne.s64 	%p8, %rd297, 0;
	@%p8 bra 	$L__BB58_69;
	cvt.u32.u64 	%r75, %rd152;
	cvt.u32.u64 	%r76, %rd563;
	div.u32 	%r77, %r76, %r75;
	mul.lo.s32 	%r78, %r77, %r75;
	sub.s32 	%r79, %r76, %r78;
	cvt.u64.u32 	%rd565, %r77;
	cvt.u64.u32 	%rd566, %r79;
	bra.uni 	$L__BB58_70;
$L__BB58_69:
	div.s64 	%rd565, %rd563, %rd152;
	mul.lo.s64 	%rd298, %rd565, %rd152;
	sub.s64 	%rd566, %rd563, %rd298;
$L__BB58_70:
	mul.wide.u32 	%rd299, %r33, 8;
	add.s64 	%rd300, %rd1, %rd299;
	ld.global.u64 	%rd301, [%rd300];
	mad.lo.s64 	%rd159, %rd301, %rd566, %rd151;
	add.s32 	%r34, %r215, -4;
	mul.wide.u32 	%rd302, %r215, 8;
	add.s64 	%rd303, %rd2, %rd302;
	ld.global.u64 	%rd160, [%rd303];
	or.b64  	%rd304, %rd565, %rd160;
	and.b64  	%rd305, %rd304, -4294967296;
	setp.ne.s64 	%p9, %rd305, 0;
	@%p9 bra 	$L__BB58_72;
	cvt.u32.u64 	%r80, %rd160;
	cvt.u32.u64 	%r81, %rd565;
	div.u32 	%r82, %r81, %r80;
	mul.lo.s32 	%r83, %r82, %r80;
	sub.s32 	%r84, %r81, %r83;
	cvt.u64.u32 	%rd567, %r82;
	cvt.u64.u32 	%rd568, %r84;
	bra.uni 	$L__BB58_73;
$L__BB58_72:
	div.s64 	%rd567, %rd565, %rd160;
	mul.lo.s64 	%rd306, %rd567, %rd160;
	sub.s64 	%rd568, %rd565, %rd306;
$L__BB58_73:
	mul.wide.u32 	%rd307, %r215, 8;
	add.s64 	%rd308, %rd1, %rd307;
	ld.global.u64 	%rd309, [%rd308];
	mad.lo.s64 	%rd167, %rd309, %rd568, %rd159;
	add.s32 	%r35, %r215, -1;
	mul.wide.u32 	%rd310, %r35, 8;
	add.s64 	%rd311, %rd2, %rd310;
	ld.global.u64 	%rd168, [%rd311];
	or.b64  	%rd312, %rd567, %rd168;
	and.b64  	%rd313, %rd312, -4294967296;
	setp.ne.s64 	%p10, %rd313, 0;
	@%p10 bra 	$L__BB58_75;
	cvt.u32.u64 	%r85, %rd168;
	cvt.u32.u64 	%r86, %rd567;
	div.u32 	%r87, %r86, %r85;
	mul.lo.s32 	%r88, %r87, %r85;
	sub.s32 	%r89, %r86, %r88;
	cvt.u64.u32 	%rd569, %r87;
	cvt.u64.u32 	%rd570, %r89;
	bra.uni 	$L__BB58_76;
$L__BB58_75:
	div.s64 	%rd569, %rd567, %rd168;
	mul.lo.s64 	%rd314, %rd569, %rd168;
	sub.s64 	%rd570, %rd567, %rd314;
$L__BB58_76:
	mul.wide.u32 	%rd315, %r35, 8;
	add.s64 	%rd316, %rd1, %rd315;
	ld.global.u64 	%rd317, [%rd316];
	mad.lo.s64 	%rd175, %rd317, %rd570, %rd167;
	add.s32 	%r36, %r215, -2;
	mul.wide.u32 	%rd318, %r36, 8;
	add.s64 	%rd319, %rd2, %rd318;
	ld.global.u64 	%rd176, [%rd319];
	or.b64  	%rd320, %rd569, %rd176;
	and.b64  	%rd321, %rd320, -4294967296;
	setp.ne.s64 	%p11, %rd321, 0;
	@%p11 bra 	$L__BB58_78;
	cvt.u32.u64 	%r90, %rd176;
	cvt.u32.u64 	%r91, %rd569;
	div.u32 	%r92, %r91, %r90;
	mul.lo.s32 	%r93, %r92, %r90;
	sub.s32 	%r94, %r91, %r93;
	cvt.u64.u32 	%rd571, %r92;
	cvt.u64.u32 	%rd572, %r94;
	bra.uni 	$L__BB58_79;
$L__BB58_78:
	div.s64 	%rd571, %rd569, %rd176;
	mul.lo.s64 	%rd322, %rd571, %rd176;
	sub.s64 	%rd572, %rd569, %rd322;
$L__BB58_79:
	mul.wide.u32 	%rd323, %r36, 8;
	add.s64 	%rd324, %rd1, %rd323;
	ld.global.u64 	%rd325, [%rd324];
	mad.lo.s64 	%rd183, %rd325, %rd572, %rd175;
	add.s32 	%r37, %r215, -3;
	mul.wide.u32 	%rd326, %r37, 8;
	add.s64 	%rd327, %rd2, %rd326;
	ld.global.u64 	%rd184, [%rd327];
	or.b64  	%rd328, %rd571, %rd184;
	and.b64  	%rd329, %rd328, -4294967296;
	setp.ne.s64 	%p12, %rd329, 0;
	@%p12 bra 	$L__BB58_81;
	cvt.u32.u64 	%r95, %rd184;
	cvt.u32.u64 	%r96, %rd571;
	div.u32 	%r97, %r96, %r95;
	mul.lo.s32 	%r98, %r97, %r95;
	sub.s32 	%r99, %r96, %r98;
	cvt.u64.u32 	%rd573, %r97;
	cvt.u64.u32 	%rd574, %r99;
	bra.uni 	$L__BB58_82;
$L__BB58_81:
	div.s64 	%rd573, %rd571, %rd184;
	mul.lo.s64 	%rd330, %rd573, %rd184;
	sub.s64 	%rd574, %rd571, %rd330;
$L__BB58_82:
	mul.wide.u32 	%rd331, %r37, 8;
	add.s64 	%rd332, %rd1, %rd331;
	ld.global.u64 	%rd333, [%rd332];
	mad.lo.s64 	%rd191, %rd333, %rd574, %rd183;
	mul.wide.u32 	%rd334, %r34, 8;
	add.s64 	%rd335, %rd2, %rd334;
	ld.global.u64 	%rd192, [%rd335];
	or.b64  	%rd336, %rd573, %rd192;
	and.b64  	%rd337, %rd336, -4294967296;
	setp.ne.s64 	%p13, %rd337, 0;
	@%p13 bra 	$L__BB58_84;
	cvt.u32.u64 	%r100, %rd192;
	cvt.u32.u64 	%r101, %rd573;
	div.u32 	%r102, %r101, %r100;
	mul.lo.s32 	%r103, %r102, %r100;
	sub.s32 	%r104, %r101, %r103;
	cvt.u64.u32 	%rd590, %r102;
	cvt.u64.u32 	%rd576, %r104;
	bra.uni 	$L__BB58_85;
$L__BB58_84:
	div.s64 	%rd590, %rd573, %rd192;
	mul.lo.s64 	%rd338, %rd590, %rd192;
	sub.s64 	%rd576, %rd573, %rd338;
$L__BB58_85:
	mul.wide.u32 	%rd339, %r34, 8;
	add.s64 	%rd340, %rd1, %rd339;
	ld.global.u64 	%rd341, [%rd340];
	mad.lo.s64 	%rd342, %rd341, %rd576, %rd191;
	shl.b64 	%rd343, %rd342, 1;
	add.s64 	%rd599, %rd599, %rd343;
	add.s32 	%r215, %r215, -8;
	add.s32 	%r214, %r214, 8;
	setp.ne.s32 	%p14, %r214, 0;
	@%p14 bra 	$L__BB58_61;
	add.s32 	%r217, %r215, 3;
$L__BB58_87:
	setp.eq.s32 	%p15, %r26, 0;
	@%p15 bra 	$L__BB58_116;
	and.b32  	%r42, %r24, 3;
	setp.lt.u32 	%p16, %r26, 4;
	@%p16 bra 	$L__BB58_102;
	mul.wide.u32 	%rd345, %r217, 8;
	add.s64 	%rd346, %rd2, %rd345;
	ld.global.u64 	%rd203, [%rd346];
	or.b64  	%rd347, %rd590, %rd203;
	and.b64  	%rd348, %rd347, -4294967296;
	setp.ne.s64 	%p17, %rd348, 0;
	@%p17 bra 	$L__BB58_91;
	cvt.u32.u64 	%r105, %rd203;
	cvt.u32.u64 	%r106, %rd590;
	div.u32 	%r107, %r106, %r105;
	mul.lo.s32 	%r108, %r107, %r105;
	sub.s32 	%r109, %r106, %r108;
	cvt.u64.u32 	%rd580, %r107;
	cvt.u64.u32 	%rd581, %r109;
	bra.uni 	$L__BB58_92;
$L__BB58_91:
	div.s64 	%rd580, %rd590, %rd203;
	mul.lo.s64 	%rd349, %rd580, %rd203;
	sub.s64 	%rd581, %rd590, %rd349;
$L__BB58_92:
	mul.wide.u32 	%rd350, %r217, 8;
	add.s64 	%rd351, %rd1, %rd350;
	ld.global.u64 	%rd352, [%rd351];
	mul.lo.s64 	%rd210, %rd352, %rd581;
	add.s32 	%r43, %r217, -1;
	mul.wide.u32 	%rd353, %r43, 8;
	add.s64 	%rd354, %rd2, %rd353;
	ld.global.u64 	%rd211, [%rd354];
	or.b64  	%rd355, %rd580, %rd211;
	and.b64  	%rd356, %rd355, -4294967296;
	setp.ne.s64 	%p18, %rd356, 0;
	@%p18 bra 	$L__BB58_94;
	cvt.u32.u64 	%r110, %rd211;
	cvt.u32.u64 	%r111, %rd580;
	div.u32 	%r112, %r111, %r110;
	mul.lo.s32 	%r113, %r112, %r110;
	sub.s32 	%r114, %r111, %r113;
	cvt.u64.u32 	%rd582, %r112;
	cvt.u64.u32 	%rd583, %r114;
	bra.uni 	$L__BB58_95;
$L__BB58_94:
	div.s64 	%rd582, %rd580, %rd211;
	mul.lo.s64 	%rd357, %rd582, %rd211;
	sub.s64 	%rd583, %rd580, %rd357;
$L__BB58_95:
	mul.wide.u32 	%rd358, %r43, 8;
	add.s64 	%rd359, %rd1, %rd358;
	ld.global.u64 	%rd360, [%rd359];
	mad.lo.s64 	%rd218, %rd360, %rd583, %rd210;
	add.s32 	%r44, %r217, -2;
	mul.wide.u32 	%rd361, %r44, 8;
	add.s64 	%rd362, %rd2, %rd361;
	ld.global.u64 	%rd219, [%rd362];
	or.b64  	%rd363, %rd582, %rd219;
	and.b64  	%rd364, %rd363, -4294967296;
	setp.ne.s64 	%p19, %rd364, 0;
	@%p19 bra 	$L__BB58_97;
	cvt.u32.u64 	%r115, %rd219;
	cvt.u32.u64 	%r116, %rd582;
	div.u32 	%r117, %r116, %r115;
	mul.lo.s32 	%r118, %r117, %r115;
	sub.s32 	%r119, %r116, %r118;
	cvt.u64.u32 	%rd584, %r117;
	cvt.u64.u32 	%rd585, %r119;
	bra.uni 	$L__BB58_98;
$L__BB58_97:
	div.s64 	%rd584, %rd582, %rd219;
	mul.lo.s64 	%rd365, %rd584, %rd219;
	sub.s64 	%rd585, %rd582, %rd365;
$L__BB58_98:
	mul.wide.u32 	%rd366, %r44, 8;
	add.s64 	%rd367, %rd1, %rd366;
	ld.global.u64 	%rd368, [%rd367];
	mad.lo.s64 	%rd226, %rd368, %rd585, %rd218;
	add.s32 	%r45, %r217, -3;
	mul.wide.u32 	%rd369, %r45, 8;
	add.s64 	%rd370, %rd2, %rd369;
	ld.global.u64 	%rd227, [%rd370];
	or.b64  	%rd371, %rd584, %rd227;
	and.b64  	%rd372, %rd371, -4294967296;
	setp.ne.s64 	%p20, %rd372, 0;
	@%p20 bra 	$L__BB58_100;
	cvt.u32.u64 	%r120, %rd227;
	cvt.u32.u64 	%r121, %rd584;
	div.u32 	%r122, %r121, %r120;
	mul.lo.s32 	%r123, %r122, %r120;
	sub.s32 	%r124, %r121, %r123;
	cvt.u64.u32 	%rd590, %r122;
	cvt.u64.u32 	%rd587, %r124;
	bra.uni 	$L__BB58_101;
$L__BB58_100:
	div.s64 	%rd590, %rd584, %rd227;
	mul.lo.s64 	%rd373, %rd590, %rd227;
	sub.s64 	%rd587, %rd584, %rd373;
$L__BB58_101:
	mul.wide.u32 	%rd374, %r45, 8;
	add.s64 	%rd375, %rd1, %rd374;
	ld.global.u64 	%rd376, [%rd375];
	mad.lo.s64 	%rd377, %rd376, %rd587, %rd226;
	shl.b64 	%rd378, %rd377, 1;
	add.s64 	%rd599, %rd599, %rd378;
	add.s32 	%r217, %r217, -4;
$L__BB58_102:
	setp.eq.s32 	%p21, %r42, 0;
	@%p21 bra 	$L__BB58_116;
	setp.eq.s32 	%p22, %r42, 1;
	@%p22 bra 	$L__BB58_111;
	mul.wide.u32 	%rd380, %r217, 8;
	add.s64 	%rd381, %rd2, %rd380;
	ld.global.u64 	%rd238, [%rd381];
	or.b64  	%rd382, %rd590, %rd238;
	and.b64  	%rd383, %rd382, -4294967296;
	setp.ne.s64 	%p23, %rd383, 0;
	@%p23 bra 	$L__BB58_106;
	cvt.u32.u64 	%r125, %rd238;
	cvt.u32.u64 	%r126, %rd590;
	div.u32 	%r127, %r126, %r125;
	mul.lo.s32 	%r128, %r127, %r125;
	sub.s32 	%r129, %r126, %r128;
	cvt.u64.u32 	%rd591, %r127;
	cvt.u64.u32 	%rd592, %r129;
	bra.uni 	$L__BB58_107;
$L__BB58_106:
	div.s64 	%rd591, %rd590, %rd238;
	mul.lo.s64 	%rd384, %rd591, %rd238;
	sub.s64 	%rd592, %rd590, %rd384;
$L__BB58_107:
	mul.wide.u32 	%rd385, %r217, 8;
	add.s64 	%rd386, %rd1, %rd385;
	ld.global.u64 	%rd387, [%rd386];
	mul.lo.s64 	%rd245, %rd387, %rd592;
	add.s32 	%r48, %r217, -1;
	mul.wide.u32 	%rd388, %r48, 8;
	add.s64 	%rd389, %rd2, %rd388;
	ld.global.u64 	%rd246, [%rd389];
	or.b64  	%rd390, %rd591, %rd246;
	and.b64  	%rd391, %rd390, -4294967296;
	setp.ne.s64 	%p24, %rd391, 0;
	@%p24 bra 	$L__BB58_109;
	cvt.u32.u64 	%r130, %rd246;
	cvt.u32.u64 	%r131, %rd591;
	div.u32 	%r132, %r131, %r130;
	mul.lo.s32 	%r133, %r132, %r130;
	sub.s32 	%r134, %r131, %r133;
	cvt.u64.u32 	%rd590, %r132;
	cvt.u64.u32 	%rd594, %r134;
	bra.uni 	$L__BB58_110;
$L__BB58_109:
	div.s64 	%rd590, %rd591, %rd246;
	mul.lo.s64 	%rd392, %rd590, %rd246;
	sub.s64 	%rd594, %rd591, %rd392;
$L__BB58_110:
	add.s64 	%rd394, %rd1, %rd388;
	ld.global.u64 	%rd395, [%rd394];
	mad.lo.s64 	%rd396, %rd395, %rd594, %rd245;
	shl.b64 	%rd397, %rd396, 1;
	add.s64 	%rd599, %rd599, %rd397;
	add.s32 	%r217, %r217, -2;
$L__BB58_111:
	and.b32  	%r135, %r24, 1;
	setp.eq.b32 	%p25, %r135, 1;
	not.pred 	%p26, %p25;
	@%p26 bra 	$L__BB58_116;
	mul.wide.u32 	%rd398, %r217, 8;
	add.s64 	%rd399, %rd2, %rd398;
	ld.global.u64 	%rd257, [%rd399];
	or.b64  	%rd400, %rd590, %rd257;
	and.b64  	%rd401, %rd400, -4294967296;
	setp.ne.s64 	%p27, %rd401, 0;
	@%p27 bra 	$L__BB58_114;
	cvt.u32.u64 	%r136, %rd257;
	cvt.u32.u64 	%r137, %rd590;
	rem.u32 	%r138, %r137, %r136;
	cvt.u64.u32 	%rd598, %r138;
	bra.uni 	$L__BB58_115;
$L__BB58_114:
	rem.s64 	%rd598, %rd590, %rd257;
$L__BB58_115:
	add.s64 	%rd403, %rd1, %rd398;
	ld.global.u64 	%rd404, [%rd403];
	mul.lo.s64 	%rd405, %rd404, %rd598;
	shl.b64 	%rd406, %rd405, 1;
	add.s64 	%rd599, %rd599, %rd406;
$L__BB58_116:
	ld.global.u16 	%rs24, [%rd599];
	st.shared.u16 	[%r5], %rs24;
	st.shared.u64 	[%r6], %rd4;
$L__BB58_117:
	bar.sync 	0;
	setp.lt.u32 	%p50, %r219, 66;
	@%p50 bra 	$L__BB58_125;
$L__BB58_118:
	mov.u32 	%r51, %r219;
	shr.u32 	%r219, %r51, 1;
	setp.ge.u32 	%p51, %r3, %r219;
	@%p51 bra 	$L__BB58_124;
	ld.shared.u16 	%rs3, [%r5];
	and.b32  	%r207, %r51, 2046;
	add.s32 	%r208, %r5, %r207;
	ld.shared.u16 	%rs4, [%r208];
	// begin inline asm
	{ .reg .pred __$temp3;
  setp.gt.f16  __$temp3, %rs3, %rs4;
  selp.u16 %rs28, 1, 0, __$temp3;}
	// end inline asm
	setp.eq.s16 	%p52, %rs28, 0;
	shl.b32 	%r209, %r219, 3;
	add.s32 	%r53, %r6, %r209;
	@%p52 bra 	$L__BB58_121;
	ld.shared.u64 	%rd600, [%r53];
	bra.uni 	$L__BB58_123;
$L__BB58_121:
	// begin inline asm
	{ .reg .pred __$temp3;
  setp.eq.f16  __$temp3, %rs3, %rs4;
  selp.u16 %rs31, 1, 0, __$temp3;}
	// end inline asm
	setp.eq.s16 	%p53, %rs31, 0;
	@%p53 bra 	$L__BB58_124;
	ld.shared.u64 	%rd485, [%r6];
	ld.shared.u64 	%rd600, [%r53];
	setp.le.s64 	%p54, %rd485, %rd600;
	@%p54 bra 	$L__BB58_124;
$L__BB58_123:
	st.shared.u16 	[%r5], %rs4;
	st.shared.u64 	[%r6], %rd600;
$L__BB58_124:
	bar.sync 	0;
	setp.gt.u32 	%p55, %r51, 131;
	@%p55 bra 	$L__BB58_118;
$L__BB58_125:
	setp.gt.u32 	%p56, %r3, 31;
	@%p56 bra 	$L__BB58_152;
	ld.shared.u16 	%rs73, [%r5];
	ld.shared.u16 	%rs6, [%r5+64];
	// begin inline asm
	{ .reg .pred __$temp3;
  setp.gt.f16  __$temp3, %rs73, %rs6;
  selp.u16 %rs34, 1, 0, __$temp3;}
	// end inline asm
	setp.ne.s16 	%p57, %rs34, 0;
	@%p57 bra 	$L__BB58_129;
	// begin inline asm
	{ .reg .pred __$temp3;
  setp.eq.f16  __$temp3, %rs73, %rs6;
  selp.u16 %rs37, 1, 0, __$temp3;}
	// end inline asm
	setp.eq.s16 	%p58, %rs37, 0;
	@%p58 bra 	$L__BB58_130;
	ld.volatile.shared.u64 	%rd486, [%r6];
	ld.volatile.shared.u64 	%rd487, [%r6+256];
	setp.le.s64 	%p59, %rd486, %rd487;
	@%p59 bra 	$L__BB58_130;
$L__BB58_129:
	ld.volatile.shared.u64 	%rd488, [%r6+256];
	st.volatile.shared.u64 	[%r6], %rd488;
	ld.volatile.shared.u16 	%rs73, [%r5+64];
	st.volatile.shared.u16 	[%r5], %rs73;
$L__BB58_130:
	ld.shared.u16 	%rs9, [%r5+32];
	// begin inline asm
	{ .reg .pred __$temp3;
  setp.gt.f16  __$temp3, %rs73, %rs9;
  selp.u16 %rs40, 1, 0, __$temp3;}
	// end inline asm
	setp.ne.s16 	%p60, %rs40, 0;
	@%p60 bra 	$L__BB58_133;
	// begin inline asm
	{ .reg .pred __$temp3;
  setp.eq.f16  __$temp3, %rs73, %rs9;
  selp.u16 %rs43, 1, 0, __$temp3;}
	// end inline asm
	setp.eq.s16 	%p61, %rs43, 0;
	@%p61 bra 	$L__BB58_134;
	ld.volatile.shared.u64 	%rd489, [%r6];
	ld.volatile.shared.u64 	%rd490, [%r6+128];
	setp.le.s64 	%p62, %rd489, %rd490;
	@%p62 bra 	$L__BB58_134;
$L__BB58_133:
	ld.volatile.shared.u64 	%rd491, [%r6+128];
	st.volatile.shared.u64 	[%r6], %rd491;
	ld.volatile.shared.u16 	%rs73, [%r5+32];
	st.volatile.shared.u16 	[%r5], %rs73;
$L__BB58_134:
	ld.shared.u16 	%rs12, [%r5+16];
	// begin inline asm
	{ .reg .pred __$temp3;
  setp.gt.f16  __$temp3, %rs73, %rs12;
  selp.u16 %rs46, 1, 0, __$temp3;}
	// end inline asm
	setp.ne.s16 	%p63, %rs46, 0;
	@%p63 bra 	$L__BB58_137;
	// begin inline asm
	{ .reg .pred __$temp3;
  setp.eq.f16  __$temp3, %rs73, %rs12;
  selp.u16 %rs49, 1, 0, __$temp3;}
	// end inline asm
	setp.eq.s16 	%p64, %rs49, 0;
	@%p64 bra 	$L__BB58_138;
	ld.volatile.shared.u64 	%rd492, [%r6];
	ld.volatile.shared.u64 	%rd493, [%r6+64];
	setp.le.s64 	%p65, %rd492, %rd493;
	@%p65 bra 	$L__BB58_138;
$L__BB58_137:
	ld.volatile.shared.u64 	%rd494, [%r6+64];
	st.volatile.shared.u64 	[%r6], %rd494;
	ld.volatile.shared.u16 	%rs73, [%r5+16];
	st.volatile.shared.u16 	[%r5], %rs73;
$L__BB58_138:
	ld.shared.u16 	%rs15, [%r5+8];
	// begin inline asm
	{ .reg .pred __$temp3;
  setp.gt.f16  __$temp3, %rs73, %rs15;
  selp.u16 %rs52, 1, 0, __$temp3;}
	// end inline asm
	setp.ne.s16 	%p66, %rs52, 0;
	@%p66 bra 	$L__BB58_141;
	// begin inline asm
	{ .reg .pred __$temp3;
  setp.eq.f16  __$temp3, %rs73, %rs15;
  selp.u16 %rs55, 1, 0, __$temp3;}
	// end inline asm
	setp.eq.s16 	%p67, %rs55, 0;
	@%p67 bra 	$L__BB58_142;
	ld.volatile.shared.u64 	%rd495, [%r6];
	ld.volatile.shared.u64 	%rd496, [%r6+32];
	setp.le.s64 	%p68, %rd495, %rd496;
	@%p68 bra 	$L__BB58_142;
$L__BB58_141:
	ld.volatile.shared.u64 	%rd497, [%r6+32];
	st.volatile.shared.u64 	[%r6], %rd497;
	ld.volatile.shared.u16 	%rs73, [%r5+8];
	st.volatile.shared.u16 	[%r5], %rs73;
$L__BB58_142:
	ld.shared.u16 	%rs18, [%r5+4];
	// begin inline asm
	{ .reg .pred __$temp3;
  setp.gt.f16  __$temp3, %rs73, %rs18;
  selp.u16 %rs58, 1, 0, __$temp3;}
	// end inline asm
	setp.ne.s16 	%p69, %rs58, 0;
	@%p69 bra 	$L__BB58_145;
	// begin inline asm
	{ .reg .pred __$temp3;
  setp.eq.f16  __$temp3, %rs73, %rs18;
  selp.u16 %rs61, 1, 0, __$temp3;}
	// end inline asm
	setp.eq.s16 	%p70, %rs61, 0;
	@%p70 bra 	$L__BB58_146;
	ld.volatile.shared.u64 	%rd498, [%r6];
	ld.volatile.shared.u64 	%rd499, [%r6+16];
	setp.le.s64 	%p71, %rd498, %rd499;
	@%p71 bra 	$L__BB58_146;
$L__BB58_145:
	ld.volatile.shared.u64 	%rd500, [%r6+16];
	st.volatile.shared.u64 	[%r6], %rd500;
	ld.volatile.shared.u16 	%rs73, [%r5+4];
	st.volatile.shared.u16 	[%r5], %rs73;
$L__BB58_146:
	ld.shared.u16 	%rs21, [%r5+2];
	// begin inline asm
	{ .reg .pred __$temp3;
  setp.gt.f16  __$temp3, %rs73, %rs21;
  selp.u16 %rs64, 1, 0, __$temp3;}
	// end inline asm
	setp.ne.s16 	%p72, %rs64, 0;
	@%p72 bra 	$L__BB58_149;
	// begin inline asm
	{ .reg .pred __$temp3;
  setp.eq.f16  __$temp3, %rs73, %rs21;
  selp.u16 %rs67, 1, 0, __$temp3;}
	// end inline asm
	setp.eq.s16 	%p73, %rs67, 0;
	@%p73 bra 	$L__BB58_150;
	ld.volatile.shared.u64 	%rd501, [%r6];
	ld.volatile.shared.u64 	%rd502, [%r6+8];
	setp.le.s64 	%p74, %rd501, %rd502;
	@%p74 bra 	$L__BB58_150;
$L__BB58_149:
	ld.volatile.shared.u64 	%rd503, [%r6+8];
	st.volatile.shared.u64 	[%r6], %rd503;
	ld.volatile.shared.u16 	%rs70, [%r5+2];
	st.volatile.shared.u16 	[%r5], %rs70;
$L__BB58_150:
	setp.ne.s32 	%p75, %r3, 0;
	@%p75 bra 	$L__BB58_152;
	ld.param.u64 	%rd514, [nkd_f16_param_9];
	ld.param.u64 	%rd513, [nkd_f16_param_0];
	cvt.u64.u32 	%rd504, %r4;
	mad.lo.s64 	%rd505, %rd514, %rd5, %rd504;
	cvta.to.global.u64 	%rd506, %rd513;
	shl.b64 	%rd507, %rd505, 1;
	add.s64 	%rd508, %rd506, %rd507;
	ld.shared.u16 	%rs71, [sdata_f16];
	st.global.u16 	[%rd508], %rs71;
	ld.shared.u64 	%rd509, [%r2];
	cvta.to.global.u64 	%rd510, %rd267;
	shl.b64 	%rd511, %rd505, 3;
	add.s64 	%rd512, %rd510, %rd511;
	st.global.u64 	[%rd512], %rd509;
$L__BB58_152:
	ret;

}
	// .globl	nkd2_f16
.visible .entry nkd2_f16(
	.param .u64 .ptr .align 1 nkd2_f16_param_0,
	.param .u64 .ptr .align 1 nkd2_f16_param_1,
	.param .u64 .ptr .align 1 nkd2_f16_param_2,
	.param .u64 nkd2_f16_param_3,
	.param .u64 nkd2_f16_param_4,
	.param .u64 nkd2_f16_param_5,
	.param .u64 nkd2_f16_param_6,
	.param .u64 nkd2_f16_param_7
)
{
	.reg .pred 	%p<33>;
	.reg .b16 	%rs<80>;
	.reg .b32 	%r<27>;
	.reg .b64 	%rd<71>;

	ld.param.u64 	%rd15, [nkd2_f16_param_0];
	ld.param.u64 	%rd18, [nkd2_f16_param_1];
	ld.param.u64 	%rd19, [nkd2_f16_param_2];
	ld.param.u64 	%rd20, [nkd2_f16_param_3];
	ld.param.u64 	%rd16, [nkd2_f16_param_4];
	ld.param.u64 	%rd21, [nkd2_f16_param_5];
	ld.param.u64 	%rd17, [nkd2_f16_param_7];
	cvta.to.global.u64 	%rd1, %rd19;
	cvta.to.global.u64 	%rd2, %rd18;
	mov.u32 	%r26, %ntid.x;
	shl.b32 	%r12, %r26, 1;
	mov.u32 	%r13, sdata_f16;
	add.s32 	%r2, %r13, %r12;
	mov.u32 	%r3, %tid.x;
	mov.u32 	%r4, %ctaid.x;
	mul.lo.s32 	%r14, %r4, %r26;
	shl.b32 	%r15, %r14, 1;
	add.s32 	%r16, %r15, %r3;
	mov.b16 	%rs23, 31744;
	// begin inline asm
	cvt.rn.f16.u16 %rs22, %rs23;
	// end inline asm
	shl.b32 	%r17, %r3, 1;
	add.s32 	%r5, %r13, %r17;
	st.shared.u16 	[%r5], %rs22;
	cvt.u64.u32 	%rd3, %r16;
	shl.b32 	%r18, %r3, 3;
	add.s32 	%r6, %r2, %r18;
	st.shared.u64 	[%r6], %rd3;
	mov.u32 	%r19, %ctaid.y;
	cvt.u64.u32 	%rd22, %r19;
	add.s64 	%rd4, %rd20, %rd22;
	setp.ge.u64 	%p1, %rd4, %rd21;
	@%p1 bra 	$L__BB59_46;
	cvt.u32.u64 	%r20, %rd3;
	mul.lo.s64 	%rd5, %rd17, %rd4;
	cvt.u32.u64 	%r21, %rd5;
	add.s32 	%r7, %r20, %r21;
	add.s32 	%r22, %r20, %r26;
	add.s32 	%r8, %r7, %r26;
	cvt.u64.u32 	%rd23, %r22;
	setp.le.u64 	%p2, %rd16, %rd23;
	@%p2 bra 	$L__BB59_9;
	mul.wide.u32 	%rd29, %r7, 2;
	add.s64 	%rd30, %rd2, %rd29;
	ld.global.u16 	%rs1, [%rd30];
	mul.wide.u32 	%rd31, %r8, 2;
	add.s64 	%rd32, %rd2, %rd31;
	ld.global.u16 	%rs2, [%rd32];
	// begin inline asm
	{ .reg .pred __$temp3;
  setp.gt.f16  __$temp3, %rs1, %rs2;
  selp.u16 %rs25, 1, 0, __$temp3;}
	// end inline asm
	setp.eq.s16 	%p4, %rs25, 0;
	@%p4 bra 	$L__BB59_4;
	mul.wide.u32 	%rd33, %r8, 8;
	add.s64 	%rd34, %rd1, %rd33;
	ld.global.u64 	%rd68, [%rd34];
	bra.uni 	$L__BB59_8;
$L__BB59_4:
	// begin inline asm
	{ .reg .pred __$temp3;
  setp.eq.f16  __$temp3, %rs1, %rs2;
  selp.u16 %rs28, 1, 0, __$temp3;}
	// end inline asm
	setp.ne.s16 	%p5, %rs28, 0;
	@%p5 bra 	$L__BB59_7;
	mul.wide.u32 	%rd39, %r7, 8;
	add.s64 	%rd40, %rd1, %rd39;
	ld.global.u64 	%rd69, [%rd40];
$L__BB59_6:
	st.shared.u16 	[%r5], %rs1;
	st.shared.u64 	[%r6], %rd69;
	bra.uni 	$L__BB59_11;
$L__BB59_7:
	mul.wide.u32 	%rd35, %r7, 8;
	add.s64 	%rd36, %rd1, %rd35;
	ld.global.u64 	%rd69, [%rd36];
	mul.wide.u32 	%rd37, %r8, 8;
	add.s64 	%rd38, %rd1, %rd37;
	ld.global.u64 	%rd68, [%rd38];
	setp.le.s64 	%p6, %rd69, %rd68;
	@%p6 bra 	$L__BB59_6;
$L__BB59_8:
	st.shared.u16 	[%r5], %rs2;
	st.shared.u64 	[%r6], %rd68;
	bra.uni 	$L__BB59_11;
$L__BB59_9:
	setp.le.u64 	%p3, %rd16, %rd3;
	@%p3 bra 	$L__BB59_11;
	mul.wide.u32 	%rd24, %r7, 2;
	add.s64 	%rd25, %rd2, %rd24;
	ld.global.u16 	%rs24, [%rd25];
	st.shared.u16 	[%r5], %rs24;
	mul.wide.u32 	%rd26, %r7, 8;
	add.s64 	%rd27, %rd1, %rd26;
	ld.global.u64 	%rd28, [%rd27];
	st.shared.u64 	[%r6], %rd28;
$L__BB59_11:
	bar.sync 	0;
	setp.lt.u32 	%p7, %r26, 66;
	@%p7 bra 	$L__BB59_19;
$L__BB59_12:
	mov.u32 	%r9, %r26;
	shr.u32 	%r26, %r9, 1;
	setp.ge.u32 	%p8, %r3, %r26;
	@%p8 bra 	$L__BB59_18;
	ld.shared.u16 	%rs3, [%r5];
	and.b32  	%r23, %r9, 2046;
	add.s32 	%r24, %r5, %r23;
	ld.shared.u16 	%rs4, [%r24];
	// begin inline asm
	{ .reg .pred __$temp3;
  setp.gt.f16  __$temp3, %rs3, %rs4;
  selp.u16 %rs31, 1, 0, __$temp3;}
	// end inline asm
	setp.eq.s16 	%p9, %rs31, 0;
	shl.b32 	%r25, %r26, 3;
	add.s32 	%r11, %r6, %r25;
	@%p9 bra 	$L__BB59_15;
	ld.shared.u64 	%rd70, [%r11];
	bra.uni 	$L__BB59_17;
$L__BB59_15:
	// begin inline asm
	{ .reg .pred __$temp3;
  setp.eq.f16  __$temp3, %rs3, %rs4;
  selp.u16 %rs34, 1, 0, __$temp3;}
	// end inline asm
	setp.eq.s16 	%p10, %rs34, 0;
	@%p10 bra 	$L__BB59_18;
	ld.shared.u64 	%rd41, [%r6];
	ld.shared.u64 	%rd70, [%r11];
	setp.le.s64 	%p11, %rd41, %rd70;
	@%p11 bra 	$L__BB59_18;
$L__BB59_17:
	st.shared.u16 	[%r5], %rs4;
	st.shared.u64 	[%r6], %rd70;
$L__BB59_18:
	bar.sync 	0;
	setp.gt.u32 	%p12, %r9, 131;
	@%p12 bra 	$L__BB59_12;
$L__BB59_19:
	setp.gt.u32 	%p13, %r3, 31;
	@%p13 bra 	$L__BB59_46;
	ld.shared.u16 	%rs76, [%r5];
	ld.shared.u16 	%rs6, [%r5+64];
	// begin inline asm
	{ .reg .pred __$temp3;
  setp.gt.f16  __$temp3, %rs76, %rs6;
  selp.u16 %rs37, 1, 0, __$temp3;}
	// end inline asm
	setp.ne.s16 	%p14, %rs37, 0;
	@%p14 bra 	$L__BB59_23;
	// begin inline asm
	{ .reg .pred __$temp3;
  setp.eq.f16  __$temp3, %rs76, %rs6;
  selp.u16 %rs40, 1, 0, __$temp3;}
	// end inline asm
	setp.eq.s16 	%p15, %rs40, 0;
	@%p15 bra 	$L__BB59_24;
	ld.volatile.shared.u64 	%rd42, [%r6];
	ld.volatile.shared.u64 	%rd43, [%r6+256];
	setp.le.s64 	%p16, %rd42, %rd43;
	@%p16 bra 	$L__BB59_24;
$L__BB59_23:
	ld.volatile.shared.u64 	%rd44, [%r6+256];
	st.volatile.shared.u64 	[%r6], %rd44;
	ld.volatile.shared.u16 	%rs76, [%r5+64];
	st.volatile.shared.u16 	[%r5], %rs76;
$L__BB59_24:
	ld.shared.u16 	%rs9, [%r5+32];
	// begin inline asm
	{ .reg .pred __$temp3;
  setp.gt.f16  __$temp3, %rs76, %rs9;
  selp.u16 %rs43, 1, 0, __$temp3;}
	// end inline asm
	setp.ne.s16 	%p17, %rs43, 0;
	@%p17 bra 	$L__BB59_27;
	// begin inline asm
	{ .reg .pred __$temp3;
  setp.eq.f16  __$temp3, %rs76, %rs9;
  selp.u16 %rs46, 1, 0, __$temp3;}
	// end inline asm
	setp.eq.s16 	%p18, %rs46, 0;
	@%p18 bra 	$L__BB59_28;
	ld.volatile.shared.u64 	%rd45, [%r6];
	ld.volatile.shared.u64 	%rd46, [%r6+128];
	setp.le.s64 	%p19, %rd45, %rd46;
	@%p19 bra 	$L__BB59_28;
$L__BB59_27:
	ld.volatile.shared.u64 	%rd47, [%r6+128];
	st.volatile.shared.u64 	[%r6], %rd47;
	ld.volatile.shared.u16 	%rs76, [%r5+32];
	st.volatile.shared.u16 	[%r5], %rs76;
$L__BB59_28:
	ld.shared.u16 	%rs12, [%r5+16];
	// begin inline asm
	{ .reg .pred __$temp3;
  setp.gt.f16  __$temp3, %rs76, %rs12;
  selp.u16 %rs49, 1, 0, __$temp3;}
	// end inline asm
	setp.ne.s16 	%p20, %rs49, 0;
	@%p20 bra 	$L__BB59_31;
	// begin inline asm
	{ .reg .pred __$temp3;
  setp.eq.f16  __$temp3, %rs76, %rs12;
  selp.u16 %rs52, 1, 0, __$temp3;}
	// end inline asm
	setp.eq.s16 	%p21, %rs52, 0;
	@%p21 bra 	$L__BB59_32;
	ld.volatile.shared.u64 	%rd48, [%r6];
	ld.volatile.shared.u64 	%rd49, [%r6+64];
	setp.le.s64 	%p22, %rd48, %rd49;
	@%p22 bra 	$L__BB59_32;
$L__BB59_31:
	ld.volatile.shared.u64 	%rd50, [%r6+64];
	st.volatile.shared.u64 	[%r6], %rd50;
	ld.volatile.shared.u16 	%rs76, [%r5+16];
	st.volatile.shared.u16 	[%r5], %rs76;
$L__BB59_32:
	ld.shared.u16 	%rs15, [%r5+8];
	// begin inline asm
	{ .reg .pred __$temp3;
  setp.gt.f16  __$temp3, %rs76, %rs15;
  selp.u16 %rs55, 1, 0, __$temp3;}
	// end inline asm
	setp.ne.s16 	%p23, %rs55, 0;
	@%p23 bra 	$L__BB59_35;
	// begin inline asm
	{ .reg .pred __$temp3;
  setp.eq.f16  __$temp3, %rs76, %rs15;
  selp.u16 %rs58, 1, 0, __$temp3;}
	// end inline asm
	setp.eq.s16 	%p24, %rs58, 0;
	@%p24 bra 	$L__BB59_36;
	ld.volatile.shared.u64 	%rd51, [%r6];
	ld.volatile.shared.u64 	%rd52, [%r6+32];
	setp.le.s64 	%p25, %rd51, %rd52;
	@%p25 bra 	$L__BB59_36;
$L__BB59_35:
	ld.volatile.shared.u64 	%rd53, [%r6+32];
	st.volatile.shared.u64 	[%r6], %rd53;
	ld.volatile.shared.u16 	%rs76, [%r5+8];
	st.volatile.shared.u16 	[%r5], %rs76;
$L__BB59_36:
	ld.shared.u16 	%rs18, [%r5+4];
	// begin inline asm
	{ .reg .pred __$temp3;
  setp.gt.f16  __$temp3, %rs76, %rs18;
  selp.u16 %rs61, 1, 0, __$temp3;}
	// end inline asm
	setp.ne.s16 	%p26, %rs61, 0;
	@%p26 bra 	$L__BB59_39;
	// begin inline asm
	{ .reg .pred __$temp3;
  setp.eq.f16  __$temp3, %rs76, %rs18;
  selp.u16 %rs64, 1, 0, __$temp3;}
	// end inline asm
	setp.eq.s16 	%p27, %rs64, 0;
	@%p27 bra 	$L__BB59_40;
	ld.volatile.shared.u64 	%rd54, [%r6];
	ld.volatile.shared.u64 	%rd55, [%r6+16];
	setp.le.s64 	%p28, %rd54, %rd55;
	@%p28 bra 	$L__BB59_40;
$L__BB59_39:
	ld.volatile.shared.u64 	%rd56, [%r6+16];
	st.volatile.shared.u64 	[%r6], %rd56;
	ld.volatile.shared.u16 	%rs76, [%r5+4];
	st.volatile.shared.u16 	[%r5], %rs76;
$L__BB59_40:
	ld.shared.u16 	%rs21, [%r5+2];
	// begin inline asm
	{ .reg .pred __$temp3;
  setp.gt.f16  __$temp3, %rs76, %rs21;
  selp.u16 %rs67, 1, 0, __$temp3;}
	// end inline asm
	setp.ne.s16 	%p29, %rs67, 0;
	@%p29 bra 	$L__BB59_43;
	// begin inline asm
	{ .reg .pred __$temp3;
  setp.eq.f16  __$temp3, %rs76, %rs21;
  selp.u16 %rs70, 1, 0, __$temp3;}
	// end inline asm
	setp.eq.s16 	%p30, %rs70, 0;
	@%p30 bra 	$L__BB59_44;
	ld.volatile.shared.u64 	%rd57, [%r6];
	ld.volatile.shared.u64 	%rd58, [%r6+8];
	setp.le.s64 	%p31, %rd57, %rd58;
	@%p31 bra 	$L__BB59_44;
$L__BB59_43:
	ld.volatile.shared.u64 	%rd59, [%r6+8];
	st.volatile.shared.u64 	[%r6], %rd59;
	ld.volatile.shared.u16 	%rs73, [%r5+2];
	st.volatile.shared.u16 	[%r5], %rs73;
$L__BB59_44:
	setp.ne.s32 	%p32, %r3, 0;
	@%p32 bra 	$L__BB59_46;
	cvt.u64.u32 	%rd60, %r4;
	add.s64 	%rd61, %rd5, %rd60;
	cvta.to.global.u64 	%rd62, %rd15;
	shl.b64 	%rd63, %rd61, 1;
	add.s64 	%rd64, %rd62, %rd63;
	ld.shared.u16 	%rs74, [sdata_f16];
	st.global.u16 	[%rd64], %rs74;
	ld.shared.u64 	%rd65, [%r2];
	shl.b64 	%rd66, %rd61, 3;
	add.s64 	%rd67, %rd1, %rd66;
	st.global.u64 	[%rd67], %rd65;
$L__BB59_46:
	ret;

}
	// .globl	contiguous_reduce_bf16
.visible .entry contiguous_reduce_bf16(
	.param .u64 .ptr .align 1 contiguous_reduce_bf16_param_0,
	.param .u64 .ptr .align 1 contiguous_reduce_bf16_param_1,
	.param .u64 .ptr .align 1 contiguous_reduce_bf16_param_2,
	.param .u64 contiguous_reduce_bf16_param_3
)
{
	.reg .pred 	%p<30>;
	.reg .b16 	%rs<77>;
	.reg .b32 	%r<22>;
	.reg .b64 	%rd<44>;

	ld.param.u64 	%rd7, [contiguous_reduce_bf16_param_0];
	ld.param.u64 	%rd8, [contiguous_reduce_bf16_param_1];
	ld.param.u64 	%rd10, [contiguous_reduce_bf16_param_2];
	ld.param.u64 	%rd9, [contiguous_reduce_bf16_param_3];
	cvta.to.global.u64 	%rd1, %rd10;
	mov.u32 	%r21, %ntid.x;
	shl.b32 	%r10, %r21, 1;
	mov.u32 	%r11, sdata_bf16;
	add.s32 	%r2, %r11, %r10;
	mov.u32 	%r3, %tid.x;
	mov.u32 	%r4, %ctaid.x;
	mul.lo.s32 	%r12, %r4, %r21;
	shl.b32 	%r13, %r12, 1;
	add.s32 	%r14, %r13, %r3;
	cvt.u64.u32 	%rd2, %r14;
	shl.b32 	%r15, %r3, 3;
	add.s32 	%r5, %r2, %r15;
	st.shared.u64 	[%r5], %rd2;
	mov.b16 	%rs23, 32640;
	// begin inline asm
	cvt.rn.bf16.u16 %rs22, %rs23;
	// end inline asm
	shl.b32 	%r16, %r3, 1;
	add.s32 	%r6, %r11, %r16;
	st.shared.u16 	[%r6], %rs22;
	add.s32 	%r17, %r14, %r21;
	cvt.u64.u32 	%rd3, %r17;
	setp.le.u64 	%p1, %rd9, %rd3;
	@%p1 bra 	$L__BB60_4;
	shl.b64 	%rd13, %rd2, 1;
	add.s64 	%rd14, %rd1, %rd13;
	ld.global.u16 	%rs1, [%rd14];
	shl.b64 	%rd15, %rd3, 1;
	add.s64 	%rd16, %rd1, %rd15;
	ld.global.u16 	%rs2, [%rd16];
	// begin inline asm
	{ .reg .pred __$temp3;
  setp.gt.bf16  __$temp3, %rs1, %rs2;
  selp.u16 %rs25, 1, 0, __$temp3;}
	// end inline asm
	setp.eq.s16 	%p3, %rs25, 0;
	@%p3 bra 	$L__BB60_3;
	st.shared.u16 	[%r6], %rs2;
	st.shared.u64 	[%r5], %rd3;
	bra.uni 	$L__BB60_6;
$L__BB60_3:
	st.shared.u16 	[%r6], %rs1;
	st.shared.u64 	[%r5], %rd2;
	bra.uni 	$L__BB60_6;
$L__BB60_4:
	setp.le.u64 	%p2, %rd9, %rd2;
	@%p2 bra 	$L__BB60_6;
	shl.b64 	%rd11, %rd2, 1;
	add.s64 	%rd12, %rd1, %rd11;
	ld.global.u16 	%rs24, [%rd12];
	st.shared.u16 	[%r6], %rs24;
	st.shared.u64 	[%r5], %rd2;
$L__BB60_6:
	bar.sync 	0;
	setp.lt.u32 	%p4, %r21, 66;
	@%p4 bra 	$L__BB60_14;
$L__BB60_7:
	mov.u32 	%r7, %r21;
	shr.u32 	%r21, %r7, 1;
	setp.ge.u32 	%p5, %r3, %r21;
	@%p5 bra 	$L__BB60_13;
	ld.shared.u16 	%rs3, [%r6];
	and.b32  	%r18, %r7, 2046;
	add.s32 	%r19, %r6, %r18;
	ld.shared.u16 	%rs4, [%r19];
	// begin inline asm
	{ .reg .pred __$temp3;
  setp.gt.bf16  __$temp3, %rs3, %rs4;
  selp.u16 %rs28, 1, 0, __$temp3;}
	// end inline asm
	setp.eq.s16 	%p6, %rs28, 0;
	shl.b32 	%r20, %r21, 3;
	add.s32 	%r9, %r5, %r20;
	@%p6 bra 	$L__BB60_10;
	ld.shared.u64 	%rd43, [%r9];
	bra.uni 	$L__BB60_12;
$L__BB60_10:
	// begin inline asm
	{ .reg .pred __$temp3;
  setp.eq.bf16  __$temp3, %rs3, %rs4;
  selp.u16 %rs31, 1, 0, __$temp3;}
	// end inline asm
	setp.eq.s16 	%p7, %rs31, 0;
	@%p7 bra 	$L__BB60_13;
	ld.shared.u64 	%rd17, [%r5];
	ld.shared.u64 	%rd43, [%r9];
	setp.le.s64 	%p8, %rd17, %rd43;
	@%p8 bra 	$L__BB60_13;
$L__BB60_12:
	st.shared.u16 	[%r6], %rs4;
	st.shared.u64 	[%r5], %rd43;
$L__BB60_13:
	bar.sync 	0;
	setp.gt.u32 	%p9, %r7, 131;
	@%p9 bra 	$L__BB60_7;
$L__BB60_14:
	setp.gt.u32 	%p10, %r3, 31;
	@%p10 bra 	$L__BB60_41;
	ld.shared.u16 	%rs73, [%r6];
	ld.shared.u16 	%rs6, [%r6+64];
	// begin inline asm
	{ .reg .pred __$temp3;
  setp.gt.bf16  __$temp3, %rs73, %rs6;
  selp.u16 %rs34, 1, 0, __$temp3;}
	// end inline asm
	setp.ne.s16 	%p11, %rs34, 0;
	@%p11 bra 	$L__BB60_18;
	// begin inline asm
	{ .reg .pred __$temp3;
  setp.eq.bf16  __$temp3, %rs73, %rs6;
  selp.u16 %rs37, 1, 0, __$temp3;}
	// end inline asm
	setp.eq.s16 	%p12, %rs37, 0;
	@%p12 bra 	$L__BB60_19;
	ld.volatile.shared.u64 	%rd18, [%r5];
	ld.volatile.shared.u64 	%rd19, [%r5+256];
	setp.le.s64 	%p13, %rd18, %rd19;
	@%p13 bra 	$L__BB60_19;
$L__BB60_18:
	ld.volatile.shared.u64 	%rd20, [%r5+256];
	st.volatile.shared.u64 	[%r5], %rd20;
	ld.volatile.shared.u16 	%rs73, [%r6+64];
	st.volatile.shared.u16 	[%r6], %rs73;
$L__BB60_19:
	ld.shared.u16 	%rs9, [%r6+32];
	// begin inline asm
	{ .reg .pred __$temp3;
  setp.gt.bf16  __$temp3, %rs73, %rs9;
  selp.u16 %rs40, 1, 0, __$temp3;}
	// end inline asm
	setp.ne.s16 	%p14, %rs40, 0;
	@%p14 bra 	$L__BB60_22;
	// begin inline asm
	{ .reg .pred __$temp3;
  setp.eq.bf16  __$temp3, %rs73, %rs9;
  selp.u16 %rs43, 1, 0, __$temp3;}
	// end inline asm
	setp.eq.s16 	%p15, %rs43, 0;
	@%p15 bra 	$L__BB60_23;
	ld.volatile.shared.u64 	%rd21, [%r5];
	ld.volatile.shared.u64 	%rd22, [%r5+128];
	setp.le.s64 	%p16, %rd21, %rd22;
	@%p16 bra 	$L__BB60_23;
$L__BB60_22:
	ld.volatile.shared.u64 	%rd23, [%r5+128];
	st.volatile.shared.u64 	[%r5], %rd23;
	ld.volatile.shared.u16 	%rs73, [%r6+32];
	st.volatile.shared.u16 	[%r6], %rs73;
$L__BB60_23:
	ld.shared.u16 	%rs12, [%r6+16];
	// begin inline asm
	{ .reg .pred __$temp3;
  setp.gt.bf16  __$temp3, %rs73, %rs12;
  selp.u16 %rs46, 1, 0, __$temp3;}
	// end inline asm
	setp.ne.s16 	%p17, %rs46, 0;
	@%p17 bra 	$L__BB60_26;
	// begin inline asm
	{ .reg .pred __$temp3;
  setp.eq.bf16  __$temp3, %rs73, %rs12;
  selp.u16 %rs49, 1, 0, __$temp3;}
	// end inline asm
	setp.eq.s16 	%p18, %rs49, 0;
	@%p18 bra 	$L__BB60_27;
	ld.volatile.shared.u64 	%rd24, [%r5];
	ld.volatile.shared.u64 	%rd25, [%r5+64];
	setp.le.s64 	%p19, %rd24, %rd25;
	@%p19 bra 	$L__BB60_27;
$L__BB60_26:
	ld.volatile.shared.u64 	%rd26, [%r5+64];
	st.volatile.shared.u64 	[%r5], %rd26;
	ld.volatile.shared.u16 	%rs73, [%r6+16];
	st.volatile.shared.u16 	[%r6], %rs73;
$L__BB60_27:
	ld.shared.u16 	%rs15, [%r6+8];
	// begin inline asm
	{ .reg .pred __$temp3;
  setp.gt.bf16  __$temp3, %rs73, %rs15;
  selp.u16 %rs52, 1, 0, __$temp3;}
	// end inline asm
	setp.ne.s16 	%p20, %rs52, 0;
	@%p20 bra 	$L__BB60_30;
	// begin inline asm
	{ .reg .pred __$temp3;
  setp.eq.bf16  __$temp3, %rs73, %rs15;
  selp.u16 %rs55, 1, 0, __$temp3;}
	// end inline asm
	setp.eq.s16 	%p21, %rs55, 0;
	@%p21 bra 	$L__BB60_31;
	ld.volatile.shared.u64 	%rd27, [%r5];
	ld.volatile.shared.u64 	%rd28, [%r5+32];
	setp.le.s64 	%p22, %rd27, %rd28;
	@%p22 bra 	$L__BB60_31;
$L__BB60_30:
	ld.volatile.shared.u64 	%rd29, [%r5+32];
	st.volatile.shared.u64 	[%r5], %rd29;
	ld.volatile.shared.u16 	%rs73, [%r6+8];
	st.volatile.shared.u16 	[%r6], %rs73;
$L__BB60_31:
	ld.shared.u16 	%rs18, [%r6+4];
	// begin inline asm
	{ .reg .pred __$temp3;
  setp.gt.bf16  __$temp3, %rs73, %rs18;
  selp.u16 %rs58, 1, 0, __$temp3;}
	// end inline asm
	setp.ne.s16 	%p23, %rs58, 0;
	@%p23 bra 	$L__BB60_34;
	// begin inline asm
	{ .reg .pred __$temp3;
  setp.eq.bf16  __$temp3, %rs73, %rs18;
  selp.u16 %rs61, 1, 0, __$temp3;}
	// end inline asm
	setp.eq.s16 	%p24, %rs61, 0;
	@%p24 bra 	$L__BB60_35;
	ld.volatile.shared.u64 	%rd30, [%r5];
	ld.volatile.shared.u64 	%rd31, [%r5+16];
	setp.le.s64 	%p25, %rd30, %rd31;
	@%p25 bra 	$L__BB60_35;
$L__BB60_34:
	ld.volatile.shared.u64 	%rd32, [%r5+16];
	st.volatile.shared.u64 	[%r5], %rd32;
	ld.volatile.shared.u16 	%rs73, [%r6+4];
	st.volatile.shared.u16 	[%r6], %rs73;
$L__BB60_35:
	ld.shared.u16 	%rs21, [%r6+2];
	// begin inline asm
	{ .reg .pred __$temp3;
  setp.gt.bf16  __$temp3, %rs73, %rs21;
  selp.u16 %rs64, 1, 0, __$temp3;}
	// end inline asm
	setp.ne.s16 	%p26, %rs64, 0;
	@%p26 bra 	$L__BB60_38;
	// begin inline asm
	{ .reg .pred __$temp3;
  setp.eq.bf16  __$temp3, %rs73, %rs21;
  selp.u16 %rs67, 1, 0, __$temp3;}
	// end inline asm
	setp.eq.s16 	%p27, %rs67, 0;
	@%p27 bra 	$L__BB60_39;
	ld.volatile.shared.u64 	%rd33, [%r5];
	ld.volatile.shared.u64 	%rd34, [%r5+8];
	setp.le.s64 	%p28, %rd33, %rd34;
	@%p28 bra 	$L__BB60_39;
$L__BB60_38:
	ld.volatile.shared.u64 	%rd35, [%r5+8];
	st.volatile.shared.u64 	[%r5], %rd35;
	ld.volatile.shared.u16 	%rs70, [%r6+2];
	st.volatile.shared.u16 	[%r6], %rs70;
$L__BB60_39:
	setp.ne.s32 	%p29, %r3, 0;
	@%p29 bra 	$L__BB60_41;
	cvta.to.global.u64 	%rd36, %rd7;
	mul.wide.u32 	%rd37, %r4, 2;
	add.s64 	%rd38, %rd36, %rd37;
	ld.shared.u16 	%rs71, [sdata_bf16];
	st.global.u16 	[%rd38], %rs71;
	ld.shared.u64 	%rd39, [%r2];
	cvta.to.global.u64 	%rd40, %rd8;
	mul.wide.u32 	%rd41, %r4, 8;
	add.s64 	%rd42, %rd40, %rd41;
	st.global.u64 	[%rd42], %rd39;
$L__BB60_41:
	ret;

}
	// .globl	uncontiguous_reduce_bf16
.visible .entry uncontiguous_reduce_bf16(
	.param .u64 .ptr .align 1 uncontiguous_reduce_bf16_param_0,
	.param .u64 .ptr .align 1 uncontiguous_reduce_bf16_param_1,
	.param .u64 .ptr .align 1 uncontiguous_reduce_bf16_param_2,
	.param .u64 .ptr .align 1 uncontiguous_reduce_bf16_param_3,
	.param .u64 .ptr .align 1 uncontiguous_reduce_bf16_param_4,
	.param .u64 uncontiguous_reduce_bf16_param_5,
	.param .u64 uncontiguous_reduce_bf16_param_6
)
{
	.reg .pred 	%p<75>;
	.reg .b16 	%rs<76>;
	.reg .b32 	%r<221>;
	.reg .b64 	%rd<589>;

	ld.param.u64 	%rd264, [uncontiguous_reduce_bf16_param_2];
	ld.param.u64 	%rd267, [uncontiguous_reduce_bf16_param_3];
	ld.param.u64 	%rd268, [uncontiguous_reduce_bf16_param_4];
	ld.param.u64 	%rd265, [uncontiguous_reduce_bf16_param_5];
	ld.param.u64 	%rd266, [uncontiguous_reduce_bf16_param_6];
	cvta.to.global.u64 	%rd1, %rd268;
	cvta.to.global.u64 	%rd2, %rd267;
	cvta.to.global.u64 	%rd3, %rd264;
	mov.u32 	%r220, %ntid.x;
	shl.b32 	%r51, %r220, 1;
	mov.u32 	%r52, sdata_bf16;
	add.s32 	%r2, %r52, %r51;
	mov.u32 	%r3, %tid.x;
	mov.u32 	%r53, %ctaid.x;
	mul.lo.s32 	%r54, %r53, %r220;
	shl.b32 	%r55, %r54, 1;
	add.s32 	%r56, %r55, %r3;
	cvt.u64.u32 	%rd4, %r56;
	shl.b32 	%r57, %r3, 3;
	add.s32 	%r4, %r2, %r57;
	st.shared.u64 	[%r4], %rd4;
	mov.b16 	%rs22, 32640;
	// begin inline asm
	cvt.rn.bf16.u16 %rs21, %rs22;
	// end inline asm
	shl.b32 	%r58, %r3, 1;
	add.s32 	%r5, %r52, %r58;
	st.shared.u16 	[%r5], %rs21;
	add.s32 	%r59, %r56, %r220;
	cvt.u64.u32 	%rd5, %r59;
	setp.le.u64 	%p1, %rd266, %rd5;
	@%p1 bra 	$L__BB61_56;
	cvt.u32.u64 	%r6, %rd265;
	add.s32 	%r214, %r6, -1;
	setp.lt.s32 	%p27, %r214, 0;
	mov.b64 	%rd545, 0;
	mov.u64 	%rd546, %rd545;
	@%p27 bra 	$L__BB61_53;
	setp.lt.u32 	%p28, %r214, 3;
	mov.b64 	%rd546, 0;
	mov.u64 	%rd539, %rd5;
	mov.u64 	%rd541, %rd4;
	mov.u64 	%rd545, %rd546;
	@%p28 bra 	$L__BB61_30;
	add.s32 	%r212, %r6, -2;
	and.b32  	%r135, %r6, -4;
	neg.s32 	%r211, %r135;
	mov.b64 	%rd546, 0;
	mov.u64 	%rd539, %rd5;
	mov.u64 	%rd541, %rd4;
$L__BB61_4:
	.pragma "nounroll";
	add.s32 	%r12, %r212, 1;
	mul.wide.u32 	%rd400, %r12, 8;
	add.s64 	%rd401, %rd2, %rd400;
	ld.global.u64 	%rd10, [%rd401];
	or.b64  	%rd402, %rd541, %rd10;
	and.b64  	%rd403, %rd402, -4294967296;
	setp.ne.s64 	%p29, %rd403, 0;
	@%p29 bra 	$L__BB61_6;
	cvt.u32.u64 	%r136, %rd10;
	cvt.u32.u64 	%r137, %rd541;
	div.u32 	%r138, %r137, %r136;
	mul.lo.s32 	%r139, %r138, %r136;
	sub.s32 	%r140, %r137, %r139;
	cvt.u64.u32 	%rd507, %r138;
	cvt.u64.u32 	%rd508, %r140;
	bra.uni 	$L__BB61_7;
$L__BB61_6:
	div.s64 	%rd507, %rd541, %rd10;
	mul.lo.s64 	%rd404, %rd507, %rd10;
	sub.s64 	%rd508, %rd541, %rd404;
$L__BB61_7:
	mul.wide.u32 	%rd405, %r12, 8;
	add.s64 	%rd406, %rd1, %rd405;
	ld.global.u64 	%rd17, [%rd406];
	mad.lo.s64 	%rd18, %rd17, %rd508, %rd545;
	or.b64  	%rd407, %rd539, %rd10;
	and.b64  	%rd408, %rd407, -4294967296;
	setp.ne.s64 	%p30, %rd408, 0;
	@%p30 bra 	$L__BB61_9;
	cvt.u32.u64 	%r141, %rd10;
	cvt.u32.u64 	%r142, %rd539;
	div.u32 	%r143, %r142, %r141;
	mul.lo.s32 	%r144, %r143, %r141;
	sub.s32 	%r145, %r142, %r144;
	cvt.u64.u32 	%rd509, %r143;
	cvt.u64.u32 	%rd510, %r145;
	bra.uni 	$L__BB61_10;
$L__BB61_9:
	div.s64 	%rd509, %rd539, %rd10;
	mul.lo.s64 	%rd409, %rd509, %rd10;
	sub.s64 	%rd510, %rd539, %rd409;
$L__BB61_10:
	mad.lo.s64 	%rd25, %rd510, %rd17, %rd546;
	mul.wide.u32 	%rd410, %r212, 8;
	add.s64 	%rd411, %rd2, %rd410;
	ld.global.u64 	%rd26, [%rd411];
	or.b64  	%rd412, %rd507, %rd26;
	and.b64  	%rd413, %rd412, -4294967296;
	setp.ne.s64 	%p31, %rd413, 0;
	@%p31 bra 	$L__BB61_12;
	cvt.u32.u64 	%r146, %rd26;
	cvt.u32.u64 	%r147, %rd507;
	div.u32 	%r148, %r147, %r146;
	mul.lo.s32 	%r149, %r148, %r146;
	sub.s32 	%r150, %r147, %r149;
	cvt.u64.u32 	%rd511, %r148;
	cvt.u64.u32 	%rd512, %r150;
	bra.uni 	$L__BB61_13;
$L__BB61_12:
	div.s64 	%rd511, %rd507, %rd26;
	mul.lo.s64 	%rd414, %rd511, %rd26;
	sub.s64 	%rd512, %rd507, %rd414;
$L__BB61_13:
	mul.wide.u32 	%rd415, %r212, 8;
	add.s64 	%rd416, %rd1, %rd415;
	ld.global.u64 	%rd33, [%rd416];
	mad.lo.s64 	%rd34, %rd33, %rd512, %rd18;
	or.b64  	%rd417, %rd509, %rd26;
	and.b64  	%rd418, %rd417, -4294967296;
	setp.ne.s64 	%p32, %rd418, 0;
	@%p32 bra 	$L__BB61_15;
	cvt.u32.u64 	%r151, %rd26;
	cvt.u32.u64 	%r152, %rd509;
	div.u32 	%r153, %r152, %r151;
	mul.lo.s32 	%r154, %r153, %r151;
	sub.s32 	%r155, %r152, %r154;
	cvt.u64.u32 	%rd513, %r153;
	cvt.u64.u32 	%rd514, %r155;
	bra.uni 	$L__BB61_16;
$L__BB61_15:
	div.s64 	%rd513, %rd509, %rd26;
	mul.lo.s64 	%rd419, %rd513, %rd26;
	sub.s64 	%rd514, %rd509, %rd419;
$L__BB61_16:
	mad.lo.s64 	%rd41, %rd514, %rd33, %rd25;
	add.s32 	%r13, %r212, -1;
	mul.wide.u32 	%rd420, %r13, 8;
	add.s64 	%rd421, %rd2, %rd420;
	ld.global.u64 	%rd42, [%rd421];
	or.b64  	%rd422, %rd511, %rd42;
	and.b64  	%rd423, %rd422, -4294967296;
	setp.ne.s64 	%p33, %rd423, 0;
	@%p33 bra 	$L__BB61_18;
	cvt.u32.u64 	%r156, %rd42;
	cvt.u32.u64 	%r157, %rd511;
	div.u32 	%r158, %r157, %r156;
	mul.lo.s32 	%r159, %r158, %r156;
	sub.s32 	%r160, %r157, %r159;
	cvt.u64.u32 	%rd515, %r158;
	cvt.u64.u32 	%rd516, %r160;
	bra.uni 	$L__BB61_19;
$L__BB61_18:
	div.s64 	%rd515, %rd511, %rd42;
	mul.lo.s64 	%rd424, %rd515, %rd42;
	sub.s64 	%rd516, %rd511, %rd424;
$L__BB61_19:
	mul.wide.u32 	%rd425, %r13, 8;
	add.s64 	%rd426, %rd1, %rd425;
	ld.global.u64 	%rd49, [%rd426];
	mad.lo.s64 	%rd50, %rd49, %rd516, %rd34;
	or.b64  	%rd427, %rd513, %rd42;
	and.b64  	%rd428, %rd427, -4294967296;
	setp.ne.s64 	%p34, %rd428, 0;
	@%p34 bra 	$L__BB61_21;
	cvt.u32.u64 	%r161, %rd42;
	cvt.u32.u64 	%r162, %rd513;
	div.u32 	%r163, %r162, %r161;
	mul.lo.s32 	%r164, %r163, %r161;
	sub.s32 	%r165, %r162, %r164;
	cvt.u64.u32 	%rd517, %r163;
	cvt.u64.u32 	%rd518, %r165;
	bra.uni 	$L__BB61_22;
$L__BB61_21:
	div.s64 	%rd517, %rd513, %rd42;
	mul.lo.s64 	%rd429, %rd517, %rd42;
	sub.s64 	%rd518, %rd513, %rd429;
$L__BB61_22:
	mad.lo.s64 	%rd57, %rd518, %rd49, %rd41;
	add.s32 	%r166, %r212, -2;
	mul.wide.u32 	%rd430, %r166, 8;
	add.s64 	%rd431, %rd2, %rd430;
	ld.global.u64 	%rd58, [%rd431];
	or.b64  	%rd432, %rd515, %rd58;
	and.b64  	%rd433, %rd432, -4294967296;
	setp.ne.s64 	%p35, %rd433, 0;
	@%p35 bra 	$L__BB61_24;
	cvt.u32.u64 	%r167, %rd58;
	cvt.u32.u64 	%r168, %rd515;
	div.u32 	%r169, %r168, %r167;
	mul.lo.s32 	%r170, %r169, %r167;
	sub.s32 	%r171, %r168, %r170;
	cvt.u64.u32 	%rd541, %r169;
	cvt.u64.u32 	%rd520, %r171;
	bra.uni 	$L__BB61_25;
$L__BB61_24:
	div.s64 	%rd541, %rd515, %rd58;
	mul.lo.s64 	%rd434, %rd541, %rd58;
	sub.s64 	%rd520, %rd515, %rd434;
$L__BB61_25:
	add.s32 	%r172, %r212, -2;
	mul.wide.u32 	%rd435, %r172, 8;
	add.s64 	%rd436, %rd1, %rd435;
	ld.global.u64 	%rd65, [%rd436];
	mad.lo.s64 	%rd545, %rd65, %rd520, %rd50;
	or.b64  	%rd437, %rd517, %rd58;
	and.b64  	%rd438, %rd437, -4294967296;
	setp.ne.s64 	%p36, %rd438, 0;
	@%p36 bra 	$L__BB61_27;
	cvt.u32.u64 	%r173, %rd58;
	cvt.u32.u64 	%r174, %rd517;
	div.u32 	%r175, %r174, %r173;
	mul.lo.s32 	%r176, %r175, %r173;
	sub.s32 	%r177, %r174, %r176;
	cvt.u64.u32 	%rd539, %r175;
	cvt.u64.u32 	%rd522, %r177;
	bra.uni 	$L__BB61_28;
$L__BB61_27:
	div.s64 	%rd539, %rd517, %rd58;
	mul.lo.s64 	%rd439, %rd539, %rd58;
	sub.s64 	%rd522, %rd517, %rd439;
$L__BB61_28:
	mad.lo.s64 	%rd546, %rd522, %rd65, %rd57;
	add.s32 	%r212, %r212, -4;
	add.s32 	%r211, %r211, 4;
	setp.ne.s32 	%p37, %r211, 0;
	@%p37 bra 	$L__BB61_4;
	add.s32 	%r214, %r212, 1;
$L__BB61_30:
	and.b32  	%r178, %r6, 3;
	setp.eq.s32 	%p38, %r178, 0;
	@%p38 bra 	$L__BB61_53;
	setp.eq.s32 	%p39, %r178, 1;
	@%p39 bra 	$L__BB61_45;
	mul.wide.u32 	%rd441, %r214, 8;
	add.s64 	%rd442, %rd2, %rd441;
	ld.global.u64 	%rd80, [%rd442];
	or.b64  	%rd443, %rd541, %rd80;
	and.b64  	%rd444, %rd443, -4294967296;
	setp.ne.s64 	%p40, %rd444, 0;
	@%p40 bra 	$L__BB61_34;
	cvt.u32.u64 	%r180, %rd80;
	cvt.u32.u64 	%r181, %rd541;
	div.u32 	%r182, %r181, %r180;
	mul.lo.s32 	%r183, %r182, %r180;
	sub.s32 	%r184, %r181, %r183;
	cvt.u64.u32 	%rd529, %r182;
	cvt.u64.u32 	%rd530, %r184;
	bra.uni 	$L__BB61_35;
$L__BB61_34:
	div.s64 	%rd529, %rd541, %rd80;
	mul.lo.s64 	%rd445, %rd529, %rd80;
	sub.s64 	%rd530, %rd541, %rd445;
$L__BB61_35:
	mul.wide.u32 	%rd446, %r214, 8;
	add.s64 	%rd447, %rd1, %rd446;
	ld.global.u64 	%rd87, [%rd447];
	mad.lo.s64 	%rd88, %rd87, %rd530, %rd545;
	or.b64  	%rd448, %rd539, %rd80;
	and.b64  	%rd449, %rd448, -4294967296;
	setp.ne.s64 	%p41, %rd449, 0;
	@%p41 bra 	$L__BB61_37;
	cvt.u32.u64 	%r185, %rd80;
	cvt.u32.u64 	%r186, %rd539;
	div.u32 	%r187, %r186, %r185;
	mul.lo.s32 	%r188, %r187, %r185;
	sub.s32 	%r189, %r186, %r188;
	cvt.u64.u32 	%rd531, %r187;
	cvt.u64.u32 	%rd532, %r189;
	bra.uni 	$L__BB61_38;
$L__BB61_37:
	div.s64 	%rd531, %rd539, %rd80;
	mul.lo.s64 	%rd450, %rd531, %rd80;
	sub.s64 	%rd532, %rd539, %rd450;
$L__BB61_38:
	mad.lo.s64 	%rd95, %rd532, %rd87, %rd546;
	add.s32 	%r18, %r214, -1;
	mul.wide.u32 	%rd451, %r18, 8;
	add.s64 	%rd452, %rd2, %rd451;
	ld.global.u64 	%rd96, [%rd452];
	or.b64  	%rd453, %rd529, %rd96;
	and.b64  	%rd454, %rd453, -4294967296;
	setp.ne.s64 	%p42, %rd454, 0;
	@%p42 bra 	$L__BB61_40;
	cvt.u32.u64 	%r190, %rd96;
	cvt.u32.u64 	%r191, %rd529;
	div.u32 	%r192, %r191, %r190;
	mul.lo.s32 	%r193, %r192, %r190;
	sub.s32 	%r194, %r191, %r193;
	cvt.u64.u32 	%rd541, %r192;
	cvt.u64.u32 	%rd534, %r194;
	bra.uni 	$L__BB61_41;
$L__BB61_40:
	div.s64 	%rd541, %rd529, %rd96;
	mul.lo.s64 	%rd455, %rd541, %rd96;
	sub.s64 	%rd534, %rd529, %rd455;
$L__BB61_41:
	mul.wide.u32 	%rd456, %r18, 8;
	add.s64 	%rd457, %rd1, %rd456;
	ld.global.u64 	%rd103, [%rd457];
	mad.lo.s64 	%rd545, %rd103, %rd534, %rd88;
	or.b64  	%rd458, %rd531, %rd96;
	and.b64  	%rd459, %rd458, -4294967296;
	setp.ne.s64 	%p43, %rd459, 0;
	@%p43 bra 	$L__BB61_43;
	cvt.u32.u64 	%r195, %rd96;
	cvt.u32.u64 	%r196, %rd531;
	div.u32 	%r197, %r196, %r195;
	mul.lo.s32 	%r198, %r197, %r195;
	sub.s32 	%r199, %r196, %r198;
	cvt.u64.u32 	%rd539, %r197;
	cvt.u64.u32 	%rd536, %r199;
	bra.uni 	$L__BB61_44;
$L__BB61_43:
	div.s64 	%rd539, %rd531, %rd96;
	mul.lo.s64 	%rd460, %rd539, %rd96;
	sub.s64 	%rd536, %rd531, %rd460;
$L__BB61_44:
	mad.lo.s64 	%rd546, %rd536, %rd103, %rd95;
	add.s32 	%r214, %r214, -2;
$L__BB61_45:
	and.b32  	%r200, %r6, 1;
	setp.eq.b32 	%p44, %r200, 1;
	not.pred 	%p45, %p44;
	@%p45 bra 	$L__BB61_53;
	mul.wide.u32 	%rd461, %r214, 8;
	add.s64 	%rd462, %rd2, %rd461;
	ld.global.u64 	%rd118, [%rd462];
	or.b64  	%rd463, %rd541, %rd118;
	and.b64  	%rd464, %rd463, -4294967296;
	setp.ne.s64 	%p46, %rd464, 0;
	@%p46 bra 	$L__BB61_48;
	cvt.u32.u64 	%r201, %rd118;
	cvt.u32.u64 	%r202, %rd541;
	rem.u32 	%r203, %r202, %r201;
	cvt.u64.u32 	%rd543, %r203;
	bra.uni 	$L__BB61_49;
$L__BB61_48:
	rem.s64 	%rd543, %rd541, %rd118;
$L__BB61_49:
	add.s64 	%rd466, %rd1, %rd461;
	ld.global.u64 	%rd122, [%rd466];
	mad.lo.s64 	%rd545, %rd122, %rd543, %rd545;
	or.b64  	%rd467, %rd539, %rd118;
	and.b64  	%rd468, %rd467, -4294967296;
	setp.ne.s64 	%p47, %rd468, 0;
	@%p47 bra 	$L__BB61_51;
	cvt.u32.u64 	%r204, %rd118;
	cvt.u32.u64 	%r205, %rd539;
	rem.u32 	%r206, %r205, %r204;
	cvt.u64.u32 	%rd544, %r206;
	bra.uni 	$L__BB61_52;
$L__BB61_51:
	rem.s64 	%rd544, %rd539, %rd118;
$L__BB61_52:
	mad.lo.s64 	%rd546, %rd544, %rd122, %rd546;
$L__BB61_53:
	ld.param.u64 	%rd502, [uncontiguous_reduce_bf16_param_2];
	cvta.to.global.u64 	%rd469, %rd502;
	shl.b64 	%rd470, %rd545, 1;
	add.s64 	%rd471, %rd469, %rd470;
	ld.global.u16 	%rs1, [%rd471];
	shl.b64 	%rd472, %rd546, 1;
	add.s64 	%rd473, %rd469, %rd472;
	ld.global.u16 	%rs26, [%rd473];
	// begin inline asm
	{ .reg .pred __$temp3;
  setp.gt.bf16  __$temp3, %rs1, %rs26;
  selp.u16 %rs24, 1, 0, __$temp3;}
	// end inline asm
	setp.eq.s16 	%p48, %rs24, 0;
	@%p48 bra 	$L__BB61_55;
	st.shared.u16 	[%r5], %rs1;
	st.shared.u64 	[%r4], %rd5;
	bra.uni 	$L__BB61_116;
$L__BB61_55:
	st.shared.u16 	[%r5], %rs1;
	st.shared.u64 	[%r4], %rd4;
	bra.uni 	$L__BB61_116;
$L__BB61_56:
	setp.le.u64 	%p2, %rd266, %rd4;
	@%p2 bra 	$L__BB61_116;
	cvt.u32.u64 	%r21, %rd265;
	add.s32 	%r218, %r21, -1;
	setp.lt.s32 	%p3, %r218, 0;
	mov.b64 	%rd587, 0;
	@%p3 bra 	$L__BB61_115;
	setp.lt.u32 	%p4, %r218, 7;
	mov.b64 	%rd587, 0;
	mov.u64 	%rd577, %rd4;
	@%p4 bra 	$L__BB61_86;
	add.s32 	%r216, %r21, -4;
	and.b32  	%r60, %r21, -8;
	neg.s32 	%r215, %r60;
	mov.b64 	%rd587, 0;
	mov.u64 	%rd577, %rd4;
$L__BB61_60:
	.pragma "nounroll";
	add.s32 	%r27, %r216, 3;
	mul.wide.u32 	%rd273, %r27, 8;
	add.s64 	%rd274, %rd2, %rd273;
	ld.global.u64 	%rd132, [%rd274];
	or.b64  	%rd275, %rd577, %rd132;
	and.b64  	%rd276, %rd275, -4294967296;
	setp.ne.s64 	%p5, %rd276, 0;
	@%p5 bra 	$L__BB61_62;
	cvt.u32.u64 	%r61, %rd132;
	cvt.u32.u64 	%r62, %rd577;
	div.u32 	%r63, %r62, %r61;
	mul.lo.s32 	%r64, %r63, %r61;
	sub.s32 	%r65, %r62, %r64;
	cvt.u64.u32 	%rd549, %r63;
	cvt.u64.u32 	%rd550, %r65;
	bra.uni 	$L__BB61_63;
$L__BB61_62:
	div.s64 	%rd549, %rd577, %rd132;
	mul.lo.s64 	%rd277, %rd549, %rd132;
	sub.s64 	%rd550, %rd577, %rd277;
$L__BB61_63:
	add.s64 	%rd279, %rd1, %rd273;
	ld.global.u64 	%rd280, [%rd279];
	mad.lo.s64 	%rd139, %rd280, %rd550, %rd587;
	add.s32 	%r28, %r216, 2;
	mul.wide.u32 	%rd281, %r28, 8;
	add.s64 	%rd282, %rd2, %rd281;
	ld.global.u64 	%rd140, [%rd282];
	or.b64  	%rd283, %rd549, %rd140;
	and.b64  	%rd284, %rd283, -4294967296;
	setp.ne.s64 	%p6, %rd284, 0;
	@%p6 bra 	$L__BB61_65;
	cvt.u32.u64 	%r66, %rd140;
	cvt.u32.u64 	%r67, %rd549;
	div.u32 	%r68, %r67, %r66;
	mul.lo.s32 	%r69, %r68, %r66;
	sub.s32 	%r70, %r67, %r69;
	cvt.u64.u32 	%rd551, %r68;
	cvt.u64.u32 	%rd552, %r70;
	bra.uni 	$L__BB61_66;
$L__BB61_65:
	div.s64 	%rd551, %rd549, %rd140;
	mul.lo.s64 	%rd285, %rd551, %rd140;
	sub.s64 	%rd552, %rd549, %rd285;
$L__BB61_66:
	add.s64 	%rd287, %rd1, %rd281;
	ld.global.u64 	%rd288, [%rd287];
	mad.lo.s64 	%rd147, %rd288, %rd552, %rd139;
	add.s32 	%r29, %r216, 1;
	mul.wide.u32 	%rd289, %r29, 8;
	add.s64 	%rd290, %rd2, %rd289;
	ld.global.u64 	%rd148, [%rd290];
	or.b64  	%rd291, %rd551, %rd148;
	and.b64  	%rd292, %rd291, -4294967296;
	setp.ne.s64 	%p7, %rd292, 0;
	@%p7 bra 	$L__BB61_68;
	cvt.u32.u64 	%r71, %rd148;
	cvt.u32.u64 	%r72, %rd551;
	div.u32 	%r73, %r72, %r71;
	mul.lo.s32 	%r74, %r73, %r71;
	sub.s32 	%r75, %r72, %r74;
	cvt.u64.u32 	%rd553, %r73;
	cvt.u64.u32 	%rd554, %r75;
	bra.uni 	$L__BB61_69;
$L__BB61_68:
	div.s64 	%rd553, %rd551, %rd148;
	mul.lo.s64 	%rd293, %rd553, %rd148;
	sub.s64 	%rd554, %rd551, %rd293;
$L__BB61_69:
	add.s64 	%rd295, %rd1, %rd289;
	ld.global.u64 	%rd296, [%rd295];
	mad.lo.s64 	%rd155, %rd296, %rd554, %rd147;
	mul.wide.u32 	%rd297, %r216, 8;
	add.s64 	%rd298, %rd2, %rd297;
	ld.global.u64 	%rd156, [%rd298];
	or.b64  	%rd299, %rd553, %rd156;
	and.b64  	%rd300, %rd299, -4294967296;
	setp.ne.s64 	%p8, %rd300, 0;
	@%p8 bra 	$L__BB61_71;
	cvt.u32.u64 	%r76, %rd156;
	cvt.u32.u64 	%r77, %rd553;
	div.u32 	%r78, %r77, %r76;
	mul.lo.s32 	%r79, %r78, %r76;
	sub.s32 	%r80, %r77, %r79;
	cvt.u64.u32 	%rd555, %r78;
	cvt.u64.u32 	%rd556, %r80;
	bra.uni 	$L__BB61_72;
$L__BB61_71:
	div.s64 	%rd555, %rd553, %rd156;
	mul.lo.s64 	%rd301, %rd555, %rd156;
	sub.s64 	%rd556, %rd553, %rd301;
$L__BB61_72:
	add.s64 	%rd303, %rd1, %rd297;
	ld.global.u64 	%rd304, [%rd303];
	mad.lo.s64 	%rd163, %rd304, %rd556, %rd155;
	add.s32 	%r30, %r216, -1;
	mul.wide.u32 	%rd305, %r30, 8;
	add.s64 	%rd306, %rd2, %rd305;
	ld.global.u64 	%rd164, [%rd306];
	or.b64  	%rd307, %rd555, %rd164;
	and.b64  	%rd308, %rd307, -4294967296;
	setp.ne.s64 	%p9, %rd308, 0;
	@%p9 bra 	$L__BB61_74;
	cvt.u32.u64 	%r81, %rd164;
	cvt.u32.u64 	%r82, %rd555;
	div.u32 	%r83, %r82, %r81;
	mul.lo.s32 	%r84, %r83, %r81;
	sub.s32 	%r85, %r82, %r84;
	cvt.u64.u32 	%rd557, %r83;
	cvt.u64.u32 	%rd558, %r85;
	bra.uni 	$L__BB61_75;
$L__BB61_74:
	div.s64 	%rd557, %rd555, %rd164;
	mul.lo.s64 	%rd309, %rd557, %rd164;
	sub.s64 	%rd558, %rd555, %rd309;
$L__BB61_75:
	add.s64 	%rd311, %rd1, %rd305;
	ld.global.u64 	%rd312, [%rd311];
	mad.lo.s64 	%rd171, %rd312, %rd558, %rd163;
	add.s32 	%r31, %r216, -2;
	mul.wide.u32 	%rd313, %r31, 8;
	add.s64 	%rd314, %rd2, %rd313;
	ld.global.u64 	%rd172, [%rd314];
	or.b64  	%rd315, %rd557, %rd172;
	and.b64  	%rd316, %rd315, -4294967296;
	setp.ne.s64 	%p10, %rd316, 0;
	@%p10 bra 	$L__BB61_77;
	cvt.u32.u64 	%r86, %rd172;
	cvt.u32.u64 	%r87, %rd557;
	div.u32 	%r88, %r87, %r86;
	mul.lo.s32 	%r89, %r88, %r86;
	sub.s32 	%r90, %r87, %r89;
	cvt.u64.u32 	%rd559, %r88;
	cvt.u64.u32 	%rd560, %r90;
	bra.uni 	$L__BB61_78;
$L__BB61_77:
	div.s64 	%rd559, %rd557, %rd172;
	mul.lo.s64 	%rd317, %rd559, %rd172;
	sub.s64 	%rd560, %rd557, %rd317;
$L__BB61_78:
	add.s64 	%rd319, %rd1, %rd313;
	ld.global.u64 	%rd320, [%rd319];
	mad.lo.s64 	%rd179, %rd320, %rd560, %rd171;
	add.s32 	%r32, %r216, -3;
	mul.wide.u32 	%rd321, %r32, 8;
	add.s64 	%rd322, %rd2, %rd321;
	ld.global.u64 	%rd180, [%rd322];
	or.b64  	%rd323, %rd559, %rd180;
	and.b64  	%rd324, %rd323, -4294967296;
	setp.ne.s64 	%p11, %rd324, 0;
	@%p11 bra 	$L__BB61_80;
	cvt.u32.u64 	%r91, %rd180;
	cvt.u32.u64 	%r92, %rd559;
	div.u32 	%r93, %r92, %r91;
	mul.lo.s32 	%r94, %r93, %r91;
	sub.s32 	%r95, %r92, %r94;
	cvt.u64.u32 	%rd561, %r93;
	cvt.u64.u32 	%rd562, %r95;
	bra.uni 	$L__BB61_81;
$L__BB61_80:
	div.s64 	%rd561, %rd559, %rd180;
	mul.lo.s64 	%rd325, %rd561, %rd180;
	sub.s64 	%rd562, %rd559, %rd325;
$L__BB61_81:
	add.s64 	%rd327, %rd1, %rd321;
	ld.global.u64 	%rd328, [%rd327];
	mad.lo.s64 	%rd187, %rd328, %rd562, %rd179;
	add.s32 	%r33, %r216, -4;
	mul.wide.u32 	%rd329, %r33, 8;
	add.s64 	%rd330, %rd2, %rd329;
	ld.global.u64 	%rd188, [%rd330];
	or.b64  	%rd331, %rd561, %rd188;
	and.b64  	%rd332, %rd331, -4294967296;
	setp.ne.s64 	%p12, %rd332, 0;
	@%p12 bra 	$L__BB61_83;
	cvt.u32.u64 	%r96, %rd188;
	cvt.u32.u64 	%r97, %rd561;
	div.u32 	%r98, %r97, %r96;
	mul.lo.s32 	%r99, %r98, %r96;
	sub.s32 	%r100, %r97, %r99;
	cvt.u64.u32 	%rd577, %r98;
	cvt.u64.u32 	%rd564, %r100;
	bra.uni 	$L__BB61_84;
$L__BB61_83:
	div.s64 	%rd577, %rd561, %rd188;
	mul.lo.s64 	%rd333, %rd577, %rd188;
	sub.s64 	%rd564, %rd561, %rd333;
$L__BB61_84:
	add.s64 	%rd335, %rd1, %rd329;
	ld.global.u64 	%rd336, [%rd335];
	mad.lo.s64 	%rd587, %rd336, %rd564, %rd187;
	add.s32 	%r216, %r216, -8;
	add.s32 	%r215, %r215, 8;
	setp.ne.s32 	%p13, %r215, 0;
	@%p13 bra 	$L__BB61_60;
	add.s32 	%r218, %r216, 3;
$L__BB61_86:
	and.b32  	%r38, %r21, 7;
	setp.eq.s32 	%p14, %r38, 0;
	@%p14 bra 	$L__BB61_115;
	and.b32  	%r39, %r21, 3;
	setp.lt.u32 	%p15, %r38, 4;
	@%p15 bra 	$L__BB61_101;
	mul.wide.u32 	%rd338, %r218, 8;
	add.s64 	%rd339, %rd2, %rd338;
	ld.global.u64 	%rd199, [%rd339];
	or.b64  	%rd340, %rd577, %rd199;
	and.b64  	%rd341, %rd340, -4294967296;
	setp.ne.s64 	%p16, %rd341, 0;
	@%p16 bra 	$L__BB61_90;
	cvt.u32.u64 	%r101, %rd199;
	cvt.u32.u64 	%r102, %rd577;
	div.u32 	%r103, %r102, %r101;
	mul.lo.s32 	%r104, %r103, %r101;
	sub.s32 	%r105, %r102, %r104;
	cvt.u64.u32 	%rd568, %r103;
	cvt.u64.u32 	%rd569, %r105;
	bra.uni 	$L__BB61_91;
$L__BB61_90:
	div.s64 	%rd568, %rd577, %rd199;
	mul.lo.s64 	%rd342, %rd568, %rd199;
	sub.s64 	%rd569, %rd577, %rd342;
$L__BB61_91:
	add.s64 	%rd344, %rd1, %rd338;
	ld.global.u64 	%rd345, [%rd344];
	mad.lo.s64 	%rd206, %rd345, %rd569, %rd587;
	add.s32 	%r40, %r218, -1;
	mul.wide.u32 	%rd346, %r40, 8;
	add.s64 	%rd347, %rd2, %rd346;
	ld.global.u64 	%rd207, [%rd347];
	or.b64  	%rd348, %rd568, %rd207;
	and.b64  	%rd349, %rd348, -4294967296;
	setp.ne.s64 	%p17, %rd349, 0;
	@%p17 bra 	$L__BB61_93;
	cvt.u32.u64 	%r106, %rd207;
	cvt.u32.u64 	%r107, %rd568;
	div.u32 	%r108, %r107, %r106;
	mul.lo.s32 	%r109, %r108, %r106;
	sub.s32 	%r110, %r107, %r109;
	cvt.u64.u32 	%rd570, %r108;
	cvt.u64.u32 	%rd571, %r110;
	bra.uni 	$L__BB61_94;
$L__BB61_93:
	div.s64 	%rd570, %rd568, %rd207;
	mul.lo.s64 	%rd350, %rd570, %rd207;
	sub.s64 	%rd571, %rd568, %rd350;
$L__BB61_94:
	add.s64 	%rd352, %rd1, %rd346;
	ld.global.u64 	%rd353, [%rd352];
	mad.lo.s64 	%rd214, %rd353, %rd571, %rd206;
	add.s32 	%r41, %r218, -2;
	mul.wide.u32 	%rd354, %r41, 8;
	add.s64 	%rd355, %rd2, %rd354;
	ld.global.u64 	%rd215, [%rd355];
	or.b64  	%rd356, %rd570, %rd215;
	and.b64  	%rd357, %rd356, -4294967296;
	setp.ne.s64 	%p18, %rd357, 0;
	@%p18 bra 	$L__BB61_96;
	cvt.u32.u64 	%r111, %rd215;
	cvt.u32.u64 	%r112, %rd570;
	div.u32 	%r113, %r112, %r111;
	mul.lo.s32 	%r114, %r113, %r111;
	sub.s32 	%r115, %r112, %r114;
	cvt.u64.u32 	%rd572, %r113;
	cvt.u64.u32 	%rd573, %r115;
	bra.uni 	$L__BB61_97;
$L__BB61_96:
	div.s64 	%rd572, %rd570, %rd215;
	mul.lo.s64 	%rd358, %rd572, %rd215;
	sub.s64 	%rd573, %rd570, %rd358;
$L__BB61_97:
	add.s64 	%rd360, %rd1, %rd354;
	ld.global.u64 	%rd361, [%rd360];
	mad.lo.s64 	%rd222, %rd361, %rd573, %rd214;
	add.s32 	%r42, %r218, -3;
	mul.wide.u32 	%rd362, %r42, 8;
	add.s64 	%rd363, %rd2, %rd362;
	ld.global.u64 	%rd223, [%rd363];
	or.b64  	%rd364, %rd572, %rd223;
	and.b64  	%rd365, %rd364, -4294967296;
	setp.ne.s64 	%p19, %rd365, 0;
	@%p19 bra 	$L__BB61_99;
	cvt.u32.u64 	%r116, %rd223;
	cvt.u32.u64 	%r117, %rd572;
	div.u32 	%r118, %r117, %r116;
	mul.lo.s32 	%r119, %r118, %r116;
	sub.s32 	%r120, %r117, %r119;
	cvt.u64.u32 	%rd577, %r118;
	cvt.u64.u32 	%rd575, %r120;
	bra.uni 	$L__BB61_100;
$L__BB61_99:
	div.s64 	%rd577, %rd572, %rd223;
	mul.lo.s64 	%rd366, %rd577, %rd223;
	sub.s64 	%rd575, %rd572, %rd366;
$L__BB61_100:
	add.s64 	%rd368, %rd1, %rd362;
	ld.global.u64 	%rd369, [%rd368];
	mad.lo.s64 	%rd587, %rd369, %rd575, %rd222;
	add.s32 	%r218, %r218, -4;
$L__BB61_101:
	setp.eq.s32 	%p20, %r39, 0;
	@%p20 bra 	$L__BB61_115;
	setp.eq.s32 	%p21, %r39, 1;
	@%p21 bra 	$L__BB61_110;
	mul.wide.u32 	%rd371, %r218, 8;
	add.s64 	%rd372, %rd2, %rd371;
	ld.global.u64 	%rd234, [%rd372];
	or.b64  	%rd373, %rd577, %rd234;
	and.b64  	%rd374, %rd373, -4294967296;
	setp.ne.s64 	%p22, %rd374, 0;
	@%p22 bra 	$L__BB61_105;
	cvt.u32.u64 	%r121, %rd234;
	cvt.u32.u64 	%r122, %rd577;
	div.u32 	%r123, %r122, %r121;
	mul.lo.s32 	%r124, %r123, %r121;
	sub.s32 	%r125, %r122, %r124;
	cvt.u64.u32 	%rd579, %r123;
	cvt.u64.u32 	%rd580, %r125;
	bra.uni 	$L__BB61_106;
$L__BB61_105:
	div.s64 	%rd579, %rd577, %rd234;
	mul.lo.s64 	%rd375, %rd579, %rd234;
	sub.s64 	%rd580, %rd577, %rd375;
$L__BB61_106:
	add.s64 	%rd377, %rd1, %rd371;
	ld.global.u64 	%rd378, [%rd377];
	mad.lo.s64 	%rd241, %rd378, %rd580, %rd587;
	add.s32 	%r45, %r218, -1;
	mul.wide.u32 	%rd379, %r45, 8;
	add.s64 	%rd380, %rd2, %rd379;
	ld.global.u64 	%rd242, [%rd380];
	or.b64  	%rd381, %rd579, %rd242;
	and.b64  	%rd382, %rd381, -4294967296;
	setp.ne.s64 	%p23, %rd382, 0;
	@%p23 bra 	$L__BB61_108;
	cvt.u32.u64 	%r126, %rd242;
	cvt.u32.u64 	%r127, %rd579;
	div.u32 	%r128, %r127, %r126;
	mul.lo.s32 	%r129, %r128, %r126;
	sub.s32 	%r130, %r127, %r129;
	cvt.u64.u32 	%rd577, %r128;
	cvt.u64.u32 	%rd582, %r130;
	bra.uni 	$L__BB61_109;
$L__BB61_108:
	div.s64 	%rd577, %rd579, %rd242;
	mul.lo.s64 	%rd383, %rd577, %rd242;
	sub.s64 	%rd582, %rd579, %rd383;
$L__BB61_109:
	add.s64 	%rd385, %rd1, %rd379;
	ld.global.u64 	%rd386, [%rd385];
	mad.lo.s64 	%rd587, %rd386, %rd582, %rd241;
	add.s32 	%r218, %r218, -2;
$L__BB61_110:
	and.b32  	%r131, %r21, 1;
	setp.eq.b32 	%p24, %r131, 1;
	not.pred 	%p25, %p24;
	@%p25 bra 	$L__BB61_115;
	mul.wide.u32 	%rd387, %r218, 8;
	add.s64 	%rd388, %rd2, %rd387;
	ld.global.u64 	%rd253, [%rd388];
	or.b64  	%rd389, %rd577, %rd253;
	and.b64  	%rd390, %rd389, -4294967296;
	setp.ne.s64 	%p26, %rd390, 0;
	@%p26 bra 	$L__BB61_113;
	cvt.u32.u64 	%r132, %rd253;
	cvt.u32.u64 	%r133, %rd577;
	rem.u32 	%r134, %r133, %r132;
	cvt.u64.u32 	%rd586, %r134;
	bra.uni 	$L__BB61_114;
$L__BB61_113:
	rem.s64 	%rd586, %rd577, %rd253;
$L__BB61_114:
	add.s64 	%rd392, %rd1, %rd387;
	ld.global.u64 	%rd393, [%rd392];
	mad.lo.s64 	%rd587, %rd393, %rd586, %rd587;
$L__BB61_115:
	shl.b64 	%rd394, %rd587, 1;
	add.s64 	%rd395, %rd3, %rd394;
	ld.global.u16 	%rs23, [%rd395];
	st.shared.u16 	[%r5], %rs23;
	st.shared.u64 	[%r4], %rd4;
$L__BB61_116:
	bar.sync 	0;
	setp.lt.u32 	%p49, %r220, 66;
	@%p49 bra 	$L__BB61_124;
$L__BB61_117:
	mov.u32 	%r48, %r220;
	shr.u32 	%r220, %r48, 1;
	setp.ge.u32 	%p50, %r3, %r220;
	@%p50 bra 	$L__BB61_123;
	ld.shared.u16 	%rs2, [%r5];
	and.b32  	%r207, %r48, 2046;
	add.s32 	%r208, %r5, %r207;
	ld.shared.u16 	%rs3, [%r208];
	// begin inline asm
	{ .reg .pred __$temp3;
  setp.gt.bf16  __$temp3, %rs2, %rs3;
  selp.u16 %rs27, 1, 0, __$temp3;}
	// end inline asm
	setp.eq.s16 	%p51, %rs27, 0;
	shl.b32 	%r209, %r220, 3;
	add.s32 	%r50, %r4, %r209;
	@%p51 bra 	$L__BB61_120;
	ld.shared.u64 	%rd588, [%r50];
	bra.uni 	$L__BB61_122;
$L__BB61_120:
	// begin inline asm
	{ .reg .pred __$temp3;
  setp.eq.bf16  __$temp3, %rs2, %rs3;
  selp.u16 %rs30, 1, 0, __$temp3;}
	// end inline asm
	setp.eq.s16 	%p52, %rs30, 0;
	@%p52 bra 	$L__BB61_123;
	ld.shared.u64 	%rd474, [%r4];
	ld.shared.u64 	%rd588, [%r50];
	setp.le.s64 	%p53, %rd474, %rd588;
	@%p53 bra 	$L__BB61_123;
$L__BB61_122:
	st.shared.u16 	[%r5], %rs3;
	st.shared.u64 	[%r4], %rd588;
$L__BB61_123:
	bar.sync 	0;
	setp.gt.u32 	%p54, %r48, 131;
	@%p54 bra 	$L__BB61_117;
$L__BB61_124:
	setp.gt.u32 	%p55, %r3, 31;
	@%p55 bra 	$L__BB61_151;
	ld.shared.u16 	%rs72, [%r5];
	ld.shared.u16 	%rs5, [%r5+64];
	// begin inline asm
	{ .reg .pred __$temp3;
  setp.gt.bf16  __$temp3, %rs72, %rs5;
  selp.u16 %rs33, 1, 0, __$temp3;}
	// end inline asm
	setp.ne.s16 	%p56, %rs33, 0;
	@%p56 bra 	$L__BB61_128;
	// begin inline asm
	{ .reg .pred __$temp3;
  setp.eq.bf16  __$temp3, %rs72, %rs5;
  selp.u16 %rs36, 1, 0, __$temp3;}
	// end inline asm
	setp.eq.s16 	%p57, %rs36, 0;
	@%p57 bra 	$L__BB61_129;
	ld.volatile.shared.u64 	%rd475, [%r4];
	ld.volatile.shared.u64 	%rd476, [%r4+256];
	setp.le.s64 	%p58, %rd475, %rd476;
	@%p58 bra 	$L__BB61_129;
$L__BB61_128:
	ld.volatile.shared.u64 	%rd477, [%r4+256];
	st.volatile.shared.u64 	[%r4], %rd477;
	ld.volatile.shared.u16 	%rs72, [%r5+64];
	st.volatile.shared.u16 	[%r5], %rs72;
$L__BB61_129:
	ld.shared.u16 	%rs8, [%r5+32];
	// begin inline asm
	{ .reg .pred __$temp3;
  setp.gt.bf16  __$temp3, %rs72, %rs8;
  selp.u16 %rs39, 1, 0, __$temp3;}
	// end inline asm
	setp.ne.s16 	%p59, %rs39, 0;
	@%p59 bra 	$L__BB61_132;
	// begin inline asm
	{ .reg .pred __$temp3;
  setp.eq.bf16  __$temp3, %rs72, %rs8;
  selp.u16 %rs42, 1, 0, __$temp3;}
	// end inline asm
	setp.eq.s16 	%p60, %rs42, 0;
	@%p60 bra 	$L__BB61_133;
	ld.volatile.shared.u64 	%rd478, [%r4];
	ld.volatile.shared.u64 	%rd479, [%r4+128];
	setp.le.s64 	%p61, %rd478, %rd479;
	@%p61 bra 	$L__BB61_133;
$L__BB61_132:
	ld.volatile.shared.u64 	%rd480, [%r4+128];
	st.volatile.shared.u64 	[%r4], %rd480;
	ld.volatile.shared.u16 	%rs72, [%r5+32];
	st.volatile.shared.u16 	[%r5], %rs72;
$L__BB61_133:
	ld.shared.u16 	%rs11, [%r5+16];
	// begin inline asm
	{ .reg .pred __$temp3;
  setp.gt.bf16  __$temp3, %rs72, %rs11;
  selp.u16 %rs45, 1, 0, __$temp3;}
	// end inline asm
	setp.ne.s16 	%p62, %rs45, 0;
	@%p62 bra 	$L__BB61_136;
	// begin inline asm
	{ .reg .pred __$temp3;
  setp.eq.bf16  __$temp3, %rs72, %rs11;
  selp.u16 %rs48, 1, 0, __$temp3;}
	// end inline asm
	setp.eq.s16 	%p63, %rs48, 0;
	@%p63 bra 	$L__BB61_137;
	ld.volatile.shared.u64 	%rd481, [%r4];
	ld.volatile.shared.u64 	%rd482, [%r4+64];
	setp.le.s64 	%p64, %rd481, %rd482;
	@%p64 bra 	$L__BB61_137;
$L__BB61_136:
	ld.volatile.shared.u64 	%rd483, [%r4+64];
	st.volatile.shared.u64 	[%r4], %rd483;
	ld.volatile.shared.u16 	%rs72, [%r5+16];
	st.volatile.shared.u16 	[%r5], %rs72;
$L__BB61_137:
	ld.shared.u16 	%rs14, [%r5+8];
	// begin inline asm
	{ .reg .pred __$temp3;
  setp.gt.bf16  __$temp3, %rs72, %rs14;
  selp.u16 %rs51, 1, 0, __$temp3;}
	// end inline asm
	setp.ne.s16 	%p65, %rs51, 0;
	@%p65 bra 	$L__BB61_140;
	// begin inline asm
	{ .reg .pred __$temp3;
  setp.eq.bf16  __$temp3, %rs72, %rs14;
  selp.u16 %rs54, 1, 0, __$temp3;}
	// end inline asm
	setp.eq.s16 	%p66, %rs54, 0;
	@%p66 bra 	$L__BB61_141;
	ld.volatile.shared.u64 	%rd484, [%r4];
	ld.volatile.shared.u64 	%rd485, [%r4+32];
	setp.le.s64 	%p67, %rd484, %rd485;
	@%p67 bra 	$L__BB61_141;
$L__BB61_140:
	ld.volatile.shared.u64 	%rd486, [%r4+32];
	st.volatile.shared.u64 	[%r4], %rd486;
	ld.volatile.shared.u16 	%rs72, [%r5+8];
	st.volatile.shared.u16 	[%r5], %rs72;
$L__BB61_141:
	ld.shared.u16 	%rs17, [%r5+4];
	// begin inline asm
	{ .reg .pred __$temp3;
  setp.gt.bf16  __$temp3, %rs72, %rs17;
  selp.u16 %rs57, 1, 0, __$temp3;}
	// end inline asm
	setp.ne.s16 	%p68, %rs57, 0;
	@%p68 bra 	$L__BB61_144;
	// begin inline asm
	{ .reg .pred __$temp3;
  setp.eq.bf16  __$temp3, %rs72, %rs17;
  selp.u16 %rs60, 1, 0, __$temp3;}
	// end inline asm
	setp.eq.s16 	%p69, %rs60, 0;
	@%p69 bra 	$L__BB61_145;
	ld.volatile.shared.u64 	%rd487, [%r4];
	ld.volatile.shared.u64 	%rd488, [%r4+16];
	setp.le.s64 	%p70, %rd487, %rd488;
	@%p70 bra 	$L__BB61_145;
$L__BB61_144:
	ld.volatile.shared.u64 	%rd489, [%r4+16];
	st.volatile.shared.u64 	[%r4], %rd489;
	ld.volatile.shared.u16 	%rs72, [%r5+4];
	st.volatile.shared.u16 	[%r5], %rs72;
$L__BB61_145:
	ld.shared.u16 	%rs20, [%r5+2];
	// begin inline asm
	{ .reg .pred __$temp3;
  setp.gt.bf16  __$temp3, %rs72, %rs20;
  selp.u16 %rs63, 1, 0, __$temp3;}
	// end inline asm
	setp.ne.s16 	%p71, %rs63, 0;
	@%p71 bra 	$L__BB61_148;
	// begin inline asm
	{ .reg .pred __$temp3;
  setp.eq.bf16  __$temp3, %rs72, %rs20;
  selp.u16 %rs66, 1, 0, __$temp3;}
	// end inline asm
	setp.eq.s16 	%p72, %rs66, 0;
	@%p72 bra 	$L__BB61_149;
	ld.volatile.shared.u64 	%rd490, [%r4];
	ld.volatile.shared.u64 	%rd491, [%r4+8];
	setp.le.s64 	%p73, %rd490, %rd491;
	@%p73 bra 	$L__BB61_149;
$L__BB61_148:
	ld.volatile.shared.u64 	%rd492, [%r4+8];
	st.volatile.shared.u64 	[%r4], %rd492;
	ld.volatile.shared.u16 	%rs69, [%r5+2];
	st.volatile.shared.u16 	[%r5], %rs69;
$L__BB61_149:
	setp.ne.s32 	%p74, %r3, 0;
	@%p74 bra 	$L__BB61_151;
	ld.param.u64 	%rd501, [uncontiguous_reduce_bf16_param_1];
	ld.param.u64 	%rd500, [uncontiguous_reduce_bf16_param_0];
	mov.u32 	%r210, %ctaid.x;
	cvta.to.global.u64 	%rd493, %rd500;
	mul.wide.u32 	%rd494, %r210, 2;
	add.s64 	%rd495, %rd493, %rd494;
	ld.shared.u16 	%rs70, [sdata_bf16];
	st.global.u16 	[%rd495], %rs70;
	ld.shared.u64 	%rd496, [%r2];
	cvta.to.global.u64 	%rd497, %rd501;
	mul.wide.u32 	%rd498, %r210, 8;
	add.s64 	%rd499, %rd497, %rd498;
	st.global.u64 	[%rd499], %rd496;
$L__BB61_151:
	ret;

}
	// .globl	contiguous_reduce2_bf16
.visible .entry contiguous_reduce2_bf16(
	.param .u64 .ptr .align 1 contiguous_reduce2_bf16_param_0,
	.param .u64 .ptr .align 1 contiguous_reduce2_bf16_param_1,
	.param .u64 .ptr .align 1 contiguous_reduce2_bf16_param_2,
	.param .u64 contiguous_reduce2_bf16_param_3
)
{
	.reg .pred 	%p<32>;
	.reg .b16 	%rs<80>;
	.reg .b32 	%r<22>;
	.reg .b64 	%rd<63>;

	ld.param.u64 	%rd14, [contiguous_reduce2_bf16_param_0];
	ld.param.u64 	%rd16, [contiguous_reduce2_bf16_param_1];
	ld.param.u64 	%rd17, [contiguous_reduce2_bf16_param_2];
	ld.param.u64 	%rd15, [contiguous_reduce2_bf16_param_3];
	cvta.to.global.u64 	%rd1, %rd16;
	cvta.to.global.u64 	%rd2, %rd17;
	mov.u32 	%r21, %ntid.x;
	shl.b32 	%r10, %r21, 1;
	mov.u32 	%r11, sdata_bf16;
	add.s32 	%r2, %r11, %r10;
	mov.u32 	%r3, %tid.x;
	mov.u32 	%r4, %ctaid.x;
	mul.lo.s32 	%r12, %r4, %r21;
	shl.b32 	%r13, %r12, 1;
	add.s32 	%r14, %r13, %r3;
	cvt.u64.u32 	%rd3, %r14;
	shl.b32 	%r15, %r3, 3;
	add.s32 	%r5, %r2, %r15;
	st.shared.u64 	[%r5], %rd3;
	mov.b16 	%rs23, 32640;
	// begin inline asm
	cvt.rn.bf16.u16 %rs22, %rs23;
	// end inline asm
	shl.b32 	%r16, %r3, 1;
	add.s32 	%r6, %r11, %r16;
	st.shared.u16 	[%r6], %rs22;
	add.s32 	%r17, %r14, %r21;
	cvt.u64.u32 	%rd4, %r17;
	setp.le.u64 	%p1, %rd15, %rd4;
	@%p1 bra 	$L__BB62_8;
	shl.b64 	%rd23, %rd3, 1;
	add.s64 	%rd24, %rd2, %rd23;
	ld.global.u16 	%rs1, [%rd24];
	shl.b64 	%rd25, %rd4, 1;
	add.s64 	%rd26, %rd2, %rd25;
	ld.global.u16 	%rs2, [%rd26];
	// begin inline asm
	{ .reg .pred __$temp3;
  setp.gt.bf16  __$temp3, %rs1, %rs2;
  selp.u16 %rs25, 1, 0, __$temp3;}
	// end inline asm
	setp.eq.s16 	%p3, %rs25, 0;
	@%p3 bra 	$L__BB62_3;
	shl.b64 	%rd27, %rd4, 3;
	add.s64 	%rd28, %rd1, %rd27;
	ld.global.u64 	%rd60, [%rd28];
	bra.uni 	$L__BB62_7;
$L__BB62_3:
	// begin inline asm
	{ .reg .pred __$temp3;
  setp.eq.bf16  __$temp3, %rs1, %rs2;
  selp.u16 %rs28, 1, 0, __$temp3;}
	// end inline asm
	setp.ne.s16 	%p4, %rs28, 0;
	@%p4 bra 	$L__BB62_6;
	shl.b64 	%rd33, %rd3, 3;
	add.s64 	%rd34, %rd1, %rd33;
	ld.global.u64 	%rd61, [%rd34];
$L__BB62_5:
	st.shared.u16 	[%r6], %rs1;
	st.shared.u64 	[%r5], %rd61;
	bra.uni 	$L__BB62_10;
$L__BB62_6:
	shl.b64 	%rd29, %rd3, 3;
	add.s64 	%rd30, %rd1, %rd29;
	ld.global.u64 	%rd61, [%rd30];
	shl.b64 	%rd31, %rd4, 3;
	add.s64 	%rd32, %rd1, %rd31;
	ld.global.u64 	%rd60, [%rd32];
	setp.le.s64 	%p5, %rd61, %rd60;
	@%p5 bra 	$L__BB62_5;
$L__BB62_7:
	st.shared.u16 	[%r6], %rs2;
	st.shared.u64 	[%r5], %rd60;
	bra.uni 	$L__BB62_10;
$L__BB62_8:
	setp.le.u64 	%p2, %rd15, %rd3;
	@%p2 bra 	$L__BB62_10;
	shl.b64 	%rd18, %rd3, 1;
	add.s64 	%rd19, %rd2, %rd18;
	ld.global.u16 	%rs24, [%rd19];
	st.shared.u16 	[%r6], %rs24;
	shl.b64 	%rd20, %rd3, 3;
	add.s64 	%rd21, %rd1, %rd20;
	ld.global.u64 	%rd22, [%rd21];
	st.shared.u64 	[%r5], %rd22;
$L__BB62_10:
	bar.sync 	0;
	setp.lt.u32 	%p6, %r21, 66;
	@%p6 bra 	$L__BB62_18;
$L__BB62_11:
	mov.u32 	%r7, %r21;
	shr.u32 	%r21, %r7, 1;
	setp.ge.u32 	%p7, %r3, %r21;
	@%p7 bra 	$L__BB62_17;
	ld.shared.u16 	%rs3, [%r6];
	and.b32  	%r18, %r7, 2046;
	add.s32 	%r19, %r6, %r18;
	ld.shared.u16 	%rs4, [%r19];
	// begin inline asm
	{ .reg .pred __$temp3;
  setp.gt.bf16  __$temp3, %rs3, %rs4;
  selp.u16 %rs31, 1, 0, __$temp3;}
	// end inline asm
	setp.eq.s16 	%p8, %rs31, 0;
	shl.b32 	%r20, %r21, 3;
	add.s32 	%r9, %r5, %r20;
	@%p8 bra 	$L__BB62_14;
	ld.shared.u64 	%rd62, [%r9];
	bra.uni 	$L__BB62_16;
$L__BB62_14:
	// begin inline asm
	{ .reg .pred __$temp3;
  setp.eq.bf16  __$temp3, %rs3, %rs4;
  selp.u16 %rs34, 1, 0, __$temp3;}
	// end inline asm
	setp.eq.s16 	%p9, %rs34, 0;
	@%p9 bra 	$L__BB62_17;
	ld.shared.u64 	%rd35, [%r5];
	ld.shared.u64 	%rd62, [%r9];
	setp.le.s64 	%p10, %rd35, %rd62;
	@%p10 bra 	$L__BB62_17;
$L__BB62_16:
	st.shared.u16 	[%r6], %rs4;
	st.shared.u64 	[%r5], %rd62;
$L__BB62_17:
	bar.sync 	0;
	setp.gt.u32 	%p11, %r7, 131;
	@%p11 bra 	$L__BB62_11;
$L__BB62_18:
	setp.gt.u32 	%p12, %r3, 31;
	@%p12 bra 	$L__BB62_45;
	ld.shared.u16 	%rs76, [%r6];
	ld.shared.u16 	%rs6, [%r6+64];
	// begin inline asm
	{ .reg .pred __$temp3;
  setp.gt.bf16  __$temp3, %rs76, %rs6;
  selp.u16 %rs37, 1, 0, __$temp3;}
	// end inline asm
	setp.ne.s16 	%p13, %rs37, 0;
	@%p13 bra 	$L__BB62_22;
	// begin inline asm
	{ .reg .pred __$temp3;
  setp.eq.bf16  __$temp3, %rs76, %rs6;
  selp.u16 %rs40, 1, 0, __$temp3;}
	// end inline asm
	setp.eq.s16 	%p14, %rs40, 0;
	@%p14 bra 	$L__BB62_23;
	ld.volatile.shared.u64 	%rd36, [%r5];
	ld.volatile.shared.u64 	%rd37, [%r5+256];
	setp.le.s64 	%p15, %rd36, %rd37;
	@%p15 bra 	$L__BB62_23;
$L__BB62_22:
	ld.volatile.shared.u64 	%rd38, [%r5+256];
	st.volatile.shared.u64 	[%r5], %rd38;
	ld.volatile.shared.u16 	%rs76, [%r6+64];
	st.volatile.shared.u16 	[%r6], %rs76;
$L__BB62_23:
	ld.shared.u16 	%rs9, [%r6+32];
	// begin inline asm
	{ .reg .pred __$temp3;
  setp.gt.bf16  __$temp3, %rs76, %rs9;
  selp.u16 %rs43, 1, 0, __$temp3;}
	// end inline asm
	setp.ne.s16 	%p16, %rs43, 0;
	@%p16 bra 	$L__BB62_26;
	// begin inline asm
	{ .reg .pred __$temp3;
  setp.eq.bf16  __$temp3, %rs76, %rs9;
  selp.u16 %rs46, 1, 0, __$temp3;}
	// end inline asm
	setp.eq.s16 	%p17, %rs46, 0;
	@%p17 bra 	$L__BB62_27;
	ld.volatile.shared.u64 	%rd39, [%r5];
	ld.volatile.shared.u64 	%rd40, [%r5+128];
	setp.le.s64 	%p18, %rd39, %rd40;
	@%p18 bra 	$L__BB62_27;
$L__BB62_26:
	ld.volatile.shared.u64 	%rd41, [%r5+128];
	st.volatile.shared.u64 	[%r5], %rd41;
	ld.volatile.shared.u16 	%rs76, [%r6+32];
	st.volatile.shared.u16 	[%r6], %rs76;
$L__BB62_27:
	ld.shared.u16 	%rs12, [%r6+16];
	// begin inline asm
	{ .reg .pred __$temp3;
  setp.gt.bf16  __$temp3, %rs76, %rs12;
  selp.u16 %rs49, 1, 0, __$temp3;}
	// end inline asm
	setp.ne.s16 	%p19, %rs49, 0;
	@%p19 bra 	$L__BB62_30;
	// begin inline asm
	{ .reg .pred __$temp3;
  setp.eq.bf16  __$temp3, %rs76, %rs12;
  selp.u16 %rs52, 1, 0, __$temp3;}
	// end inline asm
	setp.eq.s16 	%p20, %rs52, 0;
	@%p20 bra 	$L__BB62_31;
	ld.volatile.shared.u64 	%rd42, [%r5];
	ld.volatile.shared.u64 	%rd43, [%r5+64];
	setp.le.s64 	%p21, %rd42, %rd43;
	@%p21 bra 	$L__BB62_31;
$L__BB62_30:
	ld.volatile.shared.u64 	%rd44, [%r5+64];
	st.volatile.shared.u64 	[%r5], %rd44;
	ld.volatile.shared.u16 	%rs76, [%r6+16];
	st.volatile.shared.u16 	[%r6], %rs76;
$L__BB62_31:
	ld.shared.u16 	%rs15, [%r6+8];
	// begin inline asm
	{ .reg .pred __$temp3;
  setp.gt.bf16  __$temp3, %rs76, %rs15;
  selp.u16 %rs55, 1, 0, __$temp3;}
	// end inline asm
	setp.ne.s16 	%p22, %rs55, 0;
	@%p22 bra 	$L__BB62_34;
	// begin inline asm
	{ .reg .pred __$temp3;
  setp.eq.bf16  __$temp3, %rs76, %rs15;
  selp.u16 %rs58, 1, 0, __$temp3;}
	// end inline asm
	setp.eq.s16 	%p23, %rs58, 0;
	@%p23 bra 	$L__BB62_35;
	ld.volatile.shared.u64 	%rd45, [%r5];
	ld.volatile.shared.u64 	%rd46, [%r5+32];
	setp.le.s64 	%p24, %rd45, %rd46;
	@%p24 bra 	$L__BB62_35;
$L__BB62_34:
	ld.volatile.shared.u64 	%rd47, [%r5+32];
	st.volatile.shared.u64 	[%r5], %rd47;
	ld.volatile.shared.u16 	%rs76, [%r6+8];
	st.volatile.shared.u16 	[%r6], %rs76;
$L__BB62_35:
	ld.shared.u16 	%rs18, [%r6+4];
	// begin inline asm
	{ .reg .pred __$temp3;
  setp.gt.bf16  __$temp3, %rs76, %rs18;
  selp.u16 %rs61, 1, 0, __$temp3;}
	// end inline asm
	setp.ne.s16 	%p25, %rs61, 0;
	@%p25 bra 	$L__BB62_38;
	// begin inline asm
	{ .reg .pred __$temp3;
  setp.eq.bf16  __$temp3, %rs76, %rs18;
  selp.u16 %rs64, 1, 0, __$temp3;}
	// end inline asm
	setp.eq.s16 	%p26, %rs64, 0;
	@%p26 bra 	$L__BB62_39;
	ld.volatile.shared.u64 	%rd48, [%r5];
	ld.volatile.shared.u64 	%rd49, [%r5+16];
	setp.le.s64 	%p27, %rd48, %rd49;
	@%p27 bra 	$L__BB62_39;
$L__BB62_38:
	ld.volatile.shared.u64 	%rd50, [%r5+16];
	st.volatile.shared.u64 	[%r5], %rd50;
	ld.volatile.shared.u16 	%rs76, [%r6+4];
	st.volatile.shared.u16 	[%r6], %rs76;
$L__BB62_39:
	ld.shared.u16 	%rs21, [%r6+2];
	// begin inline asm
	{ .reg .pred __$temp3;
  setp.gt.bf16  __$temp3, %rs76, %rs21;
  selp.u16 %rs67, 1, 0, __$temp3;}
	// end inline asm
	setp.ne.s16 	%p28, %rs67, 0;
	@%p28 bra 	$L__BB62_42;
	// begin inline asm
	{ .reg .pred __$temp3;
  setp.eq.bf16  __$temp3, %rs76, %rs21;
  selp.u16 %rs70, 1, 0, __$temp3;}
	// end inline asm
	setp.eq.s16 	%p29, %rs70, 0;
	@%p29 bra 	$L__BB62_43;
	ld.volatile.shared.u64 	%rd51, [%r5];
	ld.volatile.shared.u64 	%rd52, [%r5+8];
	setp.le.s64 	%p30, %rd51, %rd52;
	@%p30 bra 	$L__BB62_43;
$L__BB62_42:
	ld.volatile.shared.u64 	%rd53, [%r5+8];
	st.volatile.shared.u64 	[%r5], %rd53;
	ld.volatile.shared.u16 	%rs73, [%r6+2];
	st.volatile.shared.u16 	[%r6], %rs73;
$L__BB62_43:
	setp.ne.s32 	%p31, %r3, 0;
	@%p31 bra 	$L__BB62_45;
	cvta.to.global.u64 	%rd54, %rd14;
	mul.wide.u32 	%rd55, %r4, 2;
	add.s64 	%rd56, %rd54, %rd55;
	ld.shared.u16 	%rs74, [sdata_bf16];
	st.global.u16 	[%rd56], %rs74;
	ld.shared.u64 	%rd57, [%r2];
	mul.wide.u32 	%rd58, %r4, 8;
	add.s64 	%rd59, %rd1, %rd58;
	st.global.u64 	[%rd59], %rd57;
$L__BB62_45:
	ret;

}
	// .globl	nkd_bf16
.visible .entry nkd_bf16(
	.param .u64 .ptr .align 1 nkd_bf16_param_0,
	.param .u64 .ptr .align 1 nkd_bf16_param_1,
	.param .u64 .ptr .align 1 nkd_bf16_param_2,
	.param .u64 .ptr .align 1 nkd_bf16_param_3,
	.param .u64 .ptr .align 1 nkd_bf16_param_4,
	.param .u64 nkd_bf16_param_5,
	.param .u64 nkd_bf16_param_6,
	.param .u64 nkd_bf16_param_7,
	.param .u64 nkd_bf16_param_8,
	.param .u64 nkd_bf16_param_9
)
{
	.reg .pred 	%p<76>;
	.reg .b16 	%rs<77>;
	.reg .b32 	%r<220>;
	.reg .b64 	%rd<601>;

	ld.param.u64 	%rd271, [nkd_bf16_param_1];
	ld.param.u64 	%rd267, [nkd_bf16_param_2];
	ld.param.u64 	%rd272, [nkd_bf16_param_3];
	ld.param.u64 	%rd273, [nkd_bf16_param_4];
	ld.param.u64 	%rd268, [nkd_bf16_param_5];
	ld.param.u64 	%rd274, [nkd_bf16_param_6];
	ld.param.u64 	%rd269, [nkd_bf16_param_7];
	ld.param.u64 	%rd275, [nkd_bf16_param_8];
	cvta.to.global.u64 	%rd1, %rd273;
	cvta.to.global.u64 	%rd2, %rd272;
	cvta.to.global.u64 	%rd599, %rd271;
	mov.u32 	%r219, %ntid.x;
	shl.b32 	%r54, %r219, 1;
	mov.u32 	%r55, sdata_bf16;
	add.s32 	%r2, %r55, %r54;
	mov.u32 	%r3, %tid.x;
	mov.u32 	%r4, %ctaid.x;
	mul.lo.s32 	%r56, %r4, %r219;
	shl.b32 	%r57, %r56, 1;
	add.s32 	%r58, %r57, %r3;
	mov.b16 	%rs23, 32640;
	// begin inline asm
	cvt.rn.bf16.u16 %rs22, %rs23;
	// end inline asm
	shl.b32 	%r59, %r3, 1;
	add.s32 	%r5, %r55, %r59;
	st.shared.u16 	[%r5], %rs22;
	cvt.u64.u32 	%rd4, %r58;
	shl.b32 	%r60, %r3, 3;
	add.s32 	%r6, %r2, %r60;
	st.shared.u64 	[%r6], %rd4;
	mov.u32 	%r61, %ctaid.y;
	cvt.u64.u32 	%rd276, %r61;
	add.s64 	%rd5, %rd274, %rd276;
	setp.ge.u64 	%p1, %rd5, %rd275;
	@%p1 bra 	$L__BB63_152;
	cvt.u32.u64 	%r62, %rd4;
	add.s32 	%r63, %r62, %r219;
	cvt.u64.u32 	%rd6, %r63;
	setp.le.u64 	%p2, %rd269, %rd6;
	@%p2 bra 	$L__BB63_57;
	mul.lo.s64 	%rd408, %rd5, %rd269;
	add.s64 	%rd553, %rd408, %rd4;
	add.s64 	%rd551, %rd408, %rd6;
	cvt.u32.u64 	%r7, %rd268;
	add.s32 	%r213, %r7, -1;
	setp.lt.s32 	%p28, %r213, 0;
	mov.b64 	%rd557, 0;
	mov.u64 	%rd558, %rd557;
	@%p28 bra 	$L__BB63_54;
	setp.lt.u32 	%p29, %r213, 3;
	mov.b64 	%rd558, 0;
	mov.u64 	%rd557, %rd558;
	@%p29 bra 	$L__BB63_31;
	add.s32 	%r211, %r7, -2;
	and.b32  	%r139, %r7, -4;
	neg.s32 	%r210, %r139;
	mov.b64 	%rd558, 0;
$L__BB63_5:
	.pragma "nounroll";
	add.s32 	%r13, %r211, 1;
	mul.wide.u32 	%rd412, %r13, 8;
	add.s64 	%rd413, %rd2, %rd412;
	ld.global.u64 	%rd13, [%rd413];
	or.b64  	%rd414, %rd553, %rd13;
	and.b64  	%rd415, %rd414, -4294967296;
	setp.ne.s64 	%p30, %rd415, 0;
	@%p30 bra 	$L__BB63_7;
	cvt.u32.u64 	%r140, %rd13;
	cvt.u32.u64 	%r141, %rd553;
	div.u32 	%r142, %r141, %r140;
	mul.lo.s32 	%r143, %r142, %r140;
	sub.s32 	%r144, %r141, %r143;
	cvt.u64.u32 	%rd519, %r142;
	cvt.u64.u32 	%rd520, %r144;
	bra.uni 	$L__BB63_8;
$L__BB63_7:
	div.s64 	%rd519, %rd553, %rd13;
	mul.lo.s64 	%rd416, %rd519, %rd13;
	sub.s64 	%rd520, %rd553, %rd416;
$L__BB63_8:
	mul.wide.u32 	%rd417, %r13, 8;
	add.s64 	%rd418, %rd1, %rd417;
	ld.global.u64 	%rd20, [%rd418];
	mad.lo.s64 	%rd21, %rd20, %rd520, %rd557;
	or.b64  	%rd419, %rd551, %rd13;
	and.b64  	%rd420, %rd419, -4294967296;
	setp.ne.s64 	%p31, %rd420, 0;
	@%p31 bra 	$L__BB63_10;
	cvt.u32.u64 	%r145, %rd13;
	cvt.u32.u64 	%r146, %rd551;
	div.u32 	%r147, %r146, %r145;
	mul.lo.s32 	%r148, %r147, %r145;
	sub.s32 	%r149, %r146, %r148;
	cvt.u64.u32 	%rd521, %r147;
	cvt.u64.u32 	%rd522, %r149;
	bra.uni 	$L__BB63_11;
$L__BB63_10:
	div.s64 	%rd521, %rd551, %rd13;
	mul.lo.s64 	%rd421, %rd521, %rd13;
	sub.s64 	%rd522, %rd551, %rd421;
$L__BB63_11:
	mad.lo.s64 	%rd28, %rd522, %rd20, %rd558;
	add.s32 	%r14, %r211, -2;
	mul.wide.u32 	%rd422, %r211, 8;
	add.s64 	%rd423, %rd2, %rd422;
	ld.global.u64 	%rd29, [%rd423];
	or.b64  	%rd424, %rd519, %rd29;
	and.b64  	%rd425, %rd424, -4294967296;
	setp.ne.s64 	%p32, %rd425, 0;
	@%p32 bra 	$L__BB63_13;
	cvt.u32.u64 	%r150, %rd29;
	cvt.u32.u64 	%r151, %rd519;
	div.u32 	%r152, %r151, %r150;
	mul.lo.s32 	%r153, %r152, %r150;
	sub.s32 	%r154, %r151, %r153;
	cvt.u64.u32 	%rd523, %r152;
	cvt.u64.u32 	%rd524, %r154;
	bra.uni 	$L__BB63_14;
$L__BB63_13:
	div.s64 	%rd523, %rd519, %rd29;
	mul.lo.s64 	%rd426, %rd523, %rd29;
	sub.s64 	%rd524, %rd519, %rd426;
$L__BB63_14:
	mul.wide.u32 	%rd427, %r211, 8;
	add.s64 	%rd428, %rd1, %rd427;
	ld.global.u64 	%rd36, [%rd428];
	mad.lo.s64 	%rd37, %rd36, %rd524, %rd21;
	or.b64  	%rd429, %rd521, %rd29;
	and.b64  	%rd430, %rd429, -4294967296;
	setp.ne.s64 	%p33, %rd430, 0;
	@%p33 bra 	$L__BB63_16;
	cvt.u32.u64 	%r155, %rd29;
	cvt.u32.u64 	%r156, %rd521;
	div.u32 	%r157, %r156, %r155;
	mul.lo.s32 	%r158, %r157, %r155;
	sub.s32 	%r159, %r156, %r158;
	cvt.u64.u32 	%rd525, %r157;
	cvt.u64.u32 	%rd526, %r159;
	bra.uni 	$L__BB63_17;
$L__BB63_16:
	div.s64 	%rd525, %rd521, %rd29;
	mul.lo.s64 	%rd431, %rd525, %rd29;
	sub.s64 	%rd526, %rd521, %rd431;
$L__BB63_17:
	mad.lo.s64 	%rd44, %rd526, %rd36, %rd28;
	add.s32 	%r15, %r211, -1;
	mul.wide.u32 	%rd432, %r15, 8;
	add.s64 	%rd433, %rd2, %rd432;
	ld.global.u64 	%rd45, [%rd433];
	or.b64  	%rd434, %rd523, %rd45;
	and.b64  	%rd435, %rd434, -4294967296;
	setp.ne.s64 	%p34, %rd435, 0;
	@%p34 bra 	$L__BB63_19;
	cvt.u32.u64 	%r160, %rd45;
	cvt.u32.u64 	%r161, %rd523;
	div.u32 	%r162, %r161, %r160;
	mul.lo.s32 	%r163, %r162, %r160;
	sub.s32 	%r164, %r161, %r163;
	cvt.u64.u32 	%rd527, %r162;
	cvt.u64.u32 	%rd528, %r164;
	bra.uni 	$L__BB63_20;
$L__BB63_19:
	div.s64 	%rd527, %rd523, %rd45;
	mul.lo.s64 	%rd436, %rd527, %rd45;
	sub.s64 	%rd528, %rd523, %rd436;
$L__BB63_20:
	mul.wide.u32 	%rd437, %r15, 8;
	add.s64 	%rd438, %rd1, %rd437;
	ld.global.u64 	%rd52, [%rd438];
	mad.lo.s64 	%rd53, %rd52, %rd528, %rd37;
	or.b64  	%rd439, %rd525, %rd45;
	and.b64  	%rd440, %rd439, -4294967296;
	setp.ne.s64 	%p35, %rd440, 0;
	@%p35 bra 	$L__BB63_22;
	cvt.u32.u64 	%r165, %rd45;
	cvt.u32.u64 	%r166, %rd525;
	div.u32 	%r167, %r166, %r165;
	mul.lo.s32 	%r168, %r167, %r165;
	sub.s32 	%r169, %r166, %r168;
	cvt.u64.u32 	%rd529, %r167;
	cvt.u64.u32 	%rd530, %r169;
	bra.uni 	$L__BB63_23;
$L__BB63_22:
	div.s64 	%rd529, %rd525, %rd45;
	mul.lo.s64 	%rd441, %rd529, %rd45;
	sub.s64 	%rd530, %rd525, %rd441;
$L__BB63_23:
	mad.lo.s64 	%rd60, %rd530, %rd52, %rd44;
	mul.wide.u32 	%rd442, %r14, 8;
	add.s64 	%rd443, %rd2, %rd442;
	ld.global.u64 	%rd61, [%rd443];
	or.b64  	%rd444, %rd527, %rd61;
	and.b64  	%rd445, %rd444, -4294967296;
	setp.ne.s64 	%p36, %rd445, 0;
	@%p36 bra 	$L__BB63_25;
	cvt.u32.u64 	%r170, %rd61;
	cvt.u32.u64 	%r171, %rd527;
	div.u32 	%r172, %r171, %r170;
	mul.lo.s32 	%r173, %r172, %r170;
	sub.s32 	%r174, %r171, %r173;
	cvt.u64.u32 	%rd553, %r172;
	cvt.u64.u32 	%rd532, %r174;
	bra.uni 	$L__BB63_26;
$L__BB63_25:
	div.s64 	%rd553, %rd527, %rd61;
	mul.lo.s64 	%rd446, %rd553, %rd61;
	sub.s64 	%rd532, %rd527, %rd446;
$L__BB63_26:
	mul.wide.u32 	%rd447, %r14, 8;
	add.s64 	%rd448, %rd1, %rd447;
	ld.global.u64 	%rd68, [%rd448];
	mad.lo.s64 	%rd557, %rd68, %rd532, %rd53;
	or.b64  	%rd449, %rd529, %rd61;
	and.b64  	%rd450, %rd449, -4294967296;
	setp.ne.s64 	%p37, %rd450, 0;
	@%p37 bra 	$L__BB63_28;
	cvt.u32.u64 	%r175, %rd61;
	cvt.u32.u64 	%r176, %rd529;
	div.u32 	%r177, %r176, %r175;
	mul.lo.s32 	%r178, %r177, %r175;
	sub.s32 	%r179, %r176, %r178;
	cvt.u64.u32 	%rd551, %r177;
	cvt.u64.u32 	%rd534, %r179;
	bra.uni 	$L__BB63_29;
$L__BB63_28:
	div.s64 	%rd551, %rd529, %rd61;
	mul.lo.s64 	%rd451, %rd551, %rd61;
	sub.s64 	%rd534, %rd529, %rd451;
$L__BB63_29:
	mad.lo.s64 	%rd558, %rd534, %rd68, %rd60;
	add.s32 	%r211, %r211, -4;
	add.s32 	%r210, %r210, 4;
	setp.ne.s32 	%p38, %r210, 0;
	@%p38 bra 	$L__BB63_5;
	add.s32 	%r213, %r211, 1;
$L__BB63_31:
	and.b32  	%r20, %r7, 3;
	setp.eq.s32 	%p39, %r20, 0;
	@%p39 bra 	$L__BB63_54;
	setp.eq.s32 	%p40, %r20, 1;
	@%p40 bra 	$L__BB63_46;
	mul.wide.u32 	%rd453, %r213, 8;
	add.s64 	%rd454, %rd2, %rd453;
	ld.global.u64 	%rd83, [%rd454];
	or.b64  	%rd455, %rd553, %rd83;
	and.b64  	%rd456, %rd455, -4294967296;
	setp.ne.s64 	%p41, %rd456, 0;
	@%p41 bra 	$L__BB63_35;
	cvt.u32.u64 	%r180, %rd83;
	cvt.u32.u64 	%r181, %rd553;
	div.u32 	%r182, %r181, %r180;
	mul.lo.s32 	%r183, %r182, %r180;
	sub.s32 	%r184, %r181, %r183;
	cvt.u64.u32 	%rd541, %r182;
	cvt.u64.u32 	%rd542, %r184;
	bra.uni 	$L__BB63_36;
$L__BB63_35:
	div.s64 	%rd541, %rd553, %rd83;
	mul.lo.s64 	%rd457, %rd541, %rd83;
	sub.s64 	%rd542, %rd553, %rd457;
$L__BB63_36:
	mul.wide.u32 	%rd458, %r213, 8;
	add.s64 	%rd459, %rd1, %rd458;
	ld.global.u64 	%rd90, [%rd459];
	mad.lo.s64 	%rd91, %rd90, %rd542, %rd557;
	or.b64  	%rd460, %rd551, %rd83;
	and.b64  	%rd461, %rd460, -4294967296;
	setp.ne.s64 	%p42, %rd461, 0;
	@%p42 bra 	$L__BB63_38;
	cvt.u32.u64 	%r185, %rd83;
	cvt.u32.u64 	%r186, %rd551;
	div.u32 	%r187, %r186, %r185;
	mul.lo.s32 	%r188, %r187, %r185;
	sub.s32 	%r189, %r186, %r188;
	cvt.u64.u32 	%rd543, %r187;
	cvt.u64.u32 	%rd544, %r189;
	bra.uni 	$L__BB63_39;
$L__BB63_38:
	div.s64 	%rd543, %rd551, %rd83;
	mul.lo.s64 	%rd462, %rd543, %rd83;
	sub.s64 	%rd544, %rd551, %rd462;
$L__BB63_39:
	mad.lo.s64 	%rd98, %rd544, %rd90, %rd558;
	add.s32 	%r21, %r213, -1;
	mul.wide.u32 	%rd463, %r21, 8;
	add.s64 	%rd464, %rd2, %rd463;
	ld.global.u64 	%rd99, [%rd464];
	or.b64  	%rd465, %rd541, %rd99;
	and.b64  	%rd466, %rd465, -4294967296;
	setp.ne.s64 	%p43, %rd466, 0;
	@%p43 bra 	$L__BB63_41;
	cvt.u32.u64 	%r190, %rd99;
	cvt.u32.u64 	%r191, %rd541;
	div.u32 	%r192, %r191, %r190;
	mul.lo.s32 	%r193, %r192, %r190;
	sub.s32 	%r194, %r191, %r193;
	cvt.u64.u32 	%rd553, %r192;
	cvt.u64.u32 	%rd546, %r194;
	bra.uni 	$L__BB63_42;
$L__BB63_41:
	div.s64 	%rd553, %rd541, %rd99;
	mul.lo.s64 	%rd467, %rd553, %rd99;
	sub.s64 	%rd546, %rd541, %rd467;
$L__BB63_42:
	mul.wide.u32 	%rd468, %r21, 8;
	add.s64 	%rd469, %rd1, %rd468;
	ld.global.u64 	%rd106, [%rd469];
	mad.lo.s64 	%rd557, %rd106, %rd546, %rd91;
	or.b64  	%rd470, %rd543, %rd99;
	and.b64  	%rd471, %rd470, -4294967296;
	setp.ne.s64 	%p44, %rd471, 0;
	@%p44 bra 	$L__BB63_44;
	cvt.u32.u64 	%r195, %rd99;
	cvt.u32.u64 	%r196, %rd543;
	div.u32 	%r197, %r196, %r195;
	mul.lo.s32 	%r198, %r197, %r195;
	sub.s32 	%r199, %r196, %r198;
	cvt.u64.u32 	%rd551, %r197;
	cvt.u64.u32 	%rd548, %r199;
	bra.uni 	$L__BB63_45;
$L__BB63_44:
	div.s64 	%rd551, %rd543, %rd99;
	mul.lo.s64 	%rd472, %rd551, %rd99;
	sub.s64 	%rd548, %rd543, %rd472;
$L__BB63_45:
	mad.lo.s64 	%rd558, %rd548, %rd106, %rd98;
	add.s32 	%r213, %r213, -2;
$L__BB63_46:
	and.b32  	%r200, %r7, 1;
	setp.eq.b32 	%p45, %r200, 1;
	not.pred 	%p46, %p45;
	@%p46 bra 	$L__BB63_54;
	mul.wide.u32 	%rd473, %r213, 8;
	add.s64 	%rd474, %rd2, %rd473;
	ld.global.u64 	%rd121, [%rd474];
	or.b64  	%rd475, %rd553, %rd121;
	and.b64  	%rd476, %rd475, -4294967296;
	setp.ne.s64 	%p47, %rd476, 0;
	@%p47 bra 	$L__BB63_49;
	cvt.u32.u64 	%r201, %rd121;
	cvt.u32.u64 	%r202, %rd553;
	rem.u32 	%r203, %r202, %r201;
	cvt.u64.u32 	%rd555, %r203;
	bra.uni 	$L__BB63_50;
$L__BB63_49:
	rem.s64 	%rd555, %rd553, %rd121;
$L__BB63_50:
	mul.wide.u32 	%rd477, %r213, 8;
	add.s64 	%rd478, %rd1, %rd477;
	ld.global.u64 	%rd125, [%rd478];
	mad.lo.s64 	%rd557, %rd125, %rd555, %rd557;
	or.b64  	%rd479, %rd551, %rd121;
	and.b64  	%rd480, %rd479, -4294967296;
	setp.ne.s64 	%p48, %rd480, 0;
	@%p48 bra 	$L__BB63_52;
	cvt.u32.u64 	%r204, %rd121;
	cvt.u32.u64 	%r205, %rd551;
	rem.u32 	%r206, %r205, %r204;
	cvt.u64.u32 	%rd556, %r206;
	bra.uni 	$L__BB63_53;
$L__BB63_52:
	rem.s64 	%rd556, %rd551, %rd121;
$L__BB63_53:
	mad.lo.s64 	%rd558, %rd556, %rd125, %rd558;
$L__BB63_54:
	shl.b64 	%rd481, %rd557, 1;
	add.s64 	%rd482, %rd599, %rd481;
	ld.global.u16 	%rs1, [%rd482];
	shl.b64 	%rd483, %rd558, 1;
	add.s64 	%rd484, %rd599, %rd483;
	ld.global.u16 	%rs2, [%rd484];
	// begin inline asm
	{ .reg .pred __$temp3;
  setp.gt.bf16  __$temp3, %rs1, %rs2;
  selp.u16 %rs25, 1, 0, __$temp3;}
	// end inline asm
	setp.eq.s16 	%p49, %rs25, 0;
	@%p49 bra 	$L__BB63_56;
	st.shared.u16 	[%r5], %rs2;
	st.shared.u64 	[%r6], %rd6;
	bra.uni 	$L__BB63_117;
$L__BB63_56:
	st.shared.u16 	[%r5], %rs1;
	st.shared.u64 	[%r6], %rd4;
	bra.uni 	$L__BB63_117;
$L__BB63_57:
	setp.le.u64 	%p3, %rd269, %rd4;
	@%p3 bra 	$L__BB63_117;
	mad.lo.s64 	%rd590, %rd5, %rd269, %rd4;
	cvt.u32.u64 	%r24, %rd268;
	add.s32 	%r217, %r24, -1;
	setp.lt.s32 	%p4, %r217, 0;
	@%p4 bra 	$L__BB63_116;
	and.b32  	%r26, %r24, 7;
	setp.lt.u32 	%p5, %r217, 7;
	@%p5 bra 	$L__BB63_87;
	add.s32 	%r215, %r24, -4;
	and.b32  	%r64, %r24, -8;
	neg.s32 	%r214, %r64;
$L__BB63_61:
	.pragma "nounroll";
	add.s32 	%r31, %r215, 3;
	mul.wide.u32 	%rd278, %r31, 8;
	add.s64 	%rd279, %rd2, %rd278;
	ld.global.u64 	%rd136, [%rd279];
	or.b64  	%rd280, %rd590, %rd136;
	and.b64  	%rd281, %rd280, -4294967296;
	setp.ne.s64 	%p6, %rd281, 0;
	@%p6 bra 	$L__BB63_63;
	cvt.u32.u64 	%r65, %rd136;
	cvt.u32.u64 	%r66, %rd590;
	div.u32 	%r67, %r66, %r65;
	mul.lo.s32 	%r68, %r67, %r65;
	sub.s32 	%r69, %r66, %r68;
	cvt.u64.u32 	%rd561, %r67;
	cvt.u64.u32 	%rd562, %r69;
	bra.uni 	$L__BB63_64;
$L__BB63_63:
	div.s64 	%rd561, %rd590, %rd136;
	mul.lo.s64 	%rd282, %rd561, %rd136;
	sub.s64 	%rd562, %rd590, %rd282;
$L__BB63_64:
	mul.wide.u32 	%rd283, %r31, 8;
	add.s64 	%rd284, %rd1, %rd283;
	ld.global.u64 	%rd285, [%rd284];
	mul.lo.s64 	%rd143, %rd285, %rd562;
	add.s32 	%r32, %r215, 2;
	mul.wide.u32 	%rd286, %r32, 8;
	add.s64 	%rd287, %rd2, %rd286;
	ld.global.u64 	%rd144, [%rd287];
	or.b64  	%rd288, %rd561, %rd144;
	and.b64  	%rd289, %rd288, -4294967296;
	setp.ne.s64 	%p7, %rd289, 0;
	@%p7 bra 	$L__BB63_66;
	cvt.u32.u64 	%r70, %rd144;
	cvt.u32.u64 	%r71, %rd561;
	div.u32 	%r72, %r71, %r70;
	mul.lo.s32 	%r73, %r72, %r70;
	sub.s32 	%r74, %r71, %r73;
	cvt.u64.u32 	%rd563, %r72;
	cvt.u64.u32 	%rd564, %r74;
	bra.uni 	$L__BB63_67;
$L__BB63_66:
	div.s64 	%rd563, %rd561, %rd144;
	mul.lo.s64 	%rd290, %rd563, %rd144;
	sub.s64 	%rd564, %rd561, %rd290;
$L__BB63_67:
	mul.wide.u32 	%rd291, %r32, 8;
	add.s64 	%rd292, %rd1, %rd291;
	ld.global.u64 	%rd293, [%rd292];
	mad.lo.s64 	%rd151, %rd293, %rd564, %rd143;
	add.s32 	%r33, %r215, 1;
	mul.wide.u32 	%rd294, %r33, 8;
	add.s64 	%rd295, %rd2, %rd294;
	ld.global.u64 	%rd152, [%rd295];
	or.b64  	%rd296, %rd563, %rd152;
	and.b64  	%rd297, %rd296, -4294967296;
	setp.ne.s64 	%p8, %rd297, 0;
	@%p8 bra 	$L__BB63_69;
	cvt.u32.u64 	%r75, %rd152;
	cvt.u32.u64 	%r76, %rd563;
	div.u32 	%r77, %r76, %r75;
	mul.lo.s32 	%r78, %r77, %r75;
	sub.s32 	%r79, %r76, %r78;
	cvt.u64.u32 	%rd565, %r77;
	cvt.u64.u32 	%rd566, %r79;
	bra.uni 	$L__BB63_70;
$L__BB63_69:
	div.s64 	%rd565, %rd563, %rd152;
	mul.lo.s64 	%rd298, %rd565, %rd152;
	sub.s64 	%rd566, %rd563, %rd298;
$L__BB63_70:
	mul.wide.u32 	%rd299, %r33, 8;
	add.s64 	%rd300, %rd1, %rd299;
	ld.global.u64 	%rd301, [%rd300];
	mad.lo.s64 	%rd159, %rd301, %rd566, %rd151;
	add.s32 	%r34, %r215, -4;
	mul.wide.u32 	%rd302, %r215, 8;
	add.s64 	%rd303, %rd2, %rd302;
	ld.global.u64 	%rd160, [%rd303];
	or.b64  	%rd304, %rd565, %rd160;
	and.b64  	%rd305, %rd304, -4294967296;
	setp.ne.s64 	%p9, %rd305, 0;
	@%p9 bra 	$L__BB63_72;
	cvt.u32.u64 	%r80, %rd160;
	cvt.u32.u64 	%r81, %rd565;
	div.u32 	%r82, %r81, %r80;
	mul.lo.s32 	%r83, %r82, %r80;
	sub.s32 	%r84, %r81, %r83;
	cvt.u64.u32 	%rd567, %r82;
	cvt.u64.u32 	%rd568, %r84;
	bra.uni 	$L__BB63_73;
$L__BB63_72:
	div.s64 	%rd567, %rd565, %rd160;
	mul.lo.s64 	%rd306, %rd567, %rd160;
	sub.s64 	%rd568, %rd565, %rd306;
$L__BB63_73:
	mul.wide.u32 	%rd307, %r215, 8;
	add.s64 	%rd308, %rd1, %rd307;
	ld.global.u64 	%rd309, [%rd308];
	mad.lo.s64 	%rd167, %rd309, %rd568, %rd159;
	add.s32 	%r35, %r215, -1;
	mul.wide.u32 	%rd310, %r35, 8;
	add.s64 	%rd311, %rd2, %rd310;
	ld.global.u64 	%rd168, [%rd311];
	or.b64  	%rd312, %rd567, %rd168;
	and.b64  	%rd313, %rd312, -4294967296;
	setp.ne.s64 	%p10, %rd313, 0;
	@%p10 bra 	$L__BB63_75;
	cvt.u32.u64 	%r85, %rd168;
	cvt.u32.u64 	%r86, %rd567;
	div.u32 	%r87, %r86, %r85;
	mul.lo.s32 	%r88, %r87, %r85;
	sub.s32 	%r89, %r86, %r88;
	cvt.u64.u32 	%rd569, %r87;
	cvt.u64.u32 	%rd570, %r89;
	bra.uni 	$L__BB63_76;
$L__BB63_75:
	div.s64 	%rd569, %rd567, %rd168;
	mul.lo.s64 	%rd314, %rd569, %rd168;
	sub.s64 	%rd570, %rd567, %rd314;
$L__BB63_76:
	mul.wide.u32 	%rd315, %r35, 8;
	add.s64 	%rd316, %rd1, %rd315;
	ld.global.u64 	%rd317, [%rd316];
	mad.lo.s64 	%rd175, %rd317, %rd570, %rd167;
	add.s32 	%r36, %r215, -2;
	mul.wide.u32 	%rd318, %r36, 8;
	add.s64 	%rd319, %rd2, %rd318;
	ld.global.u64 	%rd176, [%rd319];
	or.b64  	%rd320, %rd569, %rd176;
	and.b64  	%rd321, %rd320, -4294967296;
	setp.ne.s64 	%p11, %rd321, 0;
	@%p11 bra 	$L__BB63_78;
	cvt.u32.u64 	%r90, %rd176;
	cvt.u32.u64 	%r91, %rd569;
	div.u32 	%r92, %r91, %r90;
	mul.lo.s32 	%r93, %r92, %r90;
	sub.s32 	%r94, %r91, %r93;
	cvt.u64.u32 	%rd571, %r92;
	cvt.u64.u32 	%rd572, %r94;
	bra.uni 	$L__BB63_79;
$L__BB63_78:
	div.s64 	%rd571, %rd569, %rd176;
	mul.lo.s64 	%rd322, %rd571, %rd176;
	sub.s64 	%rd572, %rd569, %rd322;
$L__BB63_79:
	mul.wide.u32 	%rd323, %r36, 8;
	add.s64 	%rd324, %rd1, %rd323;
	ld.global.u64 	%rd325, [%rd324];
	mad.lo.s64 	%rd183, %rd325, %rd572, %rd175;
	add.s32 	%r37, %r215, -3;
	mul.wide.u32 	%rd326, %r37, 8;
	add.s64 	%rd327, %rd2, %rd326;
	ld.global.u64 	%rd184, [%rd327];
	or.b64  	%rd328, %rd571, %rd184;
	and.b64  	%rd329, %rd328, -4294967296;
	setp.ne.s64 	%p12, %rd329, 0;
	@%p12 bra 	$L__BB63_81;
	cvt.u32.u64 	%r95, %rd184;
	cvt.u32.u64 	%r96, %rd571;
	div.u32 	%r97, %r96, %r95;
	mul.lo.s32 	%r98, %r97, %r95;
	sub.s32 	%r99, %r96, %r98;
	cvt.u64.u32 	%rd573, %r97;
	cvt.u64.u32 	%rd574, %r99;
	bra.uni 	$L__BB63_82;
$L__BB63_81:
	div.s64 	%rd573, %rd571, %rd184;
	mul.lo.s64 	%rd330, %rd573, %rd184;
	sub.s64 	%rd574, %rd571, %rd330;
$L__BB63_82:
	mul.wide.u32 	%rd331, %r37, 8;
	add.s64 	%rd332, %rd1, %rd331;
	ld.global.u64 	%rd333, [%rd332];
	mad.lo.s64 	%rd191, %rd333, %rd574, %rd183;
	mul.wide.u32 	%rd334, %r34, 8;
	add.s64 	%rd335, %rd2, %rd334;
	ld.global.u64 	%rd192, [%rd335];
	or.b64  	%rd336, %rd573, %rd192;
	and.b64  	%rd337, %rd336, -4294967296;
	setp.ne.s64 	%p13, %rd337, 0;
	@%p13 bra 	$L__BB63_84;
	cvt.u32.u64 	%r100, %rd192;
	cvt.u32.u64 	%r101, %rd573;
	div.u32 	%r102, %r101, %r100;
	mul.lo.s32 	%r103, %r102, %r100;
	sub.s32 	%r104, %r101, %r103;
	cvt.u64.u32 	%rd590, %r102;
	cvt.u64.u32 	%rd576, %r104;
	bra.uni 	$L__BB63_85;
$L__BB63_84:
	div.s64 	%rd590, %rd573, %rd192;
	mul.lo.s64 	%rd338, %rd590, %rd192;
	sub.s64 	%rd576, %rd573, %rd338;
$L__BB63_85:
	mul.wide.u32 	%rd339, %r34, 8;
	add.s64 	%rd340, %rd1, %rd339;
	ld.global.u64 	%rd341, [%rd340];
	mad.lo.s64 	%rd342, %rd341, %rd576, %rd191;
	shl.b64 	%rd343, %rd342, 1;
	add.s64 	%rd599, %rd599, %rd343;
	add.s32 	%r215, %r215, -8;
	add.s32 	%r214, %r214, 8;
	setp.ne.s32 	%p14, %r214, 0;
	@%p14 bra 	$L__BB63_61;
	add.s32 	%r217, %r215, 3;
$L__BB63_87:
	setp.eq.s32 	%p15, %r26, 0;
	@%p15 bra 	$L__BB63_116;
	and.b32  	%r42, %r24, 3;
	setp.lt.u32 	%p16, %r26, 4;
	@%p16 bra 	$L__BB63_102;
	mul.wide.u32 	%rd345, %r217, 8;
	add.s64 	%rd346, %rd2, %rd345;
	ld.global.u64 	%rd203, [%rd346];
	or.b64  	%rd347, %rd590, %rd203;
	and.b64  	%rd348, %rd347, -4294967296;
	setp.ne.s64 	%p17, %rd348, 0;
	@%p17 bra 	$L__BB63_91;
	cvt.u32.u64 	%r105, %rd203;
	cvt.u32.u64 	%r106, %rd590;
	div.u32 	%r107, %r106, %r105;
	mul.lo.s32 	%r108, %r107, %r105;
	sub.s32 	%r109, %r106, %r108;
	cvt.u64.u32 	%rd580, %r107;
	cvt.u64.u32 	%rd581, %r109;
	bra.uni 	$L__BB63_92;
$L__BB63_91:
	div.s64 	%rd580, %rd590, %rd203;
	mul.lo.s64 	%rd349, %rd580, %rd203;
	sub.s64 	%rd581, %rd590, %rd349;
$L__BB63_92:
	mul.wide.u32 	%rd350, %r217, 8;
	add.s64 	%rd351, %rd1, %rd350;
	ld.global.u64 	%rd352, [%rd351];
	mul.lo.s64 	%rd210, %rd352, %rd581;
	add.s32 	%r43, %r217, -1;
	mul.wide.u32 	%rd353, %r43, 8;
	add.s64 	%rd354, %rd2, %rd353;
	ld.global.u64 	%rd211, [%rd354];
	or.b64  	%rd355, %rd580, %rd211;
	and.b64  	%rd356, %rd355, -4294967296;
	setp.ne.s64 	%p18, %rd356, 0;
	@%p18 bra 	$L__BB63_94;
	cvt.u32.u64 	%r110, %rd211;
	cvt.u32.u64 	%r111, %rd580;
	div.u32 	%r112, %r111, %r110;
	mul.lo.s32 	%r113, %r112, %r110;
	sub.s32 	%r114, %r111, %r113;
	cvt.u64.u32 	%rd582, %r112;
	cvt.u64.u32 	%rd583, %r114;
	bra.uni 	$L__BB63_95;
$L__BB63_94:
	div.s64 	%rd582, %rd580, %rd211;
	mul.lo.s64 	%rd357, %rd582, %rd211;
	sub.s64 	%rd583, %rd580, %rd357;
$L__BB63_95:
	mul.wide.u32 	%rd358, %r43, 8;
	add.s64 	%rd359, %rd1, %rd358;
	ld.global.u64 	%rd360, [%rd359];
	mad.lo.s64 	%rd218, %rd360, %rd583, %rd210;
	add.s32 	%r44, %r217, -2;
	mul.wide.u32 	%rd361, %r44, 8;
	add.s64 	%rd362, %rd2, %rd361;
	ld.global.u64 	%rd219, [%rd362];
	or.b64  	%rd363, %rd582, %rd219;
	and.b64  	%rd364, %rd363, -4294967296;
	setp.ne.s64 	%p19, %rd364, 0;
	@%p19 bra 	$L__BB63_97;
	cvt.u32.u64 	%r115, %rd219;
	cvt.u32.u64 	%r116, %rd582;
	div.u32 	%r117, %r116, %r115;
	mul.lo.s32 	%r118, %r117, %r115;
	sub.s32 	%r119, %r116, %r118;
	cvt.u64.u32 	%rd584, %r117;
	cvt.u64.u32 	%rd585, %r119;
	bra.uni 	$L__BB63_98;
$L__BB63_97:
	div.s64 	%rd584, %rd582, %rd219;
	mul.lo.s64 	%rd365, %rd584, %rd219;
	sub.s64 	%rd585, %rd582, %rd365;
$L__BB63_98:
	mul.wide.u32 	%rd366, %r44, 8;
	add.s64 	%rd367, %rd1, %rd366;
	ld.global.u64 	%rd368, [%rd367];
	mad.lo.s64 	%rd226, %rd368, %rd585, %rd218;
	add.s32 	%r45, %r217, -3;
	mul.wide.u32 	%rd369, %r45, 8;
	add.s64 	%rd370, %rd2, %rd369;
	ld.global.u64 	%rd227, [%rd370];
	or.b64  	%rd371, %rd584, %rd227;
	and.b64  	%rd372, %rd371, -4294967296;
	setp.ne.s64 	%p20, %rd372, 0;
	@%p20 bra 	$L__BB63_100;
	cvt.u32.u64 	%r120, %rd227;
	cvt.u32.u64 	%r121, %rd584;
	div.u32 	%r122, %r121, %r120;
	mul.lo.s32 	%r123, %r122, %r120;
	sub.s32 	%r124, %r121, %r123;
	cvt.u64.u32 	%rd590, %r122;
	cvt.u64.u32 	%rd587, %r124;
	bra.uni 	$L__BB63_101;
$L__BB63_100:
	div.s64 	%rd590, %rd584, %rd227;
	mul.lo.s64 	%rd373, %rd590, %rd227;
	sub.s64 	%rd587, %rd584, %rd373;
$L__BB63_101:
	mul.wide.u32 	%rd374, %r45, 8;
	add.s64 	%rd375, %rd1, %rd374;
	ld.global.u64 	%rd376, [%rd375];
	mad.lo.s64 	%rd377, %rd376, %rd587, %rd226;
	shl.b64 	%rd378, %rd377, 1;
	add.s64 	%rd599, %rd599, %rd378;
	add.s32 	%r217, %r217, -4;
$L__BB63_102:
	setp.eq.s32 	%p21, %r42, 0;
	@%p21 bra 	$L__BB63_116;
	setp.eq.s32 	%p22, %r42, 1;
	@%p22 bra 	$L__BB63_111;
	mul.wide.u32 	%rd380, %r217, 8;
	add.s64 	%rd381, %rd2, %rd380;
	ld.global.u64 	%rd238, [%rd381];
	or.b64  	%rd382, %rd590, %rd238;
	and.b64  	%rd383, %rd382, -4294967296;
	setp.ne.s64 	%p23, %rd383, 0;
	@%p23 bra 	$L__BB63_106;
	cvt.u32.u64 	%r125, %rd238;
	cvt.u32.u64 	%r126, %rd590;
	div.u32 	%r127, %r126, %r125;
	mul.lo.s32 	%r128, %r127, %r125;
	sub.s32 	%r129, %r126, %r128;
	cvt.u64.u32 	%rd591, %r127;
	cvt.u64.u32 	%rd592, %r129;
	bra.uni 	$L__BB63_107;
$L__BB63_106:
	div.s64 	%rd591, %rd590, %rd238;
	mul.lo.s64 	%rd384, %rd591, %rd238;
	sub.s64 	%rd592, %rd590, %rd384;
$L__BB63_107:
	mul.wide.u32 	%rd385, %r217, 8;
	add.s64 	%rd386, %rd1, %rd385;
	ld.global.u64 	%rd387, [%rd386];
	mul.lo.s64 	%rd245, %rd387, %rd592;
	add.s32 	%r48, %r217, -1;
	mul.wide.u32 	%rd388, %r48, 8;
	add.s64 	%rd389, %rd2, %rd388;
	ld.global.u64 	%rd246, [%rd389];
	or.b64  	%rd390, %rd591, %rd246;
	and.b64  	%rd391, %rd390, -4294967296;
	setp.ne.s64 	%p24, %rd391, 0;
	@%p24 bra 	$L__BB63_109;
	cvt.u32.u64 	%r130, %rd246;
	cvt.u32.u64 	%r131, %rd591;
	div.u32 	%r132, %r131, %r130;
	mul.lo.s32 	%r133, %r132, %r130;
	sub.s32 	%r134, %r131, %r133;
	cvt.u64.u32 	%rd590, %r132;
	cvt.u64.u32 	%rd594, %r134;
	bra.uni 	$L__BB63_110;
$L__BB63_109:
	div.s64 	%rd590, %rd591, %rd246;
	mul.lo.s64 	%rd392, %rd590, %rd246;
	sub.s64 	%rd594, %rd591, %rd392;
$L__BB63_110:
	add.s64 	%rd394, %rd1, %rd388;
	ld.global.u64 	%rd395, [%rd394];
	mad.lo.s64 	%rd396, %rd395, %rd594, %rd245;
	shl.b64 	%rd397, %rd396, 1;
	add.s64 	%rd599, %rd599, %rd397;
	add.s32 	%r217, %r217, -2;
$L__BB63_111:
	and.b32  	%r135, %r24, 1;
	setp.eq.b32 	%p25, %r135, 1;
	not.pred 	%p26, %p25;
	@%p26 bra 	$L__BB63_116;
	mul.wide.u32 	%rd398, %r217, 8;
	add.s64 	%rd399, %rd2, %rd398;
	ld.global.u64 	%rd257, [%rd399];
	or.b64  	%rd400, %rd590, %rd257;
	and.b64  	%rd401, %rd400, -4294967296;
	setp.ne.s64 	%p27, %rd401, 0;
	@%p27 bra 	$L__BB63_114;
	cvt.u32.u64 	%r136, %rd257;
	cvt.u32.u64 	%r137, %rd590;
	rem.u32 	%r138, %r137, %r136;
	cvt.u64.u32 	%rd598, %r138;
	bra.uni 	$L__BB63_115;
$L__BB63_114:
	rem.s64 	%rd598, %rd590, %rd257;
$L__BB63_115:
	add.s64 	%rd403, %rd1, %rd398;
	ld.global.u64 	%rd404, [%rd403];
	mul.lo.s64 	%rd405, %rd404, %rd598;
	shl.b64 	%rd406, %rd405, 1;
	add.s64 	%rd599, %rd599, %rd406;
$L__BB63_116:
	ld.global.u16 	%rs24, [%rd599];
	st.shared.u16 	[%r5], %rs24;
	st.shared.u64 	[%r6], %rd4;
$L__BB63_117:
	bar.sync 	0;
	setp.lt.u32 	%p50, %r219, 66;
	@%p50 bra 	$L__BB63_125;
$L__BB63_118:
	mov.u32 	%r51, %r219;
	shr.u32 	%r219, %r51, 1;
	setp.ge.u32 	%p51, %r3, %r219;
	@%p51 bra 	$L__BB63_124;
	ld.shared.u16 	%rs3, [%r5];
	and.b32  	%r207, %r51, 2046;
	add.s32 	%r208, %r5, %r207;
	ld.shared.u16 	%rs4, [%r208];
	// begin inline asm
	{ .reg .pred __$temp3;
  setp.gt.bf16  __$temp3, %rs3, %rs4;
  selp.u16 %rs28, 1, 0, __$temp3;}
	// end inline asm
	setp.eq.s16 	%p52, %rs28, 0;
	shl.b32 	%r209, %r219, 3;
	add.s32 	%r53, %r6, %r209;
	@%p52 bra 	$L__BB63_121;
	ld.shared.u64 	%rd600, [%r53];
	bra.uni 	$L__BB63_123;
$L__BB63_121:
	// begin inline asm
	{ .reg .pred __$temp3;
  setp.eq.bf16  __$temp3, %rs3, %rs4;
  selp.u16 %rs31, 1, 0, __$temp3;}
	// end inline asm
	setp.eq.s16 	%p53, %rs31, 0;
	@%p53 bra 	$L__BB63_124;
	ld.shared.u64 	%rd485, [%r6];
	ld.shared.u64 	%rd600, [%r53];
	setp.le.s64 	%p54, %rd485, %rd600;
	@%p54 bra 	$L__BB63_124;
$L__BB63_123:
	st.shared.u16 	[%r5], %rs4;
	st.shared.u64 	[%r6], %rd600;
$L__BB63_124:
	bar.sync 	0;
	setp.gt.u32 	%p55, %r51, 131;
	@%p55 bra 	$L__BB63_118;
$L__BB63_125:
	setp.gt.u32 	%p56, %r3, 31;
	@%p56 bra 	$L__BB63_152;
	ld.shared.u16 	%rs73, [%r5];
	ld.shared.u16 	%rs6, [%r5+64];
	// begin inline asm
	{ .reg .pred __$temp3;
  setp.gt.bf16  __$temp3, %rs73, %rs6;
  selp.u16 %rs34, 1, 0, __$temp3;}
	// end inline asm
	setp.ne.s16 	%p57, %rs34, 0;
	@%p57 bra 	$L__BB63_129;
	// begin inline asm
	{ .reg .pred __$temp3;
  setp.eq.bf16  __$temp3, %rs73, %rs6;
  selp.u16 %rs37, 1, 0, __$temp3;}
	// end inline asm
	setp.eq.s16 	%p58, %rs37, 0;
	@%p58 bra 	$L__BB63_130;
	ld.volatile.shared.u64 	%rd486, [%r6];
	ld.volatile.shared.u64 	%rd487, [%r6+256];
	setp.le.s64 	%p59, %rd486, %rd487;
	@%p59 bra 	$L__BB63_130;
$L__BB63_129:
	ld.volatile.shared.u64 	%rd488, [%r6+256];
	st.volatile.shared.u64 	[%r6], %rd488;
	ld.volatile.shared.u16 	%rs73, [%r5+64];
	st.volatile.shared.u16 	[%r5], %rs73;
$L__BB63_130:
	ld.shared.u16 	%rs9, [%r5+32];
	// begin inline asm
	{ .reg .pred __$temp3;
  setp.gt.bf16  __$temp3, %rs73, %rs9;
  selp.u16 %rs40, 1, 0, __$temp3;}
	// end inline asm
	setp.ne.s16 	%p60, %rs40, 0;
	@%p60 bra 	$L__BB63_133;
	// begin inline asm
	{ .reg .pred __$temp3;
  setp.eq.bf16  __$temp3, %rs73, %rs9;
  selp.u16 %rs43, 1, 0, __$temp3;}
	// end inline asm
	setp.eq.s16 	%p61, %rs43, 0;
	@%p61 bra 	$L__BB63_134;
	ld.volatile.shared.u64 	%rd489, [%r6];
	ld.volatile.shared.u64 	%rd490, [%r6+128];
	setp.le.s64 	%p62, %rd489, %rd490;
	@%p62 bra 	$L__BB63_134;
$L__BB63_133:
	ld.volatile.shared.u64 	%rd491, [%r6+128];
	st.volatile.shared.u64 	[%r6], %rd491;
	ld.volatile.shared.u16 	%rs73, [%r5+32];
	st.volatile.shared.u16 	[%r5], %rs73;
$L__BB63_134:
	ld.shared.u16 	%rs12, [%r5+16];
	// begin inline asm
	{ .reg .pred __$temp3;
  setp.gt.bf16  __$temp3, %rs73, %rs12;
  selp.u16 %rs46, 1, 0, __$temp3;}
	// end inline asm
	setp.ne.s16 	%p63, %rs46, 0;
	@%p63 bra 	$L__BB63_137;
	// begin inline asm
	{ .reg .pred __$temp3;
  setp.eq.bf16  __$temp3, %rs73, %rs12;
  selp.u16 %rs49, 1, 0, __$temp3;}
	// end inline asm
	setp.eq.s16 	%p64, %rs49, 0;
	@%p64 bra 	$L__BB63_138;
	ld.volatile.shared.u64 	%rd492, [%r6];
	ld.volatile.shared.u64 	%rd493, [%r6+64];
	setp.le.s64 	%p65, %rd492, %rd493;
	@%p65 bra 	$L__BB63_138;
$L__BB63_137:
	ld.volatile.shared.u64 	%rd494, [%r6+64];
	st.volatile.shared.u64 	[%r6], %rd494;
	ld.volatile.shared.u16 	%rs73, [%r5+16];
	st.volatile.shared.u16 	[%r5], %rs73;
$L__BB63_138:
	ld.shared.u16 	%rs15, [%r5+8];
	// begin inline asm
	{ .reg .pred __$temp3;
  setp.gt.bf16  __$temp3, %rs73, %rs15;
  selp.u16 %rs52, 1, 0, __$temp3;}
	// end inline asm
	setp.ne.s16 	%p66, %rs52, 0;
	@%p66 bra 	$L__BB63_141;
	// begin inline asm
	{ .reg .pred __$temp3;
  setp.eq.bf16  __$temp3, %rs73, %rs15;
  selp.u16 %rs55, 1, 0, __$temp3;}
	// end inline asm
	setp.eq.s16 	%p67, %rs55, 0;
	@%p67 bra 	$L__BB63_142;
	ld.volatile.shared.u64 	%rd495, [%r6];
	ld.volatile.shared.u64 	%rd496, [%r6+32];
	setp.le.s64 	%p68, %rd495, %rd496;
	@%p68 bra 	$L__BB63_142;
$L__BB63_141:
	ld.volatile.shared.u64 	%rd497, [%r6+32];
	st.volatile.shared.u64 	[%r6], %rd497;
	ld.volatile.shared.u16 	%rs73, [%r5+8];
	st.volatile.shared.u16 	[%r5], %rs73;
$L__BB63_142:
	ld.shared.u16 	%rs18, [%r5+4];
	// begin inline asm
	{ .reg .pred __$temp3;
  setp.gt.bf16  __$temp3, %rs73, %rs18;
  selp.u16 %rs58, 1, 0, __$temp3;}
	// end inline asm
	setp.ne.s16 	%p69, %rs58, 0;
	@%p69 bra 	$L__BB63_145;
	// begin inline asm
	{ .reg .pred __$temp3;
  setp.eq.bf16  __$temp3, %rs73, %rs18;
  selp.u16 %rs61, 1, 0, __$temp3;}
	// end inline asm
	setp.eq.s16 	%p70, %rs61, 0;
	@%p70 bra 	$L__BB63_146;
	ld.volatile.shared.u64 	%rd498, [%r6];
	ld.volatile.shared.u64 	%rd499, [%r6+16];
	setp.le.s64 	%p71, %rd498, %rd499;
	@%p71 bra 	$L__BB63_146;
$L__BB63_145:
	ld.volatile.shared.u64 	%rd500, [%r6+16];
	st.volatile.shared.u64 	[%r6], %rd500;
	ld.volatile.shared.u16 	%rs73, [%r5+4];
	st.volatile.shared.u16 	[%r5], %rs73;
$L__BB63_146:
	ld.shared.u16 	%rs21, [%r5+2];
	// begin inline asm
	{ .reg .pred __$temp3;
  setp.gt.bf16  __$temp3, %rs73, %rs21;
  selp.u16 %rs64, 1, 0, __$temp3;}
	// end inline asm
	setp.ne.s16 	%p72, %rs64, 0;
	@%p72 bra 	$L__BB63_149;
	// begin inline asm
	{ .reg .pred __$temp3;
  setp.eq.bf16  __$temp3, %rs73, %rs21;
  selp.u16 %rs67, 1, 0, __$temp3;}
	// end inline asm
	setp.eq.s16 	%p73, %rs67, 0;
	@%p73 bra 	$L__BB63_150;
	ld.volatile.shared.u64 	%rd501, [%r6];
	ld.volatile.shared.u64 	%rd502, [%r6+8];
	setp.le.s64 	%p74, %rd501, %rd502;
	@%p74 bra 	$L__BB63_150;
$L__BB63_149:
	ld.volatile.shared.u64 	%rd503, [%r6+8];
	st.volatile.shared.u64 	[%r6], %rd503;
	ld.volatile.shared.u16 	%rs70, [%r5+2];
	st.volatile.shared.u16 	[%r5], %rs70;
$L__BB63_150:
	setp.ne.s32 	%p75, %r3, 0;
	@%p75 bra 	$L__BB63_152;
	ld.param.u64 	%rd514, [nkd_bf16_param_9];
	ld.param.u64 	%rd513, [nkd_bf16_param_0];
	cvt.u64.u32 	%rd504, %r4;
	mad.lo.s64 	%rd505, %rd514, %rd5, %rd504;
	cvta.to.global.u64 	%rd506, %rd513;
	shl.b64 	%rd507, %rd505, 1;
	add.s64 	%rd508, %rd506, %rd507;
	ld.shared.u16 	%rs71, [sdata_bf16];
	st.global.u16 	[%rd508], %rs71;
	ld.shared.u64 	%rd509, [%r2];
	cvta.to.global.u64 	%rd510, %rd267;
	shl.b64 	%rd511, %rd505, 3;
	add.s64 	%rd512, %rd510, %rd511;
	st.global.u64 	[%rd512], %rd509;
$L__BB63_152:
	ret;

}
	// .globl	nkd2_bf16
.visible .entry nkd2_bf16(
	.param .u64 .ptr .align 1 nkd2_bf16_param_0,
	.param .u64 .ptr .align 1 nkd2_bf16_param_1,
	.param .u64 .ptr .align 1 nkd2_bf16_param_2,
	.param .u64 nkd2_bf16_param_3,
	.param .u64 nkd2_bf16_param_4,
	.param .u64 nkd2_bf16_param_5,
	.param .u64 nkd2_bf16_param_6,
	.param .u64 nkd2_bf16_param_7
)
{
	.reg .pred 	%p<33>;
	.reg .b16 	%rs<80>;
	.reg .b32 	%r<27>;
	.reg .b64 	%rd<71>;

	ld.param.u64 	%rd15, [nkd2_bf16_param_0];
	ld.param.u64 	%rd18, [nkd2_bf16_param_1];
	ld.param.u64 	%rd19, [nkd2_bf16_param_2];
	ld.param.u64 	%rd20, [nkd2_bf16_param_3];
	ld.param.u64 	%rd16, [nkd2_bf16_param_4];
	ld.param.u64 	%rd21, [nkd2_bf16_param_5];
	ld.param.u64 	%rd17, [nkd2_bf16_param_7];
	cvta.to.global.u64 	%rd1, %rd19;
	cvta.to.global.u64 	%rd2, %rd18;
	mov.u32 	%r26, %ntid.x;
	shl.b32 	%r12, %r26, 1;
	mov.u32 	%r13, sdata_bf16;
	add.s32 	%r2, %r13, %r12;
	mov.u32 	%r3, %tid.x;
	mov.u32 	%r4, %ctaid.x;
	mul.lo.s32 	%r14, %r4, %r26;
	shl.b32 	%r15, %r14, 1;
	add.s32 	%r16, %r15, %r3;
	mov.b16 	%rs23, 32640;
	// begin inline asm
	cvt.rn.bf16.u16 %rs22, %rs23;
	// end inline asm
	shl.b32 	%r17, %r3, 1;
	add.s32 	%r5, %r13, %r17;
	st.shared.u16 	[%r5], %rs22;
	cvt.u64.u32 	%rd3, %r16;
	shl.b32 	%r18, %r3, 3;
	add.s32 	%r6, %r2, %r18;
	st.shared.u64 	[%r6], %rd3;
	mov.u32 	%r19, %ctaid.y;
	cvt.u64.u32 	%rd22, %r19;
	add.s64 	%rd4, %rd20, %rd22;
	setp.ge.u64 	%p1, %rd4, %rd21;
	@%p1 bra 	$L__BB64_46;
	cvt.u32.u64 	%r20, %rd3;
	mul.lo.s64 	%rd5, %rd17, %rd4;
	cvt.u32.u64 	%r21, %rd5;
	add.s32 	%r7, %r20, %r21;
	add.s32 	%r22, %r20, %r26;
	add.s32 	%r8, %r7, %r26;
	cvt.u64.u32 	%rd23, %r22;
	setp.le.u64 	%p2, %rd16, %rd23;
	@%p2 bra 	$L__BB64_9;
	mul.wide.u32 	%rd29, %r7, 2;
	add.s64 	%rd30, %rd2, %rd29;
	ld.global.u16 	%rs1, [%rd30];
	mul.wide.u32 	%rd31, %r8, 2;
	add.s64 	%rd32, %rd2, %rd31;
	ld.global.u16 	%rs2, [%rd32];
	// begin inline asm
	{ .reg .pred __$temp3;
  setp.gt.bf16  __$temp3, %rs1, %rs2;
  selp.u16 %rs25, 1, 0, __$temp3;}
	// end inline asm
	setp.eq.s16 	%p4, %rs25, 0;
	@%p4 bra 	$L__BB64_4;
	mul.wide.u32 	%rd33, %r8, 8;
	add.s64 	%rd34, %rd1, %rd33;
	ld.global.u64 	%rd68, [%rd34];
	bra.uni 	$L__BB64_8;
$L__BB64_4:
	// begin inline asm
	{ .reg .pred __$temp3;
  setp.eq.bf16  __$temp3, %rs1, %rs2;
  selp.u16 %rs28, 1, 0, __$temp3;}
	// end inline asm
	setp.ne.s16 	%p5, %rs28, 0;
	@%p5 bra 	$L__BB64_7;
	mul.wide.u32 	%rd39, %r7, 8;
	add.s64 	%rd40, %rd1, %rd39;
	ld.global.u64 	%rd69, [%rd40];
$L__BB64_6:
	st.shared.u16 	[%r5], %rs1;
	st.shared.u64 	[%r6], %rd69;
	bra.uni 	$L__BB64_11;
$L__BB64_7:
	mul.wide.u32 	%rd35, %r7, 8;
	add.s64 	%rd36, %rd1, %rd35;
	ld.global.u64 	%rd69, [%rd36];
	mul.wide.u32 	%rd37, %r8, 8;
	add.s64 	%rd38, %rd1, %rd37;
	ld.global.u64 	%rd68, [%rd38];
	setp.le.s64 	%p6, %rd69, %rd68;
	@%p6 bra 	$L__BB64_6;
$L__BB64_8:
	st.shared.u16 	[%r5], %rs2;
	st.shared.u64 	[%r6], %rd68;
	bra.uni 	$L__BB64_11;
$L__BB64_9:
	setp.le.u64 	%p3, %rd16, %rd3;
	@%p3 bra 	$L__BB64_11;
	mul.wide.u32 	%rd24, %r7, 2;
	add.s64 	%rd25, %rd2, %rd24;
	ld.global.u16 	%rs24, [%rd25];
	st.shared.u16 	[%r5], %rs24;
	mul.wide.u32 	%rd26, %r7, 8;
	add.s64 	%rd27, %rd1, %rd26;
	ld.global.u64 	%rd28, [%rd27];
	st.shared.u64 	[%r6], %rd28;
$L__BB64_11:
	bar.sync 	0;
	setp.lt.u32 	%p7, %r26, 66;
	@%p7 bra 	$L__BB64_19;
$L__BB64_12:
	mov.u32 	%r9, %r26;
	shr.u32 	%r26, %r9, 1;
	setp.ge.u32 	%p8, %r3, %r26;
	@%p8 bra 	$L__BB64_18;
	ld.shared.u16 	%rs3, [%r5];
	and.b32  	%r23, %r9, 2046;
	add.s32 	%r24, %r5, %r23;
	ld.shared.u16 	%rs4, [%r24];
	// begin inline asm
	{ .reg .pred __$temp3;
  setp.gt.bf16  __$temp3, %rs3, %rs4;
  selp.u16 %rs31, 1, 0, __$temp3;}
	// end inline asm
	setp.eq.s16 	%p9, %rs31, 0;
	shl.b32 	%r25, %r26, 3;
	add.s32 	%r11, %r6, %r25;
	@%p9 bra 	$L__BB64_15;
	ld.shared.u64 	%rd70, [%r11];
	bra.uni 	$L__BB64_17;
$L__BB64_15:
	// begin inline asm
	{ .reg .pred __$temp3;
  setp.eq.bf16  __$temp3, %rs3, %rs4;
  selp.u16 %rs34, 1, 0, __$temp3;}
	// end inline asm
	setp.eq.s16 	%p10, %rs34, 0;
	@%p10 bra 	$L__BB64_18;
	ld.shared.u64 	%rd41, [%r6];
	ld.shared.u64 	%rd70, [%r11];
	setp.le.s64 	%p11, %rd41, %rd70;
	@%p11 bra 	$L__BB64_18;
$L__BB64_17:
	st.shared.u16 	[%r5], %rs4;
	st.shared.u64 	[%r6], %rd70;
$L__BB64_18:
	bar.sync 	0;
	setp.gt.u32 	%p12, %r9, 131;
	@%p12 bra 	$L__BB64_12;
$L__BB64_19:
	setp.gt.u32 	%p13, %r3, 31;
	@%p13 bra 	$L__BB64_46;
	ld.shared.u16 	%rs76, [%r5];
	ld.shared.u16 	%rs6, [%r5+64];
	// begin inline asm
	{ .reg .pred __$temp3;
  setp.gt.bf16  __$temp3, %rs76, %rs6;
  selp.u16 %rs37, 1, 0, __$temp3;}
	// end inline asm
	setp.ne.s16 	%p14, %rs37, 0;
	@%p14 bra 	$L__BB64_23;
	// begin inline asm
	{ .reg .pred __$temp3;
  setp.eq.bf16  __$temp3, %rs76, %rs6;
  selp.u16 %rs40, 1, 0, __$temp3;}
	// end inline asm
	setp.eq.s16 	%p15, %rs40, 0;
	@%p15 bra 	$L__BB64_24;
	ld.volatile.shared.u64 	%rd42, [%r6];
	ld.volatile.shared.u64 	%rd43, [%r6+256];
	setp.le.s64 	%p16, %rd42, %rd43;
	@%p16 bra 	$L__BB64_24;
$L__BB64_23:
	ld.volatile.shared.u64 	%rd44, [%r6+256];
	st.volatile.shared.u64 	[%r6], %rd44;
	ld.volatile.shared.u16 	%rs76, [%r5+64];
	st.volatile.shared.u16 	[%r5], %rs76;
$L__BB64_24:
	ld.shared.u16 	%rs9, [%r5+32];
	// begin inline asm
	{ .reg .pred __$temp3;
  setp.gt.bf16  __$temp3, %rs76, %rs9;
  selp.u16 %rs43, 1, 0, __$temp3;}
	// end inline asm
	setp.ne.s16 	%p17, %rs43, 0;
	@%p17 bra 	$L__BB64_27;
	// begin inline asm
	{ .reg .pred __$temp3;
  setp.eq.bf16  __$temp3, %rs76, %rs9;
  selp.u16 %rs46, 1, 0, __$temp3;}
	// end inline asm
	setp.eq.s16 	%p18, %rs46, 0;
	@%p18 bra 	$L__BB64_28;
	ld.volatile.shared.u64 	%rd45, [%r6];
	ld.volatile.shared.u64 	%rd46, [%r6+128];
	setp.le.s64 	%p19, %rd45, %rd46;
	@%p19 bra 	$L__BB64_28;
$L__BB64_27:
	ld.volatile.shared.u64 	%rd47, [%r6+128];
	st.volatile.shared.u64 	[%r6], %rd47;
	ld.volatile.shared.u16 	%rs76, [%r5+32];
	st.volatile.shared.u16 	[%r5], %rs76;
$L__BB64_28:
	ld.shared.u16 	%rs12, [%r5+16];
	// begin inline asm
	{ .reg .pred __$temp3;
  setp.gt.bf16  __$temp3, %rs76, %rs12;
  selp.u16 %rs49, 1, 0, __$temp3;}
	// end inline asm
	setp.ne.s16 	%p20, %rs49, 0;
	@%p20 bra 	$L__BB64_31;
	// begin inline asm
	{ .reg .pred __$temp3;
  setp.eq.bf16  __$temp3, %rs76, %rs12;
  selp.u16 %rs52, 1, 0, __$temp3;}
	// end inline asm
	setp.eq.s16 	%p21, %rs52, 0;
	@%p21 bra 	$L__BB64_32;
	ld.volatile.shared.u64 	%rd48, [%r6];
	ld.volatile.shared.u64 	%rd49, [%r6+64];
	setp.le.s64 	%p22, %rd48, %rd49;
	@%p22 bra 	$L__BB64_32;
$L__BB64_31:
	ld.volatile.shared.u64 	%rd50, [%r6+64];
	st.volatile.shared.u64 	[%r6], %rd50;
	ld.volatile.shared.u16 	%rs76, [%r5+16];
	st.volatile.shared.u16 	[%r5], %rs76;
$L__BB64_32:
	ld.shared.u16 	%rs15, [%r5+8];
	// begin inline asm
	{ .reg .pred __$temp3;
  setp.gt.bf16  __$temp3, %rs76, %rs15;
  selp.u16 %rs55, 1, 0, __$temp3;}
	// end inline asm
	setp.ne.s16 	%p23, %rs55, 0;
	@%p23 bra 	$L__BB64_35;
	// begin inline asm
	{ .reg .pred __$temp3;
  setp.eq.bf16  __$temp3, %rs76, %rs15;
  selp.u16 %rs58, 1, 0, __$temp3;}
	// end inline asm
	setp.eq.s16 	%p24, %rs58, 0;
	@%p24 bra 	$L__BB64_36;
	ld.volatile.shared.u64 	%rd51, [%r6];
	ld.volatile.shared.u64 	%rd52, [%r6+32];
	setp.le.s64 	%p25, %rd51, %rd52;
	@%p25 bra 	$L__BB64_36;
$L__BB64_35:
	ld.volatile.shared.u64 	%rd53, [%r6+32];
	st.volatile.shared.u64 	[%r6], %rd53;
	ld.volatile.shared.u16 	%rs76, [%r5+8];
	st.volatile.shared.u16 	[%r5], %rs76;
$L__BB64_36:
	ld.shared.u16 	%rs18, [%r5+4];
	// begin inline asm
	{ .reg .pred __$temp3;
  setp.gt.bf16  __$temp3, %rs76, %rs18;
  selp.u16 %rs61, 1, 0, __$temp3;}
	// end inline asm
	setp.ne.s16 	%p26, %rs61, 0;
	@%p26 bra 	$L__BB64_39;
	// begin inline asm
	{ .reg .pred __$temp3;
  setp.eq.bf16  __$temp3, %rs76, %rs18;
  selp.u16 %rs64, 1, 0, __$temp3;}
	// end inline asm
	setp.eq.s16 	%p27, %rs64, 0;
	@%p27 bra 	$L__BB64_40;
	ld.volatile.shared.u64 	%rd54, [%r6];
	ld.volatile.shared.u64 	%rd55, [%r6+16];
	setp.le.s64 	%p28, %rd54, %rd55;
	@%p28 bra 	$L__BB64_40;
$L__BB64_39:
	ld.volatile.shared.u64 	%rd56, [%r6+16];
	st.volatile.shared.u64 	[%r6], %rd56;
	ld.volatile.shared.u16 	%rs76, [%r5+4];
	st.volatile.shared.u16 	[%r5], %rs76;
$L__BB64_40:
	ld.shared.u16 	%rs21, [%r5+2];
	// begin inline asm
	{ .reg .pred __$temp3;
  setp.gt.bf16  __$temp3, %rs76, %rs21;
  selp.u16 %rs67, 1, 0, __$temp3;}
	// end inline asm
	setp.ne.s16 	%p29, %rs67, 0;
	@%p29 bra 	$L__BB64_43;
	// begin inline asm
	{ .reg .pred __$temp3;
  setp.eq.bf16  __$temp3, %rs76, %rs21;
  selp.u16 %rs70, 1, 0, __$temp3;}
	// end inline asm
	setp.eq.s16 	%p30, %rs70, 0;
	@%p30 bra 	$L__BB64_44;
	ld.volatile.shared.u64 	%rd57, [%r6];
	ld.volatile.shared.u64 	%rd58, [%r6+8];
	setp.le.s64 	%p31, %rd57, %rd58;
	@%p31 bra 	$L__BB64_44;
$L__BB64_43:
	ld.volatile.shared.u64 	%rd59, [%r6+8];
	st.volatile.shared.u64 	[%r6], %rd59;
	ld.volatile.shared.u16 	%rs73, [%r5+2];
	st.volatile.shared.u16 	[%r5], %rs73;
$L__BB64_44:
	setp.ne.s32 	%p32, %r3, 0;
	@%p32 bra 	$L__BB64_46;
	cvt.u64.u32 	%rd60, %r4;
	add.s64 	%rd61, %rd5, %rd60;
	cvta.to.global.u64 	%rd62, %rd15;
	shl.b64 	%rd63, %rd61, 1;
	add.s64 	%rd64, %rd62, %rd63;
	ld.shared.u16 	%rs74, [sdata_bf16];
	st.global.u16 	[%rd64], %rs74;
	ld.shared.u64 	%rd65, [%r2];
	shl.b64 	%rd66, %rd61, 3;
	add.s64 	%rd67, %rd1, %rd66;
	st.global.u64 	[%rd67], %rd65;
$L__BB64_46:
	ret;

}


// ===== COMPILED SASS (sm_100) =====

	.target	sm_100

	.elftype	@"ET_EXEC"


//--------------------- .note.nv.tkinfo           --------------------------
	.section	.note.nv.tkinfo,"",@"SHT_NOTE"
	.sectionflags	@"SHF_NOTE_NV_TKINFO"
	.tkinfo
        /*0018*/ 	.word	0x00000002
        /*0030*/ 	.string	""
        /*0030*/ 	.string	"ptxas"
        /*0030*/ 	.string	"Cuda compilation tools, release 13.0, V13.0.88"
        /*0030*/ 	.string	"Build cuda_13.0.r13.0/compiler.36424714_0"
        /*0030*/ 	.string	"-arch sm_100 -m 64 "



//--------------------- .note.nv.cuinfo           --------------------------
	.section	.note.nv.cuinfo,"",@"SHT_NOTE"
	.sectionflags	@"SHF_NOTE_NV_CUINFO"
        /*0018*/ 	.short	0x0002
        /*001a*/ 	.short	0x0064
        /*001c*/ 	.short	0x0082
	.zero		2


//--------------------- .nv.info                  --------------------------
	.section	.nv.info,"",@"SHT_CUDA_INFO"
	.align	4


	//----- nvinfo : EIATTR_REGCOUNT
	.align		4
        /*0000*/ 	.byte	0x04, 0x2f
        /*0002*/ 	.short	(.L_1 - .L_0)
	.align		4
.L_0:
        /*0004*/ 	.word	index@(contiguous_reduce_bool)
        /*0008*/ 	.word	0x00000012


	//----- nvinfo : EIATTR_FRAME_SIZE
	.align		4
.L_1:
        /*000c*/ 	.byte	0x04, 0x11
        /*000e*/ 	.short	(.L_3 - .L_2)
	.align		4
.L_2:
        /*0010*/ 	.word	index@(contiguous_reduce_bool)
        /*0014*/ 	.word	0x00000000


	//----- nvinfo : EIATTR_REGCOUNT
	.align		4
.L_3:
        /*0018*/ 	.byte	0x04, 0x2f
        /*001a*/ 	.short	(.L_5 - .L_4)
	.align		4
.L_4:
        /*001c*/ 	.word	index@(uncontiguous_reduce_bool)
        /*0020*/ 	.word	0x00000030


	//----- nvinfo : EIATTR_FRAME_SIZE
	.align		4
.L_5:
        /*0024*/ 	.byte	0x04, 0x11
        /*0026*/ 	.short	(.L_7 - .L_6)
	.align		4
.L_6:
        /*0028*/ 	.word	index@($__internal_51_$__cuda_sm20_rem_s64)
        /*002c*/ 	.word	0x00000000


	//----- nvinfo : EIATTR_FRAME_SIZE
	.align		4
.L_7:
        /*0030*/ 	.byte	0x04, 0x11
        /*0032*/ 	.short	(.L_9 - .L_8)
	.align		4
.L_8:
        /*0034*/ 	.word	index@($__internal_50_$__cuda_sm20_div_s64)
        /*0038*/ 	.word	0x00000000


	//----- nvinfo : EIATTR_FRAME_SIZE
	.align		4
.L_9:
        /*003c*/ 	.byte	0x04, 0x11
        /*003e*/ 	.short	(.L_11 - .L_10)
	.align		4
.L_10:
        /*0040*/ 	.word	index@(uncontiguous_reduce_bool)
        /*0044*/ 	.word	0x00000000


	//----- nvinfo : EIATTR_REGCOUNT
	.align		4
.L_11:
        /*0048*/ 	.byte	0x04, 0x2f
        /*004a*/ 	.short	(.L_13 - .L_12)
	.align		4
.L_12:
        /*004c*/ 	.word	index@(contiguous_reduce2_bool)
        /*0050*/ 	.word	0x00000014


	//----- nvinfo : EIATTR_FRAME_SIZE
	.align		4
.L_13:
        /*0054*/ 	.byte	0x04, 0x11
        /*0056*/ 	.short	(.L_15 - .L_14)
	.align		4
.L_14:
        /*0058*/ 	.word	index@(contiguous_reduce2_bool)
        /*005c*/ 	.word	0x00000000


	//----- nvinfo : EIATTR_REGCOUNT
	.align		4
.L_15:
        /*0060*/ 	.byte	0x04, 0x2f
        /*0062*/ 	.short	(.L_17 - .L_16)
	.align		4
.L_16:
        /*0064*/ 	.word	index@(nkd_bool)
        /*0068*/ 	.word	0x00000030


	//----- nvinfo : EIATTR_FRAME_SIZE
	.align		4
.L_17:
        /*006c*/ 	.byte	0x04, 0x11
        /*006e*/ 	.short	(.L_19 - .L_18)
	.align		4
.L_18:
        /*0070*/ 	.word	index@($__internal_49_$__cuda_sm20_rem_s64)
        /*0074*/ 	.word	0x00000000


	//----- nvinfo : EIATTR_FRAME_SIZE
	.align		4
.L_19:
        /*0078*/ 	.byte	0x04, 0x11
        /*007a*/ 	.short	(.L_21 - .L_20)
	.align		4
.L_20:
        /*007c*/ 	.word	index@($__internal_48_$__cuda_sm20_div_s64)
        /*0080*/ 	.word	0x00000000


	//----- nvinfo : EIATTR_FRAME_SIZE
	.align		4
.L_21:
        /*0084*/ 	.byte	0x04, 0x11
        /*0086*/ 	.short	(.L_23 - .L_22)
	.align		4
.L_22:
        /*0088*/ 	.word	index@(nkd_bool)
        /*008c*/ 	.word	0x00000000


	//----- nvinfo : EIATTR_REGCOUNT
	.align		4
.L_23:
        /*0090*/ 	.byte	0x04, 0x2f
        /*0092*/ 	.short	(.L_25 - .L_24)
	.align		4
.L_24:
        /*0094*/ 	.word	index@(nkd2_bool)
        /*0098*/ 	.word	0x00000014


	//----- nvinfo : EIATTR_FRAME_SIZE
	.align		4
.L_25:
        /*009c*/ 	.byte	0x04, 0x11
        /*009e*/ 	.short	(.L_27 - .L_26)
	.align		4
.L_26:
        /*00a0*/ 	.word	index@(nkd2_bool)
        /*00a4*/ 	.word	0x00000000


	//----- nvinfo : EIATTR_REGCOUNT
	.align		4
.L_27:
        /*00a8*/ 	.byte	0x04, 0x2f
        /*00aa*/ 	.short	(.L_29 - .L_28)
	.align		4
.L_28:
        /*00ac*/ 	.word	index@(contiguous_reduce_i8)
        /*00b0*/ 	.word	0x00000012


	//----- nvinfo : EIATTR_FRAME_SIZE
	.align		4
.L_29:
        /*00b4*/ 	.byte	0x04, 0x11
        /*00b6*/ 	.short	(.L_31 - .L_30)
	.align		4
.L_30:
        /*00b8*/ 	.word	index@(contiguous_reduce_i8)
        /*00bc*/ 	.word	0x00000000


	//----- nvinfo : EIATTR_REGCOUNT
	.align		4
.L_31:
        /*00c0*/ 	.byte	0x04, 0x2f
        /*00c2*/ 	.short	(.L_33 - .L_32)
	.align		4
.L_32:
        /*00c4*/ 	.word	index@(uncontiguous_reduce_i8)
        /*00c8*/ 	.word	0x00000030


	//----- nvinfo : EIATTR_FRAME_SIZE
	.align		4
.L_33:
        /*00cc*/ 	.byte	0x04, 0x11
        /*00ce*/ 	.short	(.L_35 - .L_34)
	.align		4
.L_34:
        /*00d0*/ 	.word	index@($__internal_47_$__cuda_sm20_rem_s64)
        /*00d4*/ 	.word	0x00000000


	//----- nvinfo : EIATTR_FRAME_SIZE
	.align		4
.L_35:
        /*00d8*/ 	.byte	0x04, 0x11
        /*00da*/ 	.short	(.L_37 - .L_36)
	.align		4
.L_36:
        /*00dc*/ 	.word	index@($__internal_46_$__cuda_sm20_div_s64)
        /*00e0*/ 	.word	0x00000000


	//----- nvinfo : EIATTR_FRAME_SIZE
	.align		4
.L_37:
        /*00e4*/ 	.byte	0x04, 0x11
        /*00e6*/ 	.short	(.L_39 - .L_38)
	.align		4
.L_38:
        /*00e8*/ 	.word	index@(uncontiguous_reduce_i8)
        /*00ec*/ 	.word	0x00000000


	//----- nvinfo : EIATTR_REGCOUNT
	.align		4
.L_39:
        /*00f0*/ 	.byte	0x04, 0x2f
        /*00f2*/ 	.short	(.L_41 - .L_40)
	.align		4
.L_40:
        /*00f4*/ 	.word	index@(contiguous_reduce2_i8)
        /*00f8*/ 	.word	0x00000012


	//----- nvinfo : EIATTR_FRAME_SIZE
	.align		4
.L_41:
        /*00fc*/ 	.byte	0x04, 0x11
        /*00fe*/ 	.short	(.L_43 - .L_42)
	.align		4
.L_42:
        /*0100*/ 	.word	index@(contiguous_reduce2_i8)
        /*0104*/ 	.word	0x00000000


	//----- nvinfo : EIATTR_REGCOUNT
	.align		4
.L_43:
        /*0108*/ 	.byte	0x04, 0x2f
        /*010a*/ 	.short	(.L_45 - .L_44)
	.align		4
.L_44:
        /*010c*/ 	.word	index@(nkd_i8)
        /*0110*/ 	.word	0x00000030


	//----- nvinfo : EIATTR_FRAME_SIZE
	.align		4
.L_45:
        /*0114*/ 	.byte	0x04, 0x11
        /*0116*/ 	.short	(.L_47 - .L_46)
	.align		4
.L_46:
        /*0118*/ 	.word	index@($__internal_45_$__cuda_sm20_rem_s64)
        /*011c*/ 	.word	0x00000000


	//----- nvinfo : EIATTR_FRAME_SIZE
	.align		4
.L_47:
        /*0120*/ 	.byte	0x04, 0x11
        /*0122*/ 	.short	(.L_49 - .L_48)
	.align		4
.L_48:
        /*0124*/ 	.word	index@($__internal_44_$__cuda_sm20_div_s64)
        /*0128*/ 	.word	0x00000000


	//----- nvinfo : EIATTR_FRAME_SIZE
	.align		4
.L_49:
        /*012c*/ 	.byte	0x04, 0x11
        /*012e*/ 	.short	(.L_51 - .L_50)
	.align		4
.L_50:
        /*0130*/ 	.word	index@(nkd_i8)
        /*0134*/ 	.word	0x00000000


	//----- nvinfo : EIATTR_REGCOUNT
	.align		4
.L_51:
        /*0138*/ 	.byte	0x04, 0x2f
        /*013a*/ 	.short	(.L_53 - .L_52)
	.align		4
.L_52:
        /*013c*/ 	.word	index@(nkd2_i8)
        /*0140*/ 	.word	0x00000012


	//----- nvinfo : EIATTR_FRAME_SIZE
	.align		4
.L_53:
        /*0144*/ 	.byte	0x04, 0x11
        /*0146*/ 	.short	(.L_55 - .L_54)
	.align		4
.L_54:
        /*0148*/ 	.word	index@(nkd2_i8)
        /*014c*/ 	.word	0x00000000


	//----- nvinfo : EIATTR_REGCOUNT
	.align		4
.L_55:
        /*0150*/ 	.byte	0x04, 0x2f
        /*0152*/ 	.short	(.L_57 - .L_56)
	.align		4
.L_56:
        /*0154*/ 	.word	index@(contiguous_reduce_i16)
        /*0158*/ 	.word	0x00000011


	//----- nvinfo : EIATTR_FRAME_SIZE
	.align		4
.L_57:
        /*015c*/ 	.byte	0x04, 0x11
        /*015e*/ 	.short	(.L_59 - .L_58)
	.align		4
.L_58:
        /*0160*/ 	.word	index@(contiguous_reduce_i16)
        /*0164*/ 	.word	0x00000000


	//----- nvinfo : EIATTR_REGCOUNT
	.align		4
.L_59:
        /*0168*/ 	.byte	0x04, 0x2f
        /*016a*/ 	.short	(.L_61 - .L_60)
	.align		4
.L_60:
        /*016c*/ 	.word	index@(uncontiguous_reduce_i16)
        /*0170*/ 	.word	0x0000002e


	//----- nvinfo : EIATTR_FRAME_SIZE
	.align		4
.L_61:
        /*0174*/ 	.byte	0x04, 0x11
        /*0176*/ 	.short	(.L_63 - .L_62)
	.align		4
.L_62:
        /*0178*/ 	.word	index@($__internal_43_$__cuda_sm20_rem_s64)
        /*017c*/ 	.word	0x00000000


	//----- nvinfo : EIATTR_FRAME_SIZE
	.align		4
.L_63:
        /*0180*/ 	.byte	0x04, 0x11
        /*0182*/ 	.short	(.L_65 - .L_64)
	.align		4
.L_64:
        /*0184*/ 	.word	index@($__internal_42_$__cuda_sm20_div_s64)
        /*0188*/ 	.word	0x00000000


	//----- nvinfo : EIATTR_FRAME_SIZE
	.align		4
.L_65:
        /*018c*/ 	.byte	0x04, 0x11
        /*018e*/ 	.short	(.L_67 - .L_66)
	.align		4
.L_66:
        /*0190*/ 	.word	index@(uncontiguous_reduce_i16)
        /*0194*/ 	.word	0x00000000


	//----- nvinfo : EIATTR_REGCOUNT
	.align		4
.L_67:
        /*0198*/ 	.byte	0x04, 0x2f
        /*019a*/ 	.short	(.L_69 - .L_68)
	.align		4
.L_68:
        /*019c*/ 	.word	index@(contiguous_reduce2_i16)
        /*01a0*/ 	.word	0x00000014


	//----- nvinfo : EIATTR_FRAME_SIZE
	.align		4
.L_69:
        /*01a4*/ 	.byte	0x04, 0x11
        /*01a6*/ 	.short	(.L_71 - .L_70)
	.align		4
.L_70:
        /*01a8*/ 	.word	index@(contiguous_reduce2_i16)
        /*01ac*/ 	.word	0x00000000


	//----- nvinfo : EIATTR_REGCOUNT
	.align		4
.L_71:
        /*01b0*/ 	.byte	0x04, 0x2f
        /*01b2*/ 	.short	(.L_73 - .L_72)
	.align		4
.L_72:
        /*01b4*/ 	.word	index@(nkd_i16)
        /*01b8*/ 	.word	0x00000034


	//----- nvinfo : EIATTR_FRAME_SIZE
	.align		4
.L_73:
        /*01bc*/ 	.byte	0x04, 0x11
        /*01be*/ 	.short	(.L_75 - .L_74)
	.align		4
.L_74:
        /*01c0*/ 	.word	index@($__internal_41_$__cuda_sm20_rem_s64)
        /*01c4*/ 	.word	0x00000000


	//----- nvinfo : EIATTR_FRAME_SIZE
	.align		4
.L_75:
        /*01c8*/ 	.byte	0x04, 0x11
        /*01ca*/ 	.short	(.L_77 - .L_76)
	.align		4
.L_76:
        /*01cc*/ 	.word	index@($__internal_40_$__cuda_sm20_div_s64)
        /*01d0*/ 	.word	0x00000000


	//----- nvinfo : EIATTR_FRAME_SIZE
	.align		4
.L_77:
        /*01d4*/ 	.byte	0x04, 0x11
        /*01d6*/ 	.short	(.L_79 - .L_78)
	.align		4
.L_78:
        /*01d8*/ 	.word	index@(nkd_i16)
        /*01dc*/ 	.word	0x00000000


	//----- nvinfo : EIATTR_REGCOUNT
	.align		4
.L_79:
        /*01e0*/ 	.byte	0x04, 0x2f
        /*01e2*/ 	.short	(.L_81 - .L_80)
	.align		4
.L_80:
        /*01e4*/ 	.word	index@(nkd2_i16)
        /*01e8*/ 	.word	0x00000014


	//----- nvinfo : EIATTR_FRAME_SIZE
	.align		4
.L_81:
        /*01ec*/ 	.byte	0x04, 0x11
        /*01ee*/ 	.short	(.L_83 - .L_82)
	.align		4
.L_82:
        /*01f0*/ 	.word	index@(nkd2_i16)
        /*01f4*/ 	.word	0x00000000


	//----- nvinfo : EIATTR_REGCOUNT
	.align		4
.L_83:
        /*01f8*/ 	.byte	0x04, 0x2f
        /*01fa*/ 	.short	(.L_85 - .L_84)
	.align		4
.L_84:
        /*01fc*/ 	.word	index@(contiguous_reduce_i32)
        /*0200*/ 	.word	0x00000010


	//----- nvinfo : EIATTR_FRAME_SIZE
	.align		4
.L_85:
        /*0204*/ 	.byte	0x04, 0x11
        /*0206*/ 	.short	(.L_87 - .L_86)
	.align		4
.L_86:
        /*0208*/ 	.word	index@(contiguous_reduce_i32)
        /*020c*/ 	.word	0x00000000


	//----- nvinfo : EIATTR_REGCOUNT
	.align		4
.L_87:
        /*0210*/ 	.byte	0x04, 0x2f
        /*0212*/ 	.short	(.L_89 - .L_88)
	.align		4
.L_88:
        /*0214*/ 	.word	index@(uncontiguous_reduce_i32)
        /*0218*/ 	.word	0x00000030


	//----- nvinfo : EIATTR_FRAME_SIZE
	.align		4
.L_89:
        /*021c*/ 	.byte	0x04, 0x11
        /*021e*/ 	.short	(.L_91 - .L_90)
	.align		4
.L_90:
        /*0220*/ 	.word	index@($__internal_39_$__cuda_sm20_rem_s64)
        /*0224*/ 	.word	0x00000000


	//----- nvinfo : EIATTR_FRAME_SIZE
	.align		4
.L_91:
        /*0228*/ 	.byte	0x04, 0x11
        /*022a*/ 	.short	(.L_93 - .L_92)
	.align		4
.L_92:
        /*022c*/ 	.word	index@($__internal_38_$__cuda_sm20_div_s64)
        /*0230*/ 	.word	0x00000000


	//----- nvinfo : EIATTR_FRAME_SIZE
	.align		4
.L_93:
        /*0234*/ 	.byte	0x04, 0x11
        /*0236*/ 	.short	(.L_95 - .L_94)
	.align		4
.L_94:
        /*0238*/ 	.word	index@(uncontiguous_reduce_i32)
        /*023c*/ 	.word	0x00000000


	//----- nvinfo : EIATTR_REGCOUNT
	.align		4
.L_95:
        /*0240*/ 	.byte	0x04, 0x2f
        /*0242*/ 	.short	(.L_97 - .L_96)
	.align		4
.L_96:
        /*0244*/ 	.word	index@(contiguous_reduce2_i32)
        /*0248*/ 	.word	0x00000011


	//----- nvinfo : EIATTR_FRAME_SIZE
	.align		4
.L_97:
        /*024c*/ 	.byte	0x04, 0x11
        /*024e*/ 	.short	(.L_99 - .L_98)
	.align		4
.L_98:
        /*0250*/ 	.word	index@(contiguous_reduce2_i32)
        /*0254*/ 	.word	0x00000000


	//----- nvinfo : EIATTR_REGCOUNT
	.align		4
.L_99:
        /*0258*/ 	.byte	0x04, 0x2f
        /*025a*/ 	.short	(.L_101 - .L_100)
	.align		4
.L_100:
        /*025c*/ 	.word	index@(nkd_i32)
        /*0260*/ 	.word	0x00000030


	//----- nvinfo : EIATTR_FRAME_SIZE
	.align		4
.L_101:
        /*0264*/ 	.byte	0x04, 0x11
        /*0266*/ 	.short	(.L_103 - .L_102)
	.align		4
.L_102:
        /*0268*/ 	.word	index@($__internal_37_$__cuda_sm20_rem_s64)
        /*026c*/ 	.word	0x00000000


	//----- nvinfo : EIATTR_FRAME_SIZE
	.align		4
.L_103:
        /*0270*/ 	.byte	0x04, 0x11
        /*0272*/ 	.short	(.L_105 - .L_104)
	.align		4
.L_104:
        /*0274*/ 	.word	index@($__internal_36_$__cuda_sm20_div_s64)
        /*0278*/ 	.word	0x00000000


	//----- nvinfo : EIATTR_FRAME_SIZE
	.align		4
.L_105:
        /*027c*/ 	.byte	0x04, 0x11
        /*027e*/ 	.short	(.L_107 - .L_106)
	.align		4
.L_106:
        /*0280*/ 	.word	index@(nkd_i32)
        /*0284*/ 	.word	0x00000000


	//----- nvinfo : EIATTR_REGCOUNT
	.align		4
.L_107:
        /*0288*/ 	.byte	0x04, 0x2f
        /*028a*/ 	.short	(.L_109 - .L_108)
	.align		4
.L_108:
        /*028c*/ 	.word	index@(nkd2_i32)
        /*0290*/ 	.word	0x00000014


	//----- nvinfo : EIATTR_FRAME_SIZE
	.align		4
.L_109:
        /*0294*/ 	.byte	0x04, 0x11
        /*0296*/ 	.short	(.L_111 - .L_110)
	.align		4
.L_110:
        /*0298*/ 	.word	index@(nkd2_i32)
        /*029c*/ 	.word	0x00000000


	//----- nvinfo : EIATTR_REGCOUNT
	.align		4
.L_111:
        /*02a0*/ 	.byte	0x04, 0x2f
        /*02a2*/ 	.short	(.L_113 - .L_112)
	.align		4
.L_112:
        /*02a4*/ 	.word	index@(contiguous_reduce_i64)
        /*02a8*/ 	.word	0x00000010


	//----- nvinfo : EIATTR_FRAME_SIZE
	.align		4
.L_113:
        /*02ac*/ 	.byte	0x04, 0x11
        /*02ae*/ 	.short	(.L_115 - .L_114)
	.align		4
.L_114:
        /*02b0*/ 	.word	index@(contiguous_reduce_i64)
        /*02b4*/ 	.word	0x00000000


	//----- nvinfo : EIATTR_REGCOUNT
	.align		4
.L_115:
        /*02b8*/ 	.byte	0x04, 0x2f
        /*02ba*/ 	.short	(.L_117 - .L_116)
	.align		4
.L_116:
        /*02bc*/ 	.word	index@(uncontiguous_reduce_i64)
        /*02c0*/ 	.word	0x00000030


	//----- nvinfo : EIATTR_FRAME_SIZE
	.align		4
.L_117:
        /*02c4*/ 	.byte	0x04, 0x11
        /*02c6*/ 	.short	(.L_119 - .L_118)
	.align		4
.L_118:
        /*02c8*/ 	.word	index@($__internal_35_$__cuda_sm20_rem_s64)
        /*02cc*/ 	.word	0x00000000


	//----- nvinfo : EIATTR_FRAME_SIZE
	.align		4
.L_119:
        /*02d0*/ 	.byte	0x04, 0x11
        /*02d2*/ 	.short	(.L_121 - .L_120)
	.align		4
.L_120:
        /*02d4*/ 	.word	index@($__internal_34_$__cuda_sm20_div_s64)
        /*02d8*/ 	.word	0x00000000


	//----- nvinfo : EIATTR_FRAME_SIZE
	.align		4
.L_121:
        /*02dc*/ 	.byte	0x04, 0x11
        /*02de*/ 	.short	(.L_123 - .L_122)
	.align		4
.L_122:
        /*02e0*/ 	.word	index@(uncontiguous_reduce_i64)
        /*02e4*/ 	.word	0x00000000


	//----- nvinfo : EIATTR_REGCOUNT
	.align		4
.L_123:
        /*02e8*/ 	.byte	0x04, 0x2f
        /*02ea*/ 	.short	(.L_125 - .L_124)
	.align		4
.L_124:
        /*02ec*/ 	.word	index@(contiguous_reduce2_i64)
        /*02f0*/ 	.word	0x00000011


	//----- nvinfo : EIATTR_FRAME_SIZE
	.align		4
.L_125:
        /*02f4*/ 	.byte	0x04, 0x11
        /*02f6*/ 	.short	(.L_127 - .L_126)
	.align		4
.L_126:
        /*02f8*/ 	.word	index@(contiguous_reduce2_i64)
        /*02fc*/ 	.word	0x00000000


	//----- nvinfo : EIATTR_REGCOUNT
	.align		4
.L_127:
        /*0300*/ 	.byte	0x04, 0x2f
        /*0302*/ 	.short	(.L_129 - .L_128)
	.align		4
.L_128:
        /*0304*/ 	.word	index@(nkd_i64)
        /*0308*/ 	.word	0x00000030


	//----- nvinfo : EIATTR_FRAME_SIZE
	.align		4
.L_129:
        /*030c*/ 	.byte	0x04, 0x11
        /*030e*/ 	.short	(.L_131 - .L_130)
	.align		4
.L_130:
        /*0310*/ 	.word	index@($__internal_33_$__cuda_sm20_rem_s64)
        /*0314*/ 	.word	0x00000000


	//----- nvinfo : EIATTR_FRAME_SIZE
	.align		4
.L_131:
        /*0318*/ 	.byte	0x04, 0x11
        /*031a*/ 	.short	(.L_133 - .L_132)
	.align		4
.L_132:
        /*031c*/ 	.word	index@($__internal_32_$__cuda_sm20_div_s64)
        /*0320*/ 	.word	0x00000000


	//----- nvinfo : EIATTR_FRAME_SIZE
	.align		4
.L_133:
        /*0324*/ 	.byte	0x04, 0x11
        /*0326*/ 	.short	(.L_135 - .L_134)
	.align		4
.L_134:
        /*0328*/ 	.word	index@(nkd_i64)
        /*032c*/ 	.word	0x00000000


	//----- nvinfo : EIATTR_REGCOUNT
	.align		4
.L_135:
        /*0330*/ 	.byte	0x04, 0x2f
        /*0332*/ 	.short	(.L_137 - .L_136)
	.align		4
.L_136:
        /*0334*/ 	.word	index@(nkd2_i64)
        /*0338*/ 	.word	0x0000001a


	//----- nvinfo : EIATTR_FRAME_SIZE
	.align		4
.L_137:
        /*033c*/ 	.byte	0x04, 0x11
        /*033e*/ 	.short	(.L_139 - .L_138)
	.align		4
.L_138:
        /*0340*/ 	.word	index@(nkd2_i64)
        /*0344*/ 	.word	0x00000000


	//----- nvinfo : EIATTR_REGCOUNT
	.align		4
.L_139:
        /*0348*/ 	.byte	0x04, 0x2f
        /*034a*/ 	.short	(.L_141 - .L_140)
	.align		4
.L_140:
        /*034c*/ 	.word	index@(contiguous_reduce_u8)
        /*0350*/ 	.word	0x00000012


	//----- nvinfo : EIATTR_FRAME_SIZE
	.align		4
.L_141:
        /*0354*/ 	.byte	0x04, 0x11
        /*0356*/ 	.short	(.L_143 - .L_142)
	.align		4
.L_142:
        /*0358*/ 	.word	index@(contiguous_reduce_u8)
        /*035c*/ 	.word	0x00000000


	//----- nvinfo : EIATTR_REGCOUNT
	.align		4
.L_143:
        /*0360*/ 	.byte	0x04, 0x2f
        /*0362*/ 	.short	(.L_145 - .L_144)
	.align		4
.L_144:
        /*0364*/ 	.word	index@(uncontiguous_reduce_u8)
        /*0368*/ 	.word	0x00000030


	//----- nvinfo : EIATTR_FRAME_SIZE
	.align		4
.L_145:
        /*036c*/ 	.byte	0x04, 0x11
        /*036e*/ 	.short	(.L_147 - .L_146)
	.align		4
.L_146:
        /*0370*/ 	.word	index@($__internal_31_$__cuda_sm20_rem_s64)
        /*0374*/ 	.word	0x00000000


	//----- nvinfo : EIATTR_FRAME_SIZE
	.align		4
.L_147:
        /*0378*/ 	.byte	0x04, 0x11
        /*037a*/ 	.short	(.L_149 - .L_148)
	.align		4
.L_148:
        /*037c*/ 	.word	index@($__internal_30_$__cuda_sm20_div_s64)
        /*0380*/ 	.word	0x00000000


	//----- nvinfo : EIATTR_FRAME_SIZE
	.align		4
.L_149:
        /*0384*/ 	.byte	0x04, 0x11
        /*0386*/ 	.short	(.L_151 - .L_150)
	.align		4
.L_150:
        /*0388*/ 	.word	index@(uncontiguous_reduce_u8)
        /*038c*/ 	.word	0x00000000


	//----- nvinfo : EIATTR_REGCOUNT
	.align		4
.L_151:
        /*0390*/ 	.byte	0x04, 0x2f
        /*0392*/ 	.short	(.L_153 - .L_152)
	.align		4
.L_152:
        /*0394*/ 	.word	index@(contiguous_reduce2_u8)
        /*0398*/ 	.word	0x00000012


	//----- nvinfo : EIATTR_FRAME_SIZE
	.align		4
.L_153:
        /*039c*/ 	.byte	0x04, 0x11
        /*039e*/ 	.short	(.L_155 - .L_154)
	.align		4
.L_154:
        /*03a0*/ 	.word	index@(contiguous_reduce2_u8)
        /*03a4*/ 	.word	0x00000000


	//----- nvinfo : EIATTR_REGCOUNT
	.align		4
.L_155:
        /*03a8*/ 	.byte	0x04, 0x2f
        /*03aa*/ 	.short	(.L_157 - .L_156)
	.align		4
.L_156:
        /*03ac*/ 	.word	index@(nkd_u8)
        /*03b0*/ 	.word	0x00000030


	//----- nvinfo : EIATTR_FRAME_SIZE
	.align		4
.L_157:
        /*03b4*/ 	.byte	0x04, 0x11
        /*03b6*/ 	.short	(.L_159 - .L_158)
	.align		4
.L_158:
        /*03b8*/ 	.word	index@($__internal_29_$__cuda_sm20_rem_s64)
        /*03bc*/ 	.word	0x00000000


	//----- nvinfo : EIATTR_FRAME_SIZE
	.align		4
.L_159:
        /*03c0*/ 	.byte	0x04, 0x11
        /*03c2*/ 	.short	(.L_161 - .L_160)
	.align		4
.L_160:
        /*03c4*/ 	.word	index@($__internal_28_$__cuda_sm20_div_s64)
        /*03c8*/ 	.word	0x00000000


	//----- nvinfo : EIATTR_FRAME_SIZE
	.align		4
.L_161:
        /*03cc*/ 	.byte	0x04, 0x11
        /*03ce*/ 	.short	(.L_163 - .L_162)
	.align		4
.L_162:
        /*03d0*/ 	.word	index@(nkd_u8)
        /*03d4*/ 	.word	0x00000000


	//----- nvinfo : EIATTR_REGCOUNT
	.align		4
.L_163:
        /*03d8*/ 	.byte	0x04, 0x2f
        /*03da*/ 	.short	(.L_165 - .L_164)
	.align		4
.L_164:
        /*03dc*/ 	.word	index@(nkd2_u8)
        /*03e0*/ 	.word	0x00000012


	//----- nvinfo : EIATTR_FRAME_SIZE
	.align		4
.L_165:
        /*03e4*/ 	.byte	0x04, 0x11
        /*03e6*/ 	.short	(.L_167 - .L_166)
	.align		4
.L_166:
        /*03e8*/ 	.word	index@(nkd2_u8)
        /*03ec*/ 	.word	0x00000000


	//----- nvinfo : EIATTR_REGCOUNT
	.align		4
.L_167:
        /*03f0*/ 	.byte	0x04, 0x2f
        /*03f2*/ 	.short	(.L_169 - .L_168)
	.align		4
.L_168:
        /*03f4*/ 	.word	index@(contiguous_reduce_u16)
        /*03f8*/ 	.word	0x00000010


	//----- nvinfo : EIATTR_FRAME_SIZE
	.align		4
.L_169:
        /*03fc*/ 	.byte	0x04, 0x11
        /*03fe*/ 	.short	(.L_171 - .L_170)
	.align		4
.L_170:
        /*0400*/ 	.word	index@(contiguous_reduce_u16)
        /*0404*/ 	.word	0x00000000


	//----- nvinfo : EIATTR_REGCOUNT
	.align		4
.L_171:
        /*0408*/ 	.byte	0x04, 0x2f
        /*040a*/ 	.short	(.L_173 - .L_172)
	.align		4
.L_172:
        /*040c*/ 	.word	index@(uncontiguous_reduce_u16)
        /*0410*/ 	.word	0x0000002e


	//----- nvinfo : EIATTR_FRAME_SIZE
	.align		4
.L_173:
        /*0414*/ 	.byte	0x04, 0x11
        /*0416*/ 	.short	(.L_175 - .L_174)
	.align		4
.L_174:
        /*0418*/ 	.word	index@($__internal_27_$__cuda_sm20_rem_s64)
        /*041c*/ 	.word	0x00000000


	//----- nvinfo : EIATTR_FRAME_SIZE
	.align		4
.L_175:
        /*0420*/ 	.byte	0x04, 0x11
        /*0422*/ 	.short	(.L_177 - .L_176)
	.align		4
.L_176:
        /*0424*/ 	.word	index@($__internal_26_$__cuda_sm20_div_s64)
        /*0428*/ 	.word	0x00000000


	//----- nvinfo : EIATTR_FRAME_SIZE
	.align		4
.L_177:
        /*042c*/ 	.byte	0x04, 0x11
        /*042e*/ 	.short	(.L_179 - .L_178)
	.align		4
.L_178:
        /*0430*/ 	.word	index@(uncontiguous_reduce_u16)
        /*0434*/ 	.word	0x00000000


	//----- nvinfo : EIATTR_REGCOUNT
	.align		4
.L_179:
        /*0438*/ 	.byte	0x04, 0x2f
        /*043a*/ 	.short	(.L_181 - .L_180)
	.align		4
.L_180:
        /*043c*/ 	.word	index@(contiguous_reduce2_u16)
        /*0440*/ 	.word	0x00000010


	//----- nvinfo : EIATTR_FRAME_SIZE
	.align		4
.L_181:
        /*0444*/ 	.byte	0x04, 0x11
        /*0446*/ 	.short	(.L_183 - .L_182)
	.align		4
.L_182:
        /*0448*/ 	.word	index@(contiguous_reduce2_u16)
        /*044c*/ 	.word	0x00000000


	//----- nvinfo : EIATTR_REGCOUNT
	.align		4
.L_183:
        /*0450*/ 	.byte	0x04, 0x2f
        /*0452*/ 	.short	(.L_185 - .L_184)
	.align		4
.L_184:
        /*0454*/ 	.word	index@(nkd_u16)
        /*0458*/ 	.word	0x00000034


	//----- nvinfo : EIATTR_FRAME_SIZE
	.align		4
.L_185:
        /*045c*/ 	.byte	0x04, 0x11
        /*045e*/ 	.short	(.L_187 - .L_186)
	.align		4
.L_186:
        /*0460*/ 	.word	index@($__internal_25_$__cuda_sm20_rem_s64)
        /*0464*/ 	.word	0x00000000


	//----- nvinfo : EIATTR_FRAME_SIZE
	.align		4
.L_187:
        /*0468*/ 	.byte	0x04, 0x11
        /*046a*/ 	.short	(.L_189 - .L_188)
	.align		4
.L_188:
        /*046c*/ 	.word	index@($__internal_24_$__cuda_sm20_div_s64)
        /*0470*/ 	.word	0x00000000


	//----- nvinfo : EIATTR_FRAME_SIZE
	.align		4
.L_189:
        /*0474*/ 	.byte	0x04, 0x11
        /*0476*/ 	.short	(.L_191 - .L_190)
	.align		4
.L_190:
        /*0478*/ 	.word	index@(nkd_u16)
        /*047c*/ 	.word	0x00000000


	//----- nvinfo : EIATTR_REGCOUNT
	.align		4
.L_191:
        /*0480*/ 	.byte	0x04, 0x2f
        /*0482*/ 	.short	(.L_193 - .L_192)
	.align		4
.L_192:
        /*0484*/ 	.word	index@(nkd2_u16)
        /*0488*/ 	.word	0x00000014


	//----- nvinfo : EIATTR_FRAME_SIZE
	.align		4
.L_193:
        /*048c*/ 	.byte	0x04, 0x11
        /*048e*/ 	.short	(.L_195 - .L_194)
	.align		4
.L_194:
        /*0490*/ 	.word	index@(nkd2_u16)
        /*0494*/ 	.word	0x00000000


	//----- nvinfo : EIATTR_REGCOUNT
	.align		4
.L_195:
        /*0498*/ 	.byte	0x04, 0x2f
        /*049a*/ 	.short	(.L_197 - .L_196)
	.align		4
.L_196:
        /*049c*/ 	.word	index@(contiguous_reduce_u32)
        /*04a0*/ 	.word	0x00000010


	//----- nvinfo : EIATTR_FRAME_SIZE
	.align		4
.L_197:
        /*04a4*/ 	.byte	0x04, 0x11
        /*04a6*/ 	.short	(.L_199 - .L_198)
	.align		4
.L_198:
        /*04a8*/ 	.word	index@(contiguous_reduce_u32)
        /*04ac*/ 	.word	0x00000000


	//----- nvinfo : EIATTR_REGCOUNT
	.align		4
.L_199:
        /*04b0*/ 	.byte	0x04, 0x2f
        /*04b2*/ 	.short	(.L_201 - .L_200)
	.align		4
.L_200:
        /*04b4*/ 	.word	index@(uncontiguous_reduce_u32)
        /*04b8*/ 	.word	0x00000030


	//----- nvinfo : EIATTR_FRAME_SIZE
	.align		4
.L_201:
        /*04bc*/ 	.byte	0x04, 0x11
        /*04be*/ 	.short	(.L_203 - .L_202)
	.align		4
.L_202:
        /*04c0*/ 	.word	index@($__internal_23_$__cuda_sm20_rem_s64)
        /*04c4*/ 	.word	0x00000000


	//----- nvinfo : EIATTR_FRAME_SIZE
	.align		4
.L_203:
        /*04c8*/ 	.byte	0x04, 0x11
        /*04ca*/ 	.short	(.L_205 - .L_204)
	.align		4
.L_204:
        /*04cc*/ 	.word	index@($__internal_22_$__cuda_sm20_div_s64)
        /*04d0*/ 	.word	0x00000000


	//----- nvinfo : EIATTR_FRAME_SIZE
	.align		4
.L_205:
        /*04d4*/ 	.byte	0x04, 0x11
        /*04d6*/ 	.short	(.L_207 - .L_206)
	.align		4
.L_206:
        /*04d8*/ 	.word	index@(uncontiguous_reduce_u32)
        /*04dc*/ 	.word	0x00000000


	//----- nvinfo : EIATTR_REGCOUNT
	.align		4
.L_207:
        /*04e0*/ 	.byte	0x04, 0x2f
        /*04e2*/ 	.short	(.L_209 - .L_208)
	.align		4
.L_208:
        /*04e4*/ 	.word	index@(contiguous_reduce2_u32)
        /*04e8*/ 	.word	0x00000011


	//----- nvinfo : EIATTR_FRAME_SIZE
	.align		4
.L_209:
        /*04ec*/ 	.byte	0x04, 0x11
        /*04ee*/ 	.short	(.L_211 - .L_210)
	.align		4
.L_210:
        /*04f0*/ 	.word	index@(contiguous_reduce2_u32)
        /*04f4*/ 	.word	0x00000000


	//----- nvinfo : EIATTR_REGCOUNT
	.align		4
.L_211:
        /*04f8*/ 	.byte	0x04, 0x2f
        /*04fa*/ 	.short	(.L_213 - .L_212)
	.align		4
.L_212:
        /*04fc*/ 	.word	index@(nkd_u32)
        /*0500*/ 	.word	0x00000030


	//----- nvinfo : EIATTR_FRAME_SIZE
	.align		4
.L_213:
        /*0504*/ 	.byte	0x04, 0x11
        /*0506*/ 	.short	(.L_215 - .L_214)
	.align		4
.L_214:
        /*0508*/ 	.word	index@($__internal_21_$__cuda_sm20_rem_s64)
        /*050c*/ 	.word	0x00000000


	//----- nvinfo : EIATTR_FRAME_SIZE
	.align		4
.L_215:
        /*0510*/ 	.byte	0x04, 0x11
        /*0512*/ 	.short	(.L_217 - .L_216)
	.align		4
.L_216:
        /*0514*/ 	.word	index@($__internal_20_$__cuda_sm20_div_s64)
        /*0518*/ 	.word	0x00000000


	//----- nvinfo : EIATTR_FRAME_SIZE
	.align		4
.L_217:
        /*051c*/ 	.byte	0x04, 0x11
        /*051e*/ 	.short	(.L_219 - .L_218)
	.align		4
.L_218:
        /*0520*/ 	.word	index@(nkd_u32)
        /*0524*/ 	.word	0x00000000


	//----- nvinfo : EIATTR_REGCOUNT
	.align		4
.L_219:
        /*0528*/ 	.byte	0x04, 0x2f
        /*052a*/ 	.short	(.L_221 - .L_220)
	.align		4
.L_220:
        /*052c*/ 	.word	index@(nkd2_u32)
        /*0530*/ 	.word	0x00000014


	//----- nvinfo : EIATTR_FRAME_SIZE
	.align		4
.L_221:
        /*0534*/ 	.byte	0x04, 0x11
        /*0536*/ 	.short	(.L_223 - .L_222)
	.align		4
.L_222:
        /*0538*/ 	.word	index@(nkd2_u32)
        /*053c*/ 	.word	0x00000000


	//----- nvinfo : EIATTR_REGCOUNT
	.align		4
.L_223:
        /*0540*/ 	.byte	0x04, 0x2f
        /*0542*/ 	.short	(.L_225 - .L_224)
	.align		4
.L_224:
        /*0544*/ 	.word	index@(contiguous_reduce_u64)
        /*0548*/ 	.word	0x00000010


	//----- nvinfo : EIATTR_FRAME_SIZE
	.align		4
.L_225:
        /*054c*/ 	.byte	0x04, 0x11
        /*054e*/ 	.short	(.L_227 - .L_226)
	.align		4
.L_226:
        /*0550*/ 	.word	index@(contiguous_reduce_u64)
        /*0554*/ 	.word	0x00000000


	//----- nvinfo : EIATTR_REGCOUNT
	.align		4
.L_227:
        /*0558*/ 	.byte	0x04, 0x2f
        /*055a*/ 	.short	(.L_229 - .L_228)
	.align		4
.L_228:
        /*055c*/ 	.word	index@(uncontiguous_reduce_u64)
        /*0560*/ 	.word	0x00000030


	//----- nvinfo : EIATTR_FRAME_SIZE
	.align		4
.L_229:
        /*0564*/ 	.byte	0x04, 0x11
        /*0566*/ 	.short	(.L_231 - .L_230)
	.align		4
.L_230:
        /*0568*/ 	.word	index@($__internal_19_$__cuda_sm20_rem_s64)
        /*056c*/ 	.word	0x00000000


	//----- nvinfo : EIATTR_FRAME_SIZE
	.align		4
.L_231:
        /*0570*/ 	.byte	0x04, 0x11
        /*0572*/ 	.short	(.L_233 - .L_232)
	.align		4
.L_232:
        /*0574*/ 	.word	index@($__internal_18_$__cuda_sm20_div_s64)
        /*0578*/ 	.word	0x00000000


	//----- nvinfo : EIATTR_FRAME_SIZE
	.align		4
.L_233:
        /*057c*/ 	.byte	0x04, 0x11
        /*057e*/ 	.short	(.L_235 - .L_234)
	.align		4
.L_234:
        /*0580*/ 	.word	index@(uncontiguous_reduce_u64)
        /*0584*/ 	.word	0x00000000


	//----- nvinfo : EIATTR_REGCOUNT
	.align		4
.L_235:
        /*0588*/ 	.byte	0x04, 0x2f
        /*058a*/ 	.short	(.L_237 - .L_236)
	.align		4
.L_236:
        /*058c*/ 	.word	index@(contiguous_reduce2_u64)
        /*0590*/ 	.word	0x00000011


	//----- nvinfo : EIATTR_FRAME_SIZE
	.align		4
.L_237:
        /*0594*/ 	.byte	0x04, 0x11
        /*0596*/ 	.short	(.L_239 - .L_238)
	.align		4
.L_238:
        /*0598*/ 	.word	index@(contiguous_reduce2_u64)
        /*059c*/ 	.word	0x00000000


	//----- nvinfo : EIATTR_REGCOUNT
	.align		4
.L_239:
        /*05a0*/ 	.byte	0x04, 0x2f
        /*05a2*/ 	.short	(.L_241 - .L_240)
	.align		4
.L_240:
        /*05a4*/ 	.word	index@(nkd_u64)
        /*05a8*/ 	.word	0x00000030


	//----- nvinfo : EIATTR_FRAME_SIZE
	.align		4
.L_241:
        /*05ac*/ 	.byte	0x04, 0x11
        /*05ae*/ 	.short	(.L_243 - .L_242)
	.align		4
.L_242:
        /*05b0*/ 	.word	index@($__internal_17_$__cuda_sm20_rem_s64)
        /*05b4*/ 	.word	0x00000000


	//----- nvinfo : EIATTR_FRAME_SIZE
	.align		4
.L_243:
        /*05b8*/ 	.byte	0x04, 0x11
        /*05ba*/ 	.short	(.L_245 - .L_244)
	.align		4
.L_244:
        /*05bc*/ 	.word	index@($__internal_16_$__cuda_sm20_div_s64)
        /*05c0*/ 	.word	0x00000000


	//----- nvinfo : EIATTR_FRAME_SIZE
	.align		4
.L_245:
        /*05c4*/ 	.byte	0x04, 0x11
        /*05c6*/ 	.short	(.L_247 - .L_246)
	.align		4
.L_246:
        /*05c8*/ 	.word	index@(nkd_u64)
        /*05cc*/ 	.word	0x00000000


	//----- nvinfo : EIATTR_REGCOUNT
	.align		4
.L_247:
        /*05d0*/ 	.byte	0x04, 0x2f
        /*05d2*/ 	.short	(.L_249 - .L_248)
	.align		4
.L_248:
        /*05d4*/ 	.word	index@(nkd2_u64)
        /*05d8*/ 	.word	0x0000001a


	//----- nvinfo : EIATTR_FRAME_SIZE
	.align		4
.L_249:
        /*05dc*/ 	.byte	0x04, 0x11
        /*05de*/ 	.short	(.L_251 - .L_250)
	.align		4
.L_250:
        /*05e0*/ 	.word	index@(nkd2_u64)
        /*05e4*/ 	.word	0x00000000


	//----- nvinfo : EIATTR_REGCOUNT
	.align		4
.L_251:
        /*05e8*/ 	.byte	0x04, 0x2f
        /*05ea*/ 	.short	(.L_253 - .L_252)
	.align		4
.L_252:
        /*05ec*/ 	.word	index@(contiguous_reduce_f32)
        /*05f0*/ 	.word	0x00000010


	//----- nvinfo : EIATTR_FRAME_SIZE
	.align		4
.L_253:
        /*05f4*/ 	.byte	0x04, 0x11
        /*05f6*/ 	.short	(.L_255 - .L_254)
	.align		4
.L_254:
        /*05f8*/ 	.word	index@(contiguous_reduce_f32)
        /*05fc*/ 	.word	0x00000000


	//----- nvinfo : EIATTR_REGCOUNT
	.align		4
.L_255:
        /*0600*/ 	.byte	0x04, 0x2f
        /*0602*/ 	.short	(.L_257 - .L_256)
	.align		4
.L_256:
        /*0604*/ 	.word	index@(uncontiguous_reduce_f32)
        /*0608*/ 	.word	0x00000030


	//----- nvinfo : EIATTR_FRAME_SIZE
	.align		4
.L_257:
        /*060c*/ 	.byte	0x04, 0x11
        /*060e*/ 	.short	(.L_259 - .L_258)
	.align		4
.L_258:
        /*0610*/ 	.word	index@($__internal_15_$__cuda_sm20_rem_s64)
        /*0614*/ 	.word	0x00000000


	//----- nvinfo : EIATTR_FRAME_SIZE
	.align		4
.L_259:
        /*0618*/ 	.byte	0x04, 0x11
        /*061a*/ 	.short	(.L_261 - .L_260)
	.align		4
.L_260:
        /*061c*/ 	.word	index@($__internal_14_$__cuda_sm20_div_s64)
        /*0620*/ 	.word	0x00000000


	//----- nvinfo : EIATTR_FRAME_SIZE
	.align		4
.L_261:
        /*0624*/ 	.byte	0x04, 0x11
        /*0626*/ 	.short	(.L_263 - .L_262)
	.align		4
.L_262:
        /*0628*/ 	.word	index@(uncontiguous_reduce_f32)
        /*062c*/ 	.word	0x00000000


	//----- nvinfo : EIATTR_REGCOUNT
	.align		4
.L_263:
        /*0630*/ 	.byte	0x04, 0x2f
        /*0632*/ 	.short	(.L_265 - .L_264)
	.align		4
.L_264:
        /*0634*/ 	.word	index@(contiguous_reduce2_f32)
        /*0638*/ 	.word	0x00000011


	//----- nvinfo : EIATTR_FRAME_SIZE
	.align		4
.L_265:
        /*063c*/ 	.byte	0x04, 0x11
        /*063e*/ 	.short	(.L_267 - .L_266)
	.align		4
.L_266:
        /*0640*/ 	.word	index@(contiguous_reduce2_f32)
        /*0644*/ 	.word	0x00000000


	//----- nvinfo : EIATTR_REGCOUNT
	.align		4
.L_267:
        /*0648*/ 	.byte	0x04, 0x2f
        /*064a*/ 	.short	(.L_269 - .L_268)
	.align		4
.L_268:
        /*064c*/ 	.word	index@(nkd_f32)
        /*0650*/ 	.word	0x00000030


	//----- nvinfo : EIATTR_FRAME_SIZE
	.align		4
.L_269:
        /*0654*/ 	.byte	0x04, 0x11
        /*0656*/ 	.short	(.L_271 - .L_270)
	.align		4
.L_270:
        /*0658*/ 	.word	index@($__internal_13_$__cuda_sm20_rem_s64)
        /*065c*/ 	.word	0x00000000


	//----- nvinfo : EIATTR_FRAME_SIZE
	.align		4
.L_271:
        /*0660*/ 	.byte	0x04, 0x11
        /*0662*/ 	.short	(.L_273 - .L_272)
	.align		4
.L_272:
        /*0664*/ 	.word	index@($__internal_12_$__cuda_sm20_div_s64)
        /*0668*/ 	.word	0x00000000


	//----- nvinfo : EIATTR_FRAME_SIZE
	.align		4
.L_273:
        /*066c*/ 	.byte	0x04, 0x11
        /*066e*/ 	.short	(.L_275 - .L_274)
	.align		4
.L_274:
        /*0670*/ 	.word	index@(nkd_f32)
        /*0674*/ 	.word	0x00000000


	//----- nvinfo : EIATTR_REGCOUNT
	.align		4
.L_275:
        /*0678*/ 	.byte	0x04, 0x2f
        /*067a*/ 	.short	(.L_277 - .L_276)
	.align		4
.L_276:
        /*067c*/ 	.word	index@(nkd2_f32)
        /*0680*/ 	.word	0x00000014


	//----- nvinfo : EIATTR_FRAME_SIZE
	.align		4
.L_277:
        /*0684*/ 	.byte	0x04, 0x11
        /*0686*/ 	.short	(.L_279 - .L_278)
	.align		4
.L_278:
        /*0688*/ 	.word	index@(nkd2_f32)
        /*068c*/ 	.word	0x00000000


	//----- nvinfo : EIATTR_REGCOUNT
	.align		4
.L_279:
        /*0690*/ 	.byte	0x04, 0x2f
        /*0692*/ 	.short	(.L_281 - .L_280)
	.align		4
.L_280:
        /*0694*/ 	.word	index@(contiguous_reduce_f64)
        /*0698*/ 	.word	0x00000010


	//----- nvinfo : EIATTR_FRAME_SIZE
	.align		4
.L_281:
        /*069c*/ 	.byte	0x04, 0x11
        /*069e*/ 	.short	(.L_283 - .L_282)
	.align		4
.L_282:
        /*06a0*/ 	.word	index@(contiguous_reduce_f64)
        /*06a4*/ 	.word	0x00000000


	//----- nvinfo : EIATTR_REGCOUNT
	.align		4
.L_283:
        /*06a8*/ 	.byte	0x04, 0x2f
        /*06aa*/ 	.short	(.L_285 - .L_284)
	.align		4
.L_284:
        /*06ac*/ 	.word	index@(uncontiguous_reduce_f64)
        /*06b0*/ 	.word	0x00000030


	//----- nvinfo : EIATTR_FRAME_SIZE
	.align		4
.L_285:
        /*06b4*/ 	.byte	0x04, 0x11
        /*06b6*/ 	.short	(.L_287 - .L_286)
	.align		4
.L_286:
        /*06b8*/ 	.word	index@($__internal_11_$__cuda_sm20_rem_s64)
        /*06bc*/ 	.word	0x00000000


	//----- nvinfo : EIATTR_FRAME_SIZE
	.align		4
.L_287:
        /*06c0*/ 	.byte	0x04, 0x11
        /*06c2*/ 	.short	(.L_289 - .L_288)
	.align		4
.L_288:
        /*06c4*/ 	.word	index@($__internal_10_$__cuda_sm20_div_s64)
        /*06c8*/ 	.word	0x00000000


	//----- nvinfo : EIATTR_FRAME_SIZE
	.align		4
.L_289:
        /*06cc*/ 	.byte	0x04, 0x11
        /*06ce*/ 	.short	(.L_291 - .L_290)
	.align		4
.L_290:
        /*06d0*/ 	.word	index@(uncontiguous_reduce_f64)
        /*06d4*/ 	.word	0x00000000


	//----- nvinfo : EIATTR_REGCOUNT
	.align		4
.L_291:
        /*06d8*/ 	.byte	0x04, 0x2f
        /*06da*/ 	.short	(.L_293 - .L_292)
	.align		4
.L_292:
        /*06dc*/ 	.word	index@(contiguous_reduce2_f64)
        /*06e0*/ 	.word	0x00000011


	//----- nvinfo : EIATTR_FRAME_SIZE
	.align		4
.L_293:
        /*06e4*/ 	.byte	0x04, 0x11
        /*06e6*/ 	.short	(.L_295 - .L_294)
	.align		4
.L_294:
        /*06e8*/ 	.word	index@(contiguous_reduce2_f64)
        /*06ec*/ 	.word	0x00000000


	//----- nvinfo : EIATTR_REGCOUNT
	.align		4
.L_295:
        /*06f0*/ 	.byte	0x04, 0x2f
        /*06f2*/ 	.short	(.L_297 - .L_296)
	.align		4
.L_296:
        /*06f4*/ 	.word	index@(nkd_f64)
        /*06f8*/ 	.word	0x00000030


	//----- nvinfo : EIATTR_FRAME_SIZE
	.align		4
.L_297:
        /*06fc*/ 	.byte	0x04, 0x11
        /*06fe*/ 	.short	(.L_299 - .L_298)
	.align		4
.L_298:
        /*0700*/ 	.word	index@($__internal_9_$__cuda_sm20_rem_s64)
        /*0704*/ 	.word	0x00000000


	//----- nvinfo : EIATTR_FRAME_SIZE
	.align		4
.L_299:
        /*0708*/ 	.byte	0x04, 0x11
        /*070a*/ 	.short	(.L_301 - .L_300)
	.align		4
.L_300:
        /*070c*/ 	.word	index@($__internal_8_$__cuda_sm20_div_s64)
        /*0710*/ 	.word	0x00000000


	//----- nvinfo : EIATTR_FRAME_SIZE
	.align		4
.L_301:
        /*0714*/ 	.byte	0x04, 0x11
        /*0716*/ 	.short	(.L_303 - .L_302)
	.align		4
.L_302:
        /*0718*/ 	.word	index@(nkd_f64)
        /*071c*/ 	.word	0x00000000


	//----- nvinfo : EIATTR_REGCOUNT
	.align		4
.L_303:
        /*0720*/ 	.byte	0x04, 0x2f
        /*0722*/ 	.short	(.L_305 - .L_304)
	.align		4
.L_304:
        /*0724*/ 	.word	index@(nkd2_f64)
        /*0728*/ 	.word	0x0000001a


	//----- nvinfo : EIATTR_FRAME_SIZE
	.align		4
.L_305:
        /*072c*/ 	.byte	0x04, 0x11
        /*072e*/ 	.short	(.L_307 - .L_306)
	.align		4
.L_306:
        /*0730*/ 	.word	index@(nkd2_f64)
        /*0734*/ 	.word	0x00000000


	//----- nvinfo : EIATTR_REGCOUNT
	.align		4
.L_307:
        /*0738*/ 	.byte	0x04, 0x2f
        /*073a*/ 	.short	(.L_309 - .L_308)
	.align		4
.L_308:
        /*073c*/ 	.word	index@(contiguous_reduce_f16)
        /*0740*/ 	.word	0x00000010


	//----- nvinfo : EIATTR_FRAME_SIZE
	.align		4
.L_309:
        /*0744*/ 	.byte	0x04, 0x11
        /*0746*/ 	.short	(.L_311 - .L_310)
	.align		4
.L_310:
        /*0748*/ 	.word	index@(contiguous_reduce_f16)
        /*074c*/ 	.word	0x00000000


	//----- nvinfo : EIATTR_REGCOUNT
	.align		4
.L_311:
        /*0750*/ 	.byte	0x04, 0x2f
        /*0752*/ 	.short	(.L_313 - .L_312)
	.align		4
.L_312:
        /*0754*/ 	.word	index@(uncontiguous_reduce_f16)
        /*0758*/ 	.word	0x0000002e


	//----- nvinfo : EIATTR_FRAME_SIZE
	.align		4
.L_313:
        /*075c*/ 	.byte	0x04, 0x11
        /*075e*/ 	.short	(.L_315 - .L_314)
	.align		4
.L_314:
        /*0760*/ 	.word	index@($__internal_7_$__cuda_sm20_rem_s64)
        /*0764*/ 	.word	0x00000000


	//----- nvinfo : EIATTR_FRAME_SIZE
	.align		4
.L_315:
        /*0768*/ 	.byte	0x04, 0x11
        /*076a*/ 	.short	(.L_317 - .L_316)
	.align		4
.L_316:
        /*076c*/ 	.word	index@($__internal_6_$__cuda_sm20_div_s64)
        /*0770*/ 	.word	0x00000000


	//----- nvinfo : EIATTR_FRAME_SIZE
	.align		4
.L_317:
        /*0774*/ 	.byte	0x04, 0x11
        /*0776*/ 	.short	(.L_319 - .L_318)
	.align		4
.L_318:
        /*0778*/ 	.word	index@(uncontiguous_reduce_f16)
        /*077c*/ 	.word	0x00000000


	//----- nvinfo : EIATTR_REGCOUNT
	.align		4
.L_319:
        /*0780*/ 	.byte	0x04, 0x2f
        /*0782*/ 	.short	(.L_321 - .L_320)
	.align		4
.L_320:
        /*0784*/ 	.word	index@(contiguous_reduce2_f16)
        /*0788*/ 	.word	0x00000011


	//----- nvinfo : EIATTR_FRAME_SIZE
	.align		4
.L_321:
        /*078c*/ 	.byte	0x04, 0x11
        /*078e*/ 	.short	(.L_323 - .L_322)
	.align		4
.L_322:
        /*0790*/ 	.word	index@(contiguous_reduce2_f16)
        /*0794*/ 	.word	0x00000000


	//----- nvinfo : EIATTR_REGCOUNT
	.align		4
.L_323:
        /*0798*/ 	.byte	0x04, 0x2f
        /*079a*/ 	.short	(.L_325 - .L_324)
	.align		4
.L_324:
        /*079c*/ 	.word	index@(nkd_f16)
        /*07a0*/ 	.word	0x00000034


	//----- nvinfo : EIATTR_FRAME_SIZE
	.align		4
.L_325:
        /*07a4*/ 	.byte	0x04, 0x11
        /*07a6*/ 	.short	(.L_327 - .L_326)
	.align		4
.L_326:
        /*07a8*/ 	.word	index@($__internal_5_$__cuda_sm20_rem_s64)
        /*07ac*/ 	.word	0x00000000


	//----- nvinfo : EIATTR_FRAME_SIZE
	.align		4
.L_327:
        /*07b0*/ 	.byte	0x04, 0x11
        /*07b2*/ 	.short	(.L_329 - .L_328)
	.align		4
.L_328:
        /*07b4*/ 	.word	index@($__internal_4_$__cuda_sm20_div_s64)
        /*07b8*/ 	.word	0x00000000


	//----- nvinfo : EIATTR_FRAME_SIZE
	.align		4
.L_329:
        /*07bc*/ 	.byte	0x04, 0x11
        /*07be*/ 	.short	(.L_331 - .L_330)
	.align		4
.L_330:
        /*07c0*/ 	.word	index@(nkd_f16)
        /*07c4*/ 	.word	0x00000000


	//----- nvinfo : EIATTR_REGCOUNT
	.align		4
.L_331:
        /*07c8*/ 	.byte	0x04, 0x2f
        /*07ca*/ 	.short	(.L_333 - .L_332)
	.align		4
.L_332:
        /*07cc*/ 	.word	index@(nkd2_f16)
        /*07d0*/ 	.word	0x00000014


	//----- nvinfo : EIATTR_FRAME_SIZE
	.align		4
.L_333:
        /*07d4*/ 	.byte	0x04, 0x11
        /*07d6*/ 	.short	(.L_335 - .L_334)
	.align		4
.L_334:
        /*07d8*/ 	.word	index@(nkd2_f16)
        /*07dc*/ 	.word	0x00000000


	//----- nvinfo : EIATTR_REGCOUNT
	.align		4
.L_335:
        /*07e0*/ 	.byte	0x04, 0x2f
        /*07e2*/ 	.short	(.L_337 - .L_336)
	.align		4
.L_336:
        /*07e4*/ 	.word	index@(contiguous_reduce_bf16)
        /*07e8*/ 	.word	0x00000010


	//----- nvinfo : EIATTR_FRAME_SIZE
	.align		4
.L_337:
        /*07ec*/ 	.byte	0x04, 0x11
        /*07ee*/ 	.short	(.L_339 - .L_338)
	.align		4
.L_338:
        /*07f0*/ 	.word	index@(contiguous_reduce_bf16)
        /*07f4*/ 	.word	0x00000000


	//----- nvinfo : EIATTR_REGCOUNT
	.align		4
.L_339:
        /*07f8*/ 	.byte	0x04, 0x2f
        /*07fa*/ 	.short	(.L_341 - .L_340)
	.align		4
.L_340:
        /*07fc*/ 	.word	index@(uncontiguous_reduce_bf16)
        /*0800*/ 	.word	0x0000002e


	//----- nvinfo : EIATTR_FRAME_SIZE
	.align		4
.L_341:
        /*0804*/ 	.byte	0x04, 0x11
        /*0806*/ 	.short	(.L_343 - .L_342)
	.align		4
.L_342:
        /*0808*/ 	.word	index@($__internal_3_$__cuda_sm20_rem_s64)
        /*080c*/ 	.word	0x00000000


	//----- nvinfo : EIATTR_FRAME_SIZE
	.align		4
.L_343:
        /*0810*/ 	.byte	0x04, 0x11
        /*0812*/ 	.short	(.L_345 - .L_344)
	.align		4
.L_344:
        /*0814*/ 	.word	index@($__internal_2_$__cuda_sm20_div_s64)
        /*0818*/ 	.word	0x00000000


	//----- nvinfo : EIATTR_FRAME_SIZE
	.align		4
.L_345:
        /*081c*/ 	.byte	0x04, 0x11
        /*081e*/ 	.short	(.L_347 - .L_346)
	.align		4
.L_346:
        /*0820*/ 	.word	index@(uncontiguous_reduce_bf16)
        /*0824*/ 	.word	0x00000000


	//----- nvinfo : EIATTR_REGCOUNT
	.align		4
.L_347:
        /*0828*/ 	.byte	0x04, 0x2f
        /*082a*/ 	.short	(.L_349 - .L_348)
	.align		4
.L_348:
        /*082c*/ 	.word	index@(contiguous_reduce2_bf16)
        /*0830*/ 	.word	0x00000011


	//----- nvinfo : EIATTR_FRAME_SIZE
	.align		4
.L_349:
        /*0834*/ 	.byte	0x04, 0x11
        /*0836*/ 	.short	(.L_351 - .L_350)
	.align		4
.L_350:
        /*0838*/ 	.word	index@(contiguous_reduce2_bf16)
        /*083c*/ 	.word	0x00000000


	//----- nvinfo : EIATTR_REGCOUNT
	.align		4
.L_351:
        /*0840*/ 	.byte	0x04, 0x2f
        /*0842*/ 	.short	(.L_353 - .L_352)
	.align		4
.L_352:
        /*0844*/ 	.word	index@(nkd_bf16)
        /*0848*/ 	.word	0x00000034


	//----- nvinfo : EIATTR_FRAME_SIZE
	.align		4
.L_353:
        /*084c*/ 	.byte	0x04, 0x11
        /*084e*/ 	.short	(.L_355 - .L_354)
	.align		4
.L_354:
        /*0850*/ 	.word	index@($__internal_1_$__cuda_sm20_rem_s64)
        /*0854*/ 	.word	0x00000000


	//----- nvinfo : EIATTR_FRAME_SIZE
	.align		4
.L_355:
        /*0858*/ 	.byte	0x04, 0x11
        /*085a*/ 	.short	(.L_357 - .L_356)
	.align		4
.L_356:
        /*085c*/ 	.word	index@($__internal_0_$__cuda_sm20_div_s64)
        /*0860*/ 	.word	0x00000000


	//----- nvinfo : EIATTR_FRAME_SIZE
	.align		4
.L_357:
        /*0864*/ 	.byte	0x04, 0x11
        /*0866*/ 	.short	(.L_359 - .L_358)
	.align		4
.L_358:
        /*0868*/ 	.word	index@(nkd_bf16)
        /*086c*/ 	.word	0x00000000


	//----- nvinfo : EIATTR_REGCOUNT
	.align		4
.L_359:
        /*0870*/ 	.byte	0x04, 0x2f
        /*0872*/ 	.short	(.L_361 - .L_360)
	.align		4
.L_360:
        /*0874*/ 	.word	index@(nkd2_bf16)
        /*0878*/ 	.word	0x00000014


	//----- nvinfo : EIATTR_FRAME_SIZE
	.align		4
.L_361:
        /*087c*/ 	.byte	0x04, 0x11
        /*087e*/ 	.short	(.L_363 - .L_362)
	.align		4
.L_362:
        /*0880*/ 	.word	index@(nkd2_bf16)
        /*0884*/ 	.word	0x00000000


	//----- nvinfo : EIATTR_MIN_STACK_SIZE
	.align		4
.L_363:
        /*0888*/ 	.byte	0x04, 0x12
        /*088a*/ 	.short	(.L_365 - .L_364)
	.align		4
.L_364:
        /*088c*/ 	.word	index@(nkd2_bf16)
        /*0890*/ 	.word	0x00000000


	//----- nvinfo : EIATTR_MIN_STACK_SIZE
	.align		4
.L_365:
        /*0894*/ 	.byte	0x04, 0x12
        /*0896*/ 	.short	(.L_367 - .L_366)
	.align		4
.L_366:
        /*0898*/ 	.word	index@(nkd_bf16)
        /*089c*/ 	.word	0x00000000


	//----- nvinfo : EIATTR_MIN_STACK_SIZE
	.align		4
.L_367:
        /*08a0*/ 	.byte	0x04, 0x12
        /*08a2*/ 	.short	(.L_369 - .L_368)
	.align		4
.L_368:
        /*08a4*/ 	.word	index@(contiguous_reduce2_bf16)
        /*08a8*/ 	.word	0x00000000


	//----- nvinfo : EIATTR_MIN_STACK_SIZE
	.align		4
.L_369:
        /*08ac*/ 	.byte	0x04, 0x12
        /*08ae*/ 	.short	(.L_371 - .L_370)
	.align		4
.L_370:
        /*08b0*/ 	.word	index@(uncontiguous_reduce_bf16)
        /*08b4*/ 	.word	0x00000000


	//----- nvinfo : EIATTR_MIN_STACK_SIZE
	.align		4
.L_371:
        /*08b8*/ 	.byte	0x04, 0x12
        /*08ba*/ 	.short	(.L_373 - .L_372)
	.align		4
.L_372:
        /*08bc*/ 	.word	index@(contiguous_reduce_bf16)
        /*08c0*/ 	.word	0x00000000


	//----- nvinfo : EIATTR_MIN_STACK_SIZE
	.align		4
.L_373:
        /*08c4*/ 	.byte	0x04, 0x12
        /*08c6*/ 	.short	(.L_375 - .L_374)
	.align		4
.L_374:
        /*08c8*/ 	.word	index@(nkd2_f16)
        /*08cc*/ 	.word	0x00000000


	//----- nvinfo : EIATTR_MIN_STACK_SIZE
	.align		4
.L_375:
        /*08d0*/ 	.byte	0x04, 0x12
        /*08d2*/ 	.short	(.L_377 - .L_376)
	.align		4
.L_376:
        /*08d4*/ 	.word	index@(nkd_f16)
        /*08d8*/ 	.word	0x00000000


	//----- nvinfo : EIATTR_MIN_STACK_SIZE
	.align		4
.L_377:
        /*08dc*/ 	.byte	0x04, 0x12
        /*08de*/ 	.short	(.L_379 - .L_378)
	.align		4
.L_378:
        /*08e0*/ 	.word	index@(contiguous_reduce2_f16)
        /*08e4*/ 	.word	0x00000000


	//----- nvinfo : EIATTR_MIN_STACK_SIZE
	.align		4
.L_379:
        /*08e8*/ 	.byte	0x04, 0x12
        /*08ea*/ 	.short	(.L_381 - .L_380)
	.align		4
.L_380:
        /*08ec*/ 	.word	index@(uncontiguous_reduce_f16)
        /*08f0*/ 	.word	0x00000000


	//----- nvinfo : EIATTR_MIN_STACK_SIZE
	.align		4
.L_381:
        /*08f4*/ 	.byte	0x04, 0x12
        /*08f6*/ 	.short	(.L_383 - .L_382)
	.align		4
.L_382:
        /*08f8*/ 	.word	index@(contiguous_reduce_f16)
        /*08fc*/ 	.word	0x00000000


	//----- nvinfo : EIATTR_MIN_STACK_SIZE
	.align		4
.L_383:
        /*0900*/ 	.byte	0x04, 0x12
        /*0902*/ 	.short	(.L_385 - .L_384)
	.align		4
.L_384:
        /*0904*/ 	.word	index@(nkd2_f64)
        /*0908*/ 	.word	0x00000000


	//----- nvinfo : EIATTR_MIN_STACK_SIZE
	.align		4
.L_385:
        /*090c*/ 	.byte	0x04, 0x12
        /*090e*/ 	.short	(.L_387 - .L_386)
	.align		4
.L_386:
        /*0910*/ 	.word	index@(nkd_f64)
        /*0914*/ 	.word	0x00000000


	//----- nvinfo : EIATTR_MIN_STACK_SIZE
	.align		4
.L_387:
        /*0918*/ 	.byte	0x04, 0x12
        /*091a*/ 	.short	(.L_389 - .L_388)
	.align		4
.L_388:
        /*091c*/ 	.word	index@(contiguous_reduce2_f64)
        /*0920*/ 	.word	0x00000000


	//----- nvinfo : EIATTR_MIN_STACK_SIZE
	.align		4
.L_389:
        /*0924*/ 	.byte	0x04, 0x12
        /*0926*/ 	.short	(.L_391 - .L_390)
	.align		4
.L_390:
        /*0928*/ 	.word	index@(uncontiguous_reduce_f64)
        /*092c*/ 	.word	0x00000000


	//----- nvinfo : EIATTR_MIN_STACK_SIZE
	.align		4
.L_391:
        /*0930*/ 	.byte	0x04, 0x12
        /*0932*/ 	.short	(.L_393 - .L_392)
	.align		4
.L_392:
        /*0934*/ 	.word	index@(contiguous_reduce_f64)
        /*0938*/ 	.word	0x00000000


	//----- nvinfo : EIATTR_MIN_STACK_SIZE
	.align		4
.L_393:
        /*093c*/ 	.byte	0x04, 0x12
        /*093e*/ 	.short	(.L_395 - .L_394)
	.align		4
.L_394:
        /*0940*/ 	.word	index@(nkd2_f32)
        /*0944*/ 	.word	0x00000000


	//----- nvinfo : EIATTR_MIN_STACK_SIZE
	.align		4
.L_395:
        /*0948*/ 	.byte	0x04, 0x12
        /*094a*/ 	.short	(.L_397 - .L_396)
	.align		4
.L_396:
        /*094c*/ 	.word	index@(nkd_f32)
        /*0950*/ 	.word	0x00000000


	//----- nvinfo : EIATTR_MIN_STACK_SIZE
	.align		4
.L_397:
        /*0954*/ 	.byte	0x04, 0x12
        /*0956*/ 	.short	(.L_399 - .L_398)
	.align		4
.L_398:
        /*0958*/ 	.word	index@(contiguous_reduce2_f32)
        /*095c*/ 	.word	0x00000000


	//----- nvinfo : EIATTR_MIN_STACK_SIZE
	.align		4
.L_399:
        /*0960*/ 	.byte	0x04, 0x12
        /*0962*/ 	.short	(.L_401 - .L_400)
	.align		4
.L_400:
        /*0964*/ 	.word	index@(uncontiguous_reduce_f32)
        /*0968*/ 	.word	0x00000000


	//----- nvinfo : EIATTR_MIN_STACK_SIZE
	.align		4
.L_401:
        /*096c*/ 	.byte	0x04, 0x12
        /*096e*/ 	.short	(.L_403 - .L_402)
	.align		4
.L_402:
        /*0970*/ 	.word	index@(contiguous_reduce_f32)
        /*0974*/ 	.word	0x00000000


	//----- nvinfo : EIATTR_MIN_STACK_SIZE
	.align		4
.L_403:
        /*0978*/ 	.byte	0x04, 0x12
        /*097a*/ 	.short	(.L_405 - .L_404)
	.align		4
.L_404:
        /*097c*/ 	.word	index@(nkd2_u64)
        /*0980*/ 	.word	0x00000000


	//----- nvinfo : EIATTR_MIN_STACK_SIZE
	.align		4
.L_405:
        /*0984*/ 	.byte	0x04, 0x12
        /*0986*/ 	.short	(.L_407 - .L_406)
	.align		4
.L_406:
        /*0988*/ 	.word	index@(nkd_u64)
        /*098c*/ 	.word	0x00000000


	//----- nvinfo : EIATTR_MIN_STACK_SIZE
	.align		4
.L_407:
        /*0990*/ 	.byte	0x04, 0x12
        /*0992*/ 	.short	(.L_409 - .L_408)
	.align		4
.L_408:
        /*0994*/ 	.word	index@(contiguous_reduce2_u64)
        /*0998*/ 	.word	0x00000000


	//----- nvinfo : EIATTR_MIN_STACK_SIZE
	.align		4
.L_409:
        /*099c*/ 	.byte	0x04, 0x12
        /*099e*/ 	.short	(.L_411 - .L_410)
	.align		4
.L_410:
        /*09a0*/ 	.word	index@(uncontiguous_reduce_u64)
        /*09a4*/ 	.word	0x00000000


	//----- nvinfo : EIATTR_MIN_STACK_SIZE
	.align		4
.L_411:
        /*09a8*/ 	.byte	0x04, 0x12
        /*09aa*/ 	.short	(.L_413 - .L_412)
	.align		4
.L_412:
        /*09ac*/ 	.word	index@(contiguous_reduce_u64)
        /*09b0*/ 	.word	0x00000000


	//----- nvinfo : EIATTR_MIN_STACK_SIZE
	.align		4
.L_413:
        /*09b4*/ 	.byte	0x04, 0x12
        /*09b6*/ 	.short	(.L_415 - .L_414)
	.align		4
.L_414:
        /*09b8*/ 	.word	index@(nkd2_u32)
        /*09bc*/ 	.word	0x00000000


	//----- nvinfo : EIATTR_MIN_STACK_SIZE
	.align		4
.L_415:
        /*09c0*/ 	.byte	0x04, 0x12
        /*09c2*/ 	.short	(.L_417 - .L_416)
	.align		4
.L_416:
        /*09c4*/ 	.word	index@(nkd_u32)
        /*09c8*/ 	.word	0x00000000


	//----- nvinfo : EIATTR_MIN_STACK_SIZE
	.align		4
.L_417:
        /*09cc*/ 	.byte	0x04, 0x12
        /*09ce*/ 	.short	(.L_419 - .L_418)
	.align		4
.L_418:
        /*09d0*/ 	.word	index@(contiguous_reduce2_u32)
        /*09d4*/ 	.word	0x00000000


	//----- nvinfo : EIATTR_MIN_STACK_SIZE
	.align		4
.L_419:
        /*09d8*/ 	.byte	0x04, 0x12
        /*09da*/ 	.short	(.L_421 - .L_420)
	.align		4
.L_420:
        /*09dc*/ 	.word	index@(uncontiguous_reduce_u32)
        /*09e0*/ 	.word	0x00000000


	//----- nvinfo : EIATTR_MIN_STACK_SIZE
	.align		4
.L_421:
        /*09e4*/ 	.byte	0x04, 0x12
        /*09e6*/ 	.short	(.L_423 - .L_422)
	.align		4
.L_422:
        /*09e8*/ 	.word	index@(contiguous_reduce_u32)
        /*09ec*/ 	.word	0x00000000


	//----- nvinfo : EIATTR_MIN_STACK_SIZE
	.align		4
.L_423:
        /*09f0*/ 	.byte	0x04, 0x12
        /*09f2*/ 	.short	(.L_425 - .L_424)
	.align		4
.L_424:
        /*09f4*/ 	.word	index@(nkd2_u16)
        /*09f8*/ 	.word	0x00000000


	//----- nvinfo : EIATTR_MIN_STACK_SIZE
	.align		4
.L_425:
        /*09fc*/ 	.byte	0x04, 0x12
        /*09fe*/ 	.short	(.L_427 - .L_426)
	.align		4
.L_426:
        /*0a00*/ 	.word	index@(nkd_u16)
        /*0a04*/ 	.word	0x00000000


	//----- nvinfo : EIATTR_MIN_STACK_SIZE
	.align		4
.L_427:
        /*0a08*/ 	.byte	0x04, 0x12
        /*0a0a*/ 	.short	(.L_429 - .L_428)
	.align		4
.L_428:
        /*0a0c*/ 	.word	index@(contiguous_reduce2_u16)
        /*0a10*/ 	.word	0x00000000


	//----- nvinfo : EIATTR_MIN_STACK_SIZE
	.align		4
.L_429:
        /*0a14*/ 	.byte	0x04, 0x12
        /*0a16*/ 	.short	(.L_431 - .L_430)
	.align		4
.L_430:
        /*0a18*/ 	.word	index@(uncontiguous_reduce_u16)
        /*0a1c*/ 	.word	0x00000000


	//----- nvinfo : EIATTR_MIN_STACK_SIZE
	.align		4
.L_431:
        /*0a20*/ 	.byte	0x04, 0x12
        /*0a22*/ 	.short	(.L_433 - .L_432)
	.align		4
.L_432:
        /*0a24*/ 	.word	index@(contiguous_reduce_u16)
        /*0a28*/ 	.word	0x00000000


	//----- nvinfo : EIATTR_MIN_STACK_SIZE
	.align		4
.L_433:
        /*0a2c*/ 	.byte	0x04, 0x12
        /*0a2e*/ 	.short	(.L_435 - .L_434)
	.align		4
.L_434:
        /*0a30*/ 	.word	index@(nkd2_u8)
        /*0a34*/ 	.word	0x00000000


	//----- nvinfo : EIATTR_MIN_STACK_SIZE
	.align		4
.L_435:
        /*0a38*/ 	.byte	0x04, 0x12
        /*0a3a*/ 	.short	(.L_437 - .L_436)
	.align		4
.L_436:
        /*0a3c*/ 	.word	index@(nkd_u8)
        /*0a40*/ 	.word	0x00000000


	//----- nvinfo : EIATTR_MIN_STACK_SIZE
	.align		4
.L_437:
        /*0a44*/ 	.byte	0x04, 0x12
        /*0a46*/ 	.short	(.L_439 - .L_438)
	.align		4
.L_438:
        /*0a48*/ 	.word	index@(contiguous_reduce2_u8)
        /*0a4c*/ 	.word	0x00000000


	//----- nvinfo : EIATTR_MIN_STACK_SIZE
	.align		4
.L_439:
        /*0a50*/ 	.byte	0x04, 0x12
        /*0a52*/ 	.short	(.L_441 - .L_440)
	.align		4
.L_440:
        /*0a54*/ 	.word	index@(uncontiguous_reduce_u8)
        /*0a58*/ 	.word	0x00000000


	//----- nvinfo : EIATTR_MIN_STACK_SIZE
	.align		4
.L_441:
        /*0a5c*/ 	.byte	0x04, 0x12
        /*0a5e*/ 	.short	(.L_443 - .L_442)
	.align		4
.L_442:
        /*0a60*/ 	.word	index@(contiguous_reduce_u8)
        /*0a64*/ 	.word	0x00000000


	//----- nvinfo : EIATTR_MIN_STACK_SIZE
	.align		4
.L_443:
        /*0a68*/ 	.byte	0x04, 0x12
        /*0a6a*/ 	.short	(.L_445 - .L_444)
	.align		4
.L_444:
        /*0a6c*/ 	.word	index@(nkd2_i64)
        /*0a70*/ 	.word	0x00000000


	//----- nvinfo : EIATTR_MIN_STACK_SIZE
	.align		4
.L_445:
        /*0a74*/ 	.byte	0x04, 0x12
        /*0a76*/ 	.short	(.L_447 - .L_446)
	.align		4
.L_446:
        /*0a78*/ 	.word	index@(nkd_i64)
        /*0a7c*/ 	.word	0x00000000


	//----- nvinfo : EIATTR_MIN_STACK_SIZE
	.align		4
.L_447:
        /*0a80*/ 	.byte	0x04, 0x12
        /*0a82*/ 	.short	(.L_449 - .L_448)
	.align		4
.L_448:
        /*0a84*/ 	.word	index@(contiguous_reduce2_i64)
        /*0a88*/ 	.word	0x00000000


	//----- nvinfo : EIATTR_MIN_STACK_SIZE
	.align		4
.L_449:
        /*0a8c*/ 	.byte	0x04, 0x12
        /*0a8e*/ 	.short	(.L_451 - .L_450)
	.align		4
.L_450:
        /*0a90*/ 	.word	index@(uncontiguous_reduce_i64)
        /*0a94*/ 	.word	0x00000000


	//----- nvinfo : EIATTR_MIN_STACK_SIZE
	.align		4
.L_451:
        /*0a98*/ 	.byte	0x04, 0x12
        /*0a9a*/ 	.short	(.L_453 - .L_452)
	.align		4
.L_452:
        /*0a9c*/ 	.word	index@(contiguous_reduce_i64)
        /*0aa0*/ 	.word	0x00000000


	//----- nvinfo : EIATTR_MIN_STACK_SIZE
	.align		4
.L_453:
        /*0aa4*/ 	.byte	0x04, 0x12
        /*0aa6*/ 	.short	(.L_455 - .L_454)
	.align		4
.L_454:
        /*0aa8*/ 	.word	index@(nkd2_i32)
        /*0aac*/ 	.word	0x00000000


	//----- nvinfo : EIATTR_MIN_STACK_SIZE
	.align		4
.L_455:
        /*0ab0*/ 	.byte	0x04, 0x12
        /*0ab2*/ 	.short	(.L_457 - .L_456)
	.align		4
.L_456:
        /*0ab4*/ 	.word	index@(nkd_i32)
        /*0ab8*/ 	.word	0x00000000


	//----- nvinfo : EIATTR_MIN_STACK_SIZE
	.align		4
.L_457:
        /*0abc*/ 	.byte	0x04, 0x12
        /*0abe*/ 	.short	(.L_459 - .L_458)
	.align		4
.L_458:
        /*0ac0*/ 	.word	index@(contiguous_reduce2_i32)
        /*0ac4*/ 	.word	0x00000000


	//----- nvinfo : EIATTR_MIN_STACK_SIZE
	.align		4
.L_459:
        /*0ac8*/ 	.byte	0x04, 0x12
        /*0aca*/ 	.short	(.L_461 - .L_460)
	.align		4
.L_460:
        /*0acc*/ 	.word	index@(uncontiguous_reduce_i32)
        /*0ad0*/ 	.word	0x00000000


	//----- nvinfo : EIATTR_MIN_STACK_SIZE
	.align		4
.L_461:
        /*0ad4*/ 	.byte	0x04, 0x12
        /*0ad6*/ 	.short	(.L_463 - .L_462)
	.align		4
.L_462:
        /*0ad8*/ 	.word	index@(contiguous_reduce_i32)
        /*0adc*/ 	.word	0x00000000


	//----- nvinfo : EIATTR_MIN_STACK_SIZE
	.align		4
.L_463:
        /*0ae0*/ 	.byte	0x04, 0x12
        /*0ae2*/ 	.short	(.L_465 - .L_464)
	.align		4
.L_464:
        /*0ae4*/ 	.word	index@(nkd2_i16)
        /*0ae8*/ 	.word	0x00000000


	//----- nvinfo : EIATTR_MIN_STACK_SIZE
	.align		4
.L_465:
        /*0aec*/ 	.byte	0x04, 0x12
        /*0aee*/ 	.short	(.L_467 - .L_466)
	.align		4
.L_466:
        /*0af0*/ 	.word	index@(nkd_i16)
        /*0af4*/ 	.word	0x00000000


	//----- nvinfo : EIATTR_MIN_STACK_SIZE
	.align		4
.L_467:
        /*0af8*/ 	.byte	0x04, 0x12
        /*0afa*/ 	.short	(.L_469 - .L_468)
	.align		4
.L_468:
        /*0afc*/ 	.word	index@(contiguous_reduce2_i16)
        /*0b00*/ 	.word	0x00000000


	//----- nvinfo : EIATTR_MIN_STACK_SIZE
	.align		4
.L_469:
        /*0b04*/ 	.byte	0x04, 0x12
        /*0b06*/ 	.short	(.L_471 - .L_470)
	.align		4
.L_470:
        /*0b08*/ 	.word	index@(uncontiguous_reduce_i16)
        /*0b0c*/ 	.word	0x00000000


	//----- nvinfo : EIATTR_MIN_STACK_SIZE
	.align		4
.L_471:
        /*0b10*/ 	.byte	0x04, 0x12
        /*0b12*/ 	.short	(.L_473 - .L_472)
	.align		4
.L_472:
        /*0b14*/ 	.word	index@(contiguous_reduce_i16)
        /*0b18*/ 	.word	0x00000000


	//----- nvinfo : EIATTR_MIN_STACK_SIZE
	.align		4
.L_473:
        /*0b1c*/ 	.byte	0x04, 0x12
        /*0b1e*/ 	.short	(.L_475 - .L_474)
	.align		4
.L_474:
        /*0b20*/ 	.word	index@(nkd2_i8)
        /*0b24*/ 	.word	0x00000000


	//----- nvinfo : EIATTR_MIN_STACK_SIZE
	.align		4
.L_475:
        /*0b28*/ 	.byte	0x04, 0x12
        /*0b2a*/ 	.short	(.L_477 - .L_476)
	.align		4
.L_476:
        /*0b2c*/ 	.word	index@(nkd_i8)
        /*0b30*/ 	.word	0x00000000


	//----- nvinfo : EIATTR_MIN_STACK_SIZE
	.align		4
.L_477:
        /*0b34*/ 	.byte	0x04, 0x12
        /*0b36*/ 	.short	(.L_479 - .L_478)
	.align		4
.L_478:
        /*0b38*/ 	.word	index@(contiguous_reduce2_i8)
        /*0b3c*/ 	.word	0x00000000


	//----- nvinfo : EIATTR_MIN_STACK_SIZE
	.align		4
.L_479:
        /*0b40*/ 	.byte	0x04, 0x12
        /*0b42*/ 	.short	(.L_481 - .L_480)
	.align		4
.L_480:
        /*0b44*/ 	.word	index@(uncontiguous_reduce_i8)
        /*0b48*/ 	.word	0x00000000


	//----- nvinfo : EIATTR_MIN_STACK_SIZE
	.align		4
.L_481:
        /*0b4c*/ 	.byte	0x04, 0x12
        /*0b4e*/ 	.short	(.L_483 - .L_482)
	.align		4
.L_482:
        /*0b50*/ 	.word	index@(contiguous_reduce_i8)
        /*0b54*/ 	.word	0x00000000


	//----- nvinfo : EIATTR_MIN_STACK_SIZE
	.align		4
.L_483:
        /*0b58*/ 	.byte	0x04, 0x12
        /*0b5a*/ 	.short	(.L_485 - .L_484)
	.align		4
.L_484:
        /*0b5c*/ 	.word	index@(nkd2_bool)
        /*0b60*/ 	.word	0x00000000


	//----- nvinfo : EIATTR_MIN_STACK_SIZE
	.align		4
.L_485:
        /*0b64*/ 	.byte	0x04, 0x12
        /*0b66*/ 	.short	(.L_487 - .L_486)
	.align		4
.L_486:
        /*0b68*/ 	.word	index@(nkd_bool)
        /*0b6c*/ 	.word	0x00000000


	//----- nvinfo : EIATTR_MIN_STACK_SIZE
	.align		4
.L_487:
        /*0b70*/ 	.byte	0x04, 0x12
        /*0b72*/ 	.short	(.L_489 - .L_488)
	.align		4
.L_488:
        /*0b74*/ 	.word	index@(contiguous_reduce2_bool)
        /*0b78*/ 	.word	0x00000000


	//----- nvinfo : EIATTR_MIN_STACK_SIZE
	.align		4
.L_489:
        /*0b7c*/ 	.byte	0x04, 0x12
        /*0b7e*/ 	.short	(.L_491 - .L_490)
	.align		4
.L_490:
        /*0b80*/ 	.word	index@(uncontiguous_reduce_bool)
        /*0b84*/ 	.word	0x00000000


	//----- nvinfo : EIATTR_MIN_STACK_SIZE
	.align		4
.L_491:
        /*0b88*/ 	.byte	0x04, 0x12
        /*0b8a*/ 	.short	(.L_493 - .L_492)
	.align		4
.L_492:
        /*0b8c*/ 	.word	index@(contiguous_reduce_bool)
        /*0b90*/ 	.word	0x00000000
.L_493:


//--------------------- .nv.compat                --------------------------
	.section	.nv.compat,"",@"SHT_CUDA_COMPAT_INFO"
	.align	4
        /*0000*/ 	.byte	0x02, 0x09, 0x00, 0x00, 0x02, 0x02, 0x01, 0x00, 0x02, 0x05, 0x05, 0x00, 0x03, 0x07, 0x01, 0x01
        /*0010*/ 	.byte	0x02, 0x03, 0x00, 0x00, 0x02, 0x06, 0x01, 0x00, 0x04, 0x0b, 0x08, 0x00, 0x01, 0x00, 0x00, 0x00
        /*0020*/ 	.byte	0x00, 0x00, 0x00, 0x00


//--------------------- .nv.info.nkd2_bf16        --------------------------
	.section	.nv.info.nkd2_bf16,"",@"SHT_CUDA_INFO"
	.sectionflags	@""
	.align	4


	//----- nvinfo : EIATTR_CUDA_API_VERSION
	.align		4
        /*0000*/ 	.byte	0x04, 0x37
        /*0002*/ 	.short	(.L_495 - .L_494)
.L_494:
        /*0004*/ 	.word	0x00000082


	//----- nvinfo : EIATTR_KPARAM_INFO
	.align		4
.L_495:
        /*0008*/ 	.byte	0x04, 0x17
        /*000a*/ 	.short	(.L_497 - .L_496)
.L_496:
        /*000c*/ 	.word	0x00000000
        /*0010*/ 	.short	0x0007
        /*0012*/ 	.short	0x0038
        /*0014*/ 	.byte	0x00, 0xf0, 0x21, 0x00


	//----- nvinfo : EIATTR_KPARAM_INFO
	.align		4
.L_497:
        /*0018*/ 	.byte	0x04, 0x17
        /*001a*/ 	.short	(.L_499 - .L_498)
.L_498:
        /*001c*/ 	.word	0x00000000
        /*0020*/ 	.short	0x0006
        /*0022*/ 	.short	0x0030
        /*0024*/ 	.byte	0x00, 0xf0, 0x21, 0x00


	//----- nvinfo : EIATTR_KPARAM_INFO
	.align		4
.L_499:
        /*0028*/ 	.byte	0x04, 0x17
        /*002a*/ 	.short	(.L_501 - .L_500)
.L_500:
        /*002c*/ 	.word	0x00000000
        /*0030*/ 	.short	0x0005
        /*0032*/ 	.short	0x0028
        /*0034*/ 	.byte	0x00, 0xf0, 0x21, 0x00


	//----- nvinfo : EIATTR_KPARAM_INFO
	.align		4
.L_501:
        /*0038*/ 	.byte	0x04, 0x17
        /*003a*/ 	.short	(.L_503 - .L_502)
.L_502:
        /*003c*/ 	.word	0x00000000
        /*0040*/ 	.short	0x0004
        /*0042*/ 	.short	0x0020
        /*0044*/ 	.byte	0x00, 0xf0, 0x21, 0x00


	//----- nvinfo : EIATTR_KPARAM_INFO
	.align		4
.L_503:
        /*0048*/ 	.byte	0x04, 0x17
        /*004a*/ 	.short	(.L_505 - .L_504)
.L_504:
        /*004c*/ 	.word	0x00000000
        /*0050*/ 	.short	0x0003
        /*0052*/ 	.short	0x0018
        /*0054*/ 	.byte	0x00, 0xf0, 0x21, 0x00


	//----- nvinfo : EIATTR_KPARAM_INFO
	.align		4
.L_505:
        /*0058*/ 	.byte	0x04, 0x17
        /*005a*/ 	.short	(.L_507 - .L_506)
.L_506:
        /*005c*/ 	.word	0x00000000
        /*0060*/ 	.short	0x0002
        /*0062*/ 	.short	0x0010
        /*0064*/ 	.byte	0x00, 0xf5, 0x21, 0x00


	//----- nvinfo : EIATTR_KPARAM_INFO
	.align		4
.L_507:
        /*0068*/ 	.byte	0x04, 0x17
        /*006a*/ 	.short	(.L_509 - .L_508)
.L_508:
        /*006c*/ 	.word	0x00000000
        /*0070*/ 	.short	0x0001
        /*0072*/ 	.short	0x0008
        /*0074*/ 	.byte	0x00, 0xf5, 0x21, 0x00


	//----- nvinfo : EIATTR_KPARAM_INFO
	.align		4
.L_509:
        /*0078*/ 	.byte	0x04, 0x17
        /*007a*/ 	.short	(.L_511 - .L_510)
.L_510:
        /*007c*/ 	.word	0x00000000
        /*0080*/ 	.short	0x0000
        /*0082*/ 	.short	0x0000
        /*0084*/ 	.byte	0x00, 0xf5, 0x21, 0x00


	//----- nvinfo : EIATTR_SPARSE_MMA_MASK
	.align		4
.L_511:
        /*0088*/ 	.byte	0x03, 0x50
        /*008a*/ 	.short	0x0000


	//----- nvinfo : EIATTR_MAXREG_COUNT
	.align		4
        /*008c*/ 	.byte	0x03, 0x1b
        /*008e*/ 	.short	0x00ff


	//----- nvinfo : EIATTR_NUM_BARRIERS
	.align		4
        /*0090*/ 	.byte	0x02, 0x4c
        /*0092*/ 	.byte	0x01
	.zero		1


	//----- nvinfo : EIATTR_MERCURY_ISA_VERSION
	.align		4
        /*0094*/ 	.byte	0x03, 0x5f
        /*0096*/ 	.short	0x0101


	//----- nvinfo : EIATTR_VRC_CTA_INIT_COUNT
	.align		4
        /*0098*/ 	.byte	0x02, 0x4a
	.zero		1
	.zero		1


	//----- nvinfo : EIATTR_EXIT_INSTR_OFFSETS
	.align		4
        /*009c*/ 	.byte	0x04, 0x1c
        /*009e*/ 	.short	(.L_513 - .L_512)


	//   ....[0]....
.L_512:
        /*00a0*/ 	.word	0x00000180


	//   ....[1]....
        /*00a4*/ 	.word	0x000007d0


	//   ....[2]....
        /*00a8*/ 	.word	0x00001030


	//   ....[3]....
        /*00ac*/ 	.word	0x00001130


	//----- nvinfo : EIATTR_CRS_STACK_SIZE
	.align		4
.L_513:
        /*00b0*/ 	.byte	0x04, 0x1e
        /*00b2*/ 	.short	(.L_515 - .L_514)
.L_514:
        /*00b4*/ 	.word	0x00000000


	//----- nvinfo : EIATTR_CBANK_PARAM_SIZE
	.align		4
.L_515:
        /*00b8*/ 	.byte	0x03, 0x19
        /*00ba*/ 	.short	0x0040


	//----- nvinfo : EIATTR_PARAM_CBANK
	.align		4
        /*00bc*/ 	.byte	0x04, 0x0a
        /*00be*/ 	.short	(.L_517 - .L_516)
	.align		4
.L_516:
        /*00c0*/ 	.word	index@(.nv.constant0.nkd2_bf16)
        /*00c4*/ 	.short	0x0380
        /*00c6*/ 	.short	0x0040


	//----- nvinfo : EIATTR_SW_WAR
	.align		4
.L_517:
        /*00c8*/ 	.byte	0x04, 0x36
        /*00ca*/ 	.short	(.L_519 - .L_518)
.L_518:
        /*00cc*/ 	.word	0x00000008
.L_519:


//--------------------- .nv.info.nkd_bf16         --------------------------
	.section	.nv.info.nkd_bf16,"",@"SHT_CUDA_INFO"
	.sectionflags	@""
	.align	4


	//----- nvinfo : EIATTR_CUDA_API_VERSION
	.align		4
        /*0000*/ 	.byte	0x04, 0x37
        /*0002*/ 	.short	(.L_521 - .L_520)
.L_520:
        /*0004*/ 	.word	0x00000082


	//----- nvinfo : EIATTR_KPARAM_INFO
	.align		4
.L_521:
        /*0008*/ 	.byte	0x04, 0x17
        /*000a*/ 	.short	(.L_523 - .L_522)
.L_522:
        /*000c*/ 	.word	0x00000000
        /*0010*/ 	.short	0x0009
        /*0012*/ 	.short	0x0048
        /*0014*/ 	.byte	0x00, 0xf0, 0x21, 0x00


	//----- nvinfo : EIATTR_KPARAM_INFO
	.align		4
.L_523:
        /*0018*/ 	.byte	0x04, 0x17
        /*001a*/ 	.short	(.L_525 - .L_524)
.L_524:
        /*001c*/ 	.word	0x00000000
        /*0020*/ 	.short	0x0008
        /*0022*/ 	.short	0x0040
        /*0024*/ 	.byte	0x00, 0xf0, 0x21, 0x00


	//----- nvinfo : EIATTR_KPARAM_INFO
	.align		4
.L_525:
        /*0028*/ 	.byte	0x04, 0x17
        /*002a*/ 	.short	(.L_527 - .L_526)
.L_526:
        /*002c*/ 	.word	0x00000000
        /*0030*/ 	.short	0x0007
        /*0032*/ 	.short	0x0038
        /*0034*/ 	.byte	0x00, 0xf0, 0x21, 0x00


	//----- nvinfo : EIATTR_KPARAM_INFO
	.align		4
.L_527:
        /*0038*/ 	.byte	0x04, 0x17
        /*003a*/ 	.short	(.L_529 - .L_528)
.L_528:
        /*003c*/ 	.word	0x00000000
        /*0040*/ 	.short	0x0006
        /*0042*/ 	.short	0x0030
        /*0044*/ 	.byte	0x00, 0xf0, 0x21, 0x00


	//----- nvinfo : EIATTR_KPARAM_INFO
	.align		4
.L_529:
        /*0048*/ 	.byte	0x04, 0x17
        /*004a*/ 	.short	(.L_531 - .L_530)
.L_530:
        /*004c*/ 	.word	0x00000000
        /*0050*/ 	.short	0x0005
        /*0052*/ 	.short	0x0028
        /*0054*/ 	.byte	0x00, 0xf0, 0x21, 0x00


	//----- nvinfo : EIATTR_KPARAM_INFO
	.align		4
.L_531:
        /*0058*/ 	.byte	0x04, 0x17
        /*005a*/ 	.short	(.L_533 - .L_532)
.L_532:
        /*005c*/ 	.word	0x00000000
        /*0060*/ 	.short	0x0004
        /*0062*/ 	.short	0x0020
        /*0064*/ 	.byte	0x00, 0xf5, 0x21, 0x00


	//----- nvinfo : EIATTR_KPARAM_INFO
	.align		4
.L_533:
        /*0068*/ 	.byte	0x04, 0x17
        /*006a*/ 	.short	(.L_535 - .L_534)
.L_534:
        /*006c*/ 	.word	0x00000000
        /*0070*/ 	.short	0x0003
        /*0072*/ 	.short	0x0018
        /*0074*/ 	.byte	0x00, 0xf5, 0x21, 0x00


	//----- nvinfo : EIATTR_KPARAM_INFO
	.align		4
.L_535:
        /*0078*/ 	.byte	0x04, 0x17
        /*007a*/ 	.short	(.L_537 - .L_536)
.L_536:
        /*007c*/ 	.word	0x00000000
        /*0080*/ 	.short	0x0002
        /*0082*/ 	.short	0x0010
        /*0084*/ 	.byte	0x00, 0xf5, 0x21, 0x00


	//----- nvinfo : EIATTR_KPARAM_INFO
	.align		4
.L_537:
        /*0088*/ 	.byte	0x04, 0x17
        /*008a*/ 	.short	(.L_539 - .L_538)
.L_538:
        /*008c*/ 	.word	0x00000000
        /*0090*/ 	.short	0x0001
        /*0092*/ 	.short	0x0008
        /*0094*/ 	.byte	0x00, 0xf5, 0x21, 0x00


	//----- nvinfo : EIATTR_KPARAM_INFO
	.align		4
.L_539:
        /*0098*/ 	.byte	0x04, 0x17
        /*009a*/ 	.short	(.L_541 - .L_540)
.L_540:
        /*009c*/ 	.word	0x00000000
        /*00a0*/ 	.short	0x0000
        /*00a2*/ 	.short	0x0000
        /*00a4*/ 	.byte	0x00, 0xf5, 0x21, 0x00


	//----- nvinfo : EIATTR_SPARSE_MMA_MASK
	.align		4
.L_541:
        /*00a8*/ 	.byte	0x03, 0x50
        /*00aa*/ 	.short	0x0000


	//----- nvinfo : EIATTR_MAXREG_COUNT
	.align		4
        /*00ac*/ 	.byte	0x03, 0x1b
        /*00ae*/ 	.short	0x00ff


	//----- nvinfo : EIATTR_NUM_BARRIERS
	.align		4
        /*00b0*/ 	.byte	0x02, 0x4c
        /*00b2*/ 	.byte	0x01
	.zero		1


	//----- nvinfo : EIATTR_MERCURY_ISA_VERSION
	.align		4
        /*00b4*/ 	.byte	0x03, 0x5f
        /*00b6*/ 	.short	0x0101


	//----- nvinfo : EIATTR_VRC_CTA_INIT_COUNT
	.align		4
        /*00b8*/ 	.byte	0x02, 0x4a
	.zero		1
	.zero		1


	//----- nvinfo : EIATTR_EXIT_INSTR_OFFSETS
	.align		4
        /*00bc*/ 	.byte	0x04, 0x1c
        /*00be*/ 	.short	(.L_543 - .L_542)


	//   ....[0]....
.L_542:
        /*00c0*/ 	.word	0x00000180


	//   ....[1]....
        /*00c4*/ 	.word	0x00006b00


	//   ....[2]....
        /*00c8*/ 	.word	0x00007370


	//   ....[3]....
        /*00cc*/ 	.word	0x000074b0


	//----- nvinfo : EIATTR_CRS_STACK_SIZE
	.align		4
.L_543:
        /*00d0*/ 	.byte	0x04, 0x1e
        /*00d2*/ 	.short	(.L_545 - .L_544)
.L_544:
        /*00d4*/ 	.word	0x00000000


	//----- nvinfo : EIATTR_CBANK_PARAM_SIZE
	.align		4
.L_545:
        /*00d8*/ 	.byte	0x03, 0x19
        /*00da*/ 	.short	0x0050


	//----- nvinfo : EIATTR_PARAM_CBANK
	.align		4
        /*00dc*/ 	.byte	0x04, 0x0a
        /*00de*/ 	.short	(.L_547 - .L_546)
	.align		4
.L_546:
        /*00e0*/ 	.word	index@(.nv.constant0.nkd_bf16)
        /*00e4*/ 	.short	0x0380
        /*00e6*/ 	.short	0x0050


	//----- nvinfo : EIATTR_SW_WAR
	.align		4
.L_547:
        /*00e8*/ 	.byte	0x04, 0x36
        /*00ea*/ 	.short	(.L_549 - .L_548)
.L_548:
        /*00ec*/ 	.word	0x00000008
.L_549:


//--------------------- .nv.info.contiguous_reduce2_bf16 --------------------------
	.section	.nv.info.contiguous_reduce2_bf16,"",@"SHT_CUDA_INFO"
	.sectionflags	@""
	.align	4


	//----- nvinfo : EIATTR_CUDA_API_VERSION
	.align		4
        /*0000*/ 	.byte	0x04, 0x37
        /*0002*/ 	.short	(.L_551 - .L_550)
.L_550:
        /*0004*/ 	.word	0x00000082


	//----- nvinfo : EIATTR_KPARAM_INFO
	.align		4
.L_551:
        /*0008*/ 	.byte	0x04, 0x17
        /*000a*/ 	.short	(.L_553 - .L_552)
.L_552:
        /*000c*/ 	.word	0x00000000
        /*0010*/ 	.short	0x0003
        /*0012*/ 	.short	0x0018
        /*0014*/ 	.byte	0x00, 0xf0, 0x21, 0x00


	//----- nvinfo : EIATTR_KPARAM_INFO
	.align		4
.L_553:
        /*0018*/ 	.byte	0x04, 0x17
        /*001a*/ 	.short	(.L_555 - .L_554)
.L_554:
        /*001c*/ 	.word	0x00000000
        /*0020*/ 	.short	0x0002
        /*0022*/ 	.short	0x0010
        /*0024*/ 	.byte	0x00, 0xf5, 0x21, 0x00


	//----- nvinfo : EIATTR_KPARAM_INFO
	.align		4
.L_555:
        /*0028*/ 	.byte	0x04, 0x17
        /*002a*/ 	.short	(.L_557 - .L_556)
.L_556:
        /*002c*/ 	.word	0x00000000
        /*0030*/ 	.short	0x0001
        /*0032*/ 	.short	0x0008
        /*0034*/ 	.byte	0x00, 0xf5, 0x21, 0x00


	//----- nvinfo : EIATTR_KPARAM_INFO
	.align		4
.L_557:
        /*0038*/ 	.byte	0x04, 0x17
        /*003a*/ 	.short	(.L_559 - .L_558)
.L_558:
        /*003c*/ 	.word	0x00000000
        /*0040*/ 	.short	0x0000
        /*0042*/ 	.short	0x0000
        /*0044*/ 	.byte	0x00, 0xf5, 0x21, 0x00


	//----- nvinfo : EIATTR_SPARSE_MMA_MASK
	.align		4
.L_559:
        /*0048*/ 	.byte	0x03, 0x50
        /*004a*/ 	.short	0x0000


	//----- nvinfo : EIATTR_MAXREG_COUNT
	.align		4
        /*004c*/ 	.byte	0x03, 0x1b
        /*004e*/ 	.short	0x00ff


	//----- nvinfo : EIATTR_NUM_BARRIERS
	.align		4
        /*0050*/ 	.byte	0x02, 0x4c
        /*0052*/ 	.byte	0x01
	.zero		1


	//----- nvinfo : EIATTR_MERCURY_ISA_VERSION
	.align		4
        /*0054*/ 	.byte	0x03, 0x5f
        /*0056*/ 	.short	0x0101


	//----- nvinfo : EIATTR_VRC_CTA_INIT_COUNT
	.align		4
        /*0058*/ 	.byte	0x02, 0x4a
	.zero		1
	.zero		1


	//----- nvinfo : EIATTR_EXIT_INSTR_OFFSETS
	.align		4
        /*005c*/ 	.byte	0x04, 0x1c
        /*005e*/ 	.short	(.L_561 - .L_560)


	//   ....[0]....
.L_560:
        /*0060*/ 	.word	0x00000750


	//   ....[1]....
        /*0064*/ 	.word	0x00000fb0


	//   ....[2]....
        /*0068*/ 	.word	0x00001070


	//----- nvinfo : EIATTR_CRS_STACK_SIZE
	.align		4
.L_561:
        /*006c*/ 	.byte	0x04, 0x1e
        /*006e*/ 	.short	(.L_563 - .L_562)
.L_562:
        /*0070*/ 	.word	0x00000000


	//----- nvinfo : EIATTR_CBANK_PARAM_SIZE
	.align		4
.L_563:
        /*0074*/ 	.byte	0x03, 0x19
        /*0076*/ 	.short	0x0020


	//----- nvinfo : EIATTR_PARAM_CBANK
	.align		4
        /*0078*/ 	.byte	0x04, 0x0a
        /*007a*/ 	.short	(.L_565 - .L_564)
	.align		4
.L_564:
        /*007c*/ 	.word	index@(.nv.constant0.contiguous_reduce2_bf16)
        /*0080*/ 	.short	0x0380
        /*0082*/ 	.short	0x0020


	//----- nvinfo : EIATTR_SW_WAR
	.align		4
.L_565:
        /*0084*/ 	.byte	0x04, 0x36
        /*0086*/ 	.short	(.L_567 - .L_566)
.L_566:
        /*0088*/ 	.word	0x00000008
.L_567:


//--------------------- .nv.info.uncontiguous_reduce_bf16 --------------------------
	.section	.nv.info.uncontiguous_reduce_bf16,"",@"SHT_CUDA_INFO"
	.sectionflags	@""
	.align	4


	//----- nvinfo : EIATTR_CUDA_API_VERSION
	.align		4
        /*0000*/ 	.byte	0x04, 0x37
        /*0002*/ 	.short	(.L_569 - .L_568)
.L_568:
        /*0004*/ 	.word	0x00000082


	//----- nvinfo : EIATTR_KPARAM_INFO
	.align		4
.L_569:
        /*0008*/ 	.byte	0x04, 0x17
        /*000a*/ 	.short	(.L_571 - .L_570)
.L_570:
        /*000c*/ 	.word	0x00000000
        /*0010*/ 	.short	0x0006
        /*0012*/ 	.short	0x0030
        /*0014*/ 	.byte	0x00, 0xf0, 0x21, 0x00


	//----- nvinfo : EIATTR_KPARAM_INFO
	.align		4
.L_571:
        /*0018*/ 	.byte	0x04, 0x17
        /*001a*/ 	.short	(.L_573 - .L_572)
.L_572:
        /*001c*/ 	.word	0x00000000
        /*0020*/ 	.short	0x0005
        /*0022*/ 	.short	0x0028
        /*0024*/ 	.byte	0x00, 0xf0, 0x21, 0x00


	//----- nvinfo : EIATTR_KPARAM_INFO
	.align		4
.L_573:
        /*0028*/ 	.byte	0x04, 0x17
        /*002a*/ 	.short	(.L_575 - .L_574)
.L_574:
        /*002c*/ 	.word	0x00000000
        /*0030*/ 	.short	0x0004
        /*0032*/ 	.short	0x0020
        /*0034*/ 	.byte	0x00, 0xf5, 0x21, 0x00


	//----- nvinfo : EIATTR_KPARAM_INFO
	.align		4
.L_575:
        /*0038*/ 	.byte	0x04, 0x17
        /*003a*/ 	.short	(.L_577 - .L_576)
.L_576:
        /*003c*/ 	.word	0x00000000
        /*0040*/ 	.short	0x0003
        /*0042*/ 	.short	0x0018
        /*0044*/ 	.byte	0x00, 0xf5, 0x21, 0x00


	//----- nvinfo : EIATTR_KPARAM_INFO
	.align		4
.L_577:
        /*0048*/ 	.byte	0x04, 0x17
        /*004a*/ 	.short	(.L_579 - .L_578)
.L_578:
        /*004c*/ 	.word	0x00000000
        /*0050*/ 	.short	0x0002
        /*0052*/ 	.short	0x0010
        /*0054*/ 	.byte	0x00, 0xf5, 0x21, 0x00


	//----- nvinfo : EIATTR_KPARAM_INFO
	.align		4
.L_579:
        /*0058*/ 	.byte	0x04, 0x17
        /*005a*/ 	.short	(.L_581 - .L_580)
.L_580:
        /*005c*/ 	.word	0x00000000
        /*0060*/ 	.short	0x0001
        /*0062*/ 	.short	0x0008
        /*0064*/ 	.byte	0x00, 0xf5, 0x21, 0x00


	//----- nvinfo : EIATTR_KPARAM_INFO
	.align		4
.L_581:
        /*0068*/ 	.byte	0x04, 0x17
        /*006a*/ 	.short	(.L_583 - .L_582)
.L_582:
        /*006c*/ 	.word	0x00000000
        /*0070*/ 	.short	0x0000
        /*0072*/ 	.short	0x0000
        /*0074*/ 	.byte	0x00, 0xf5, 0x21, 0x00


	//----- nvinfo : EIATTR_SPARSE_MMA_MASK
	.align		4
.L_583:
        /*0078*/ 	.byte	0x03, 0x50
        /*007a*/ 	.short	0x0000


	//----- nvinfo : EIATTR_MAXREG_COUNT
	.align		4
        /*007c*/ 	.byte	0x03, 0x1b
        /*007e*/ 	.short	0x00ff


	//----- nvinfo : EIATTR_NUM_BARRIERS
	.align		4
        /*0080*/ 	.byte	0x02, 0x4c
        /*0082*/ 	.byte	0x01
	.zero		1


	//----- nvinfo : EIATTR_MERCURY_ISA_VERSION
	.align		4
        /*0084*/ 	.byte	0x03, 0x5f
        /*0086*/ 	.short	0x0101


	//----- nvinfo : EIATTR_VRC_CTA_INIT_COUNT
	.align		4
        /*0088*/ 	.byte	0x02, 0x4a
	.zero		1
	.zero		1


	//----- nvinfo : EIATTR_EXIT_INSTR_OFFSETS
	.align		4
        /*008c*/ 	.byte	0x04, 0x1c
        /*008e*/ 	.short	(.L_585 - .L_584)


	//   ....[0]....
.L_584:
        /*0090*/ 	.word	0x00006a70


	//   ....[1]....
        /*0094*/ 	.word	0x000072e0


	//   ....[2]....
        /*0098*/ 	.word	0x000073b0


	//----- nvinfo : EIATTR_CRS_STACK_SIZE
	.align		4
.L_585:
        /*009c*/ 	.byte	0x04, 0x1e
        /*009e*/ 	.short	(.L_587 - .L_586)
.L_586:
        /*00a0*/ 	.word	0x00000000


	//----- nvinfo : EIATTR_CBANK_PARAM_SIZE
	.align		4
.L_587:
        /*00a4*/ 	.byte	0x03, 0x19
        /*00a6*/ 	.short	0x0038


	//----- nvinfo : EIATTR_PARAM_CBANK
	.align		4
        /*00a8*/ 	.byte	0x04, 0x0a
        /*00aa*/ 	.short	(.L_589 - .L_588)
	.align		4
.L_588:
        /*00ac*/ 	.word	index@(.nv.constant0.uncontiguous_reduce_bf16)
        /*00b0*/ 	.short	0x0380
        /*00b2*/ 	.short	0x0038


	//----- nvinfo : EIATTR_SW_WAR
	.align		4
.L_589:
        /*00b4*/ 	.byte	0x04, 0x36
        /*00b6*/ 	.short	(.L_591 - .L_590)
.L_590:
        /*00b8*/ 	.word	0x00000008
.L_591:


//--------------------- .nv.info.contiguous_reduce_bf16 --------------------------
	.section	.nv.info.contiguous_reduce_bf16,"",@"SHT_CUDA_INFO"
	.sectionflags	@""
	.align	4


	//----- nvinfo : EIATTR_CUDA_API_VERSION
	.align		4
        /*0000*/ 	.byte	0x04, 0x37
        /*0002*/ 	.short	(.L_593 - .L_592)
.L_592:
        /*0004*/ 	.word	0x00000082


	//----- nvinfo : EIATTR_KPARAM_INFO
	.align		4
.L_593:
        /*0008*/ 	.byte	0x04, 0x17
        /*000a*/ 	.short	(.L_595 - .L_594)
.L_594:
        /*000c*/ 	.word	0x00000000
        /*0010*/ 	.short	0x0003
        /*0012*/ 	.short	0x0018
        /*0014*/ 	.byte	0x00, 0xf0, 0x21, 0x00


	//----- nvinfo : EIATTR_KPARAM_INFO
	.align		4
.L_595:
        /*0018*/ 	.byte	0x04, 0x17
        /*001a*/ 	.short	(.L_597 - .L_596)
.L_596:
        /*001c*/ 	.word	0x00000000
        /*0020*/ 	.short	0x0002
        /*0022*/ 	.short	0x0010
        /*0024*/ 	.byte	0x00, 0xf5, 0x21, 0x00


	//----- nvinfo : EIATTR_KPARAM_INFO
	.align		4
.L_597:
        /*0028*/ 	.byte	0x04, 0x17
        /*002a*/ 	.short	(.L_599 - .L_598)
.L_598:
        /*002c*/ 	.word	0x00000000
        /*0030*/ 	.short	0x0001
        /*0032*/ 	.short	0x0008
        /*0034*/ 	.byte	0x00, 0xf5, 0x21, 0x00


	//----- nvinfo : EIATTR_KPARAM_INFO
	.align		4
.L_599:
        /*0038*/ 	.byte	0x04, 0x17
        /*003a*/ 	.short	(.L_601 - .L_600)
.L_600:
        /*003c*/ 	.word	0x00000000
        /*0040*/ 	.short	0x0000
        /*0042*/ 	.short	0x0000
        /*0044*/ 	.byte	0x00, 0xf5, 0x21, 0x00


	//----- nvinfo : EIATTR_SPARSE_MMA_MASK
	.align		4
.L_601:
        /*0048*/ 	.byte	0x03, 0x50
        /*004a*/ 	.short	0x0000


	//----- nvinfo : EIATTR_MAXREG_COUNT
	.align		4
        /*004c*/ 	.byte	0x03, 0x1b
        /*004e*/ 	.short	0x00ff


	//----- nvinfo : EIATTR_NUM_BARRIERS
	.align		4
        /*0050*/ 	.byte	0x02, 0x4c
        /*0052*/ 	.byte	0x01
	.zero		1


	//----- nvinfo : EIATTR_MERCURY_ISA_VERSION
	.align		4
        /*0054*/ 	.byte	0x03, 0x5f
        /*0056*/ 	.short	0x0101


	//----- nvinfo : EIATTR_VRC_CTA_INIT_COUNT
	.align		4
        /*0058*/ 	.byte	0x02, 0x4a
	.zero		1
	.zero		1


	//----- nvinfo : EIATTR_EXIT_INSTR_OFFSETS
	.align		4
        /*005c*/ 	.byte	0x04, 0x1c
        /*005e*/ 	.short	(.L_603 - .L_602)


	//   ....[0]....
.L_602:
        /*0060*/ 	.word	0x00000540


	//   ....[1]....
        /*0064*/ 	.word	0x00000da0


	//   ....[2]....
        /*0068*/ 	.word	0x00000e60


	//----- nvinfo : EIATTR_CRS_STACK_SIZE
	.align		4
.L_603:
        /*006c*/ 	.byte	0x04, 0x1e
        /*006e*/ 	.short	(.L_605 - .L_604)
.L_604:
        /*0070*/ 	.word	0x00000000


	//----- nvinfo : EIATTR_CBANK_PARAM_SIZE
	.align		4
.L_605:
        /*0074*/ 	.byte	0x03, 0x19
        /*0076*/ 	.short	0x0020


	//----- nvinfo : EIATTR_PARAM_CBANK
	.align		4
        /*0078*/ 	.byte	0x04, 0x0a
        /*007a*/ 	.short	(.L_607 - .L_606)
	.align		4
.L_606:
        /*007c*/ 	.word	index@(.nv.constant0.contiguous_reduce_bf16)
        /*0080*/ 	.short	0x0380
        /*0082*/ 	.short	0x0020


	//----- nvinfo : EIATTR_SW_WAR
	.align		4
.L_607:
        /*0084*/ 	.byte	0x04, 0x36
        /*0086*/ 	.short	(.L_609 - .L_608)
.L_608:
        /*0088*/ 	.word	0x00000008
.L_609:


//--------------------- .nv.info.nkd2_f16         --------------------------
	.section	.nv.info.nkd2_f16,"",@"SHT_CUDA_INFO"
	.sectionflags	@""
	.align	4


	//----- nvinfo : EIATTR_CUDA_API_VERSION
	.align		4
        /*0000*/ 	.byte	0x04, 0x37
        /*0002*/ 	.short	(.L_611 - .L_610)
.L_610:
        /*0004*/ 	.word	0x00000082


	//----- nvinfo : EIATTR_KPARAM_INFO
	.align		4
.L_611:
        /*0008*/ 	.byte	0x04, 0x17
        /*000a*/ 	.short	(.L_613 - .L_612)
.L_612:
        /*000c*/ 	.word	0x00000000
        /*0010*/ 	.short	0x0007
        /*0012*/ 	.short	0x0038
        /*0014*/ 	.byte	0x00, 0xf0, 0x21, 0x00


	//----- nvinfo : EIATTR_KPARAM_INFO
	.align		4
.L_613:
        /*0018*/ 	.byte	0x04, 0x17
        /*001a*/ 	.short	(.L_615 - .L_614)
.L_614:
        /*001c*/ 	.word	0x00000000
        /*0020*/ 	.short	0x0006
        /*0022*/ 	.short	0x0030
        /*0024*/ 	.byte	0x00, 0xf0, 0x21, 0x00


	//----- nvinfo : EIATTR_KPARAM_INFO
	.align		4
.L_615:
        /*0028*/ 	.byte	0x04, 0x17
        /*002a*/ 	.short	(.L_617 - .L_616)
.L_616:
        /*002c*/ 	.word	0x00000000
        /*0030*/ 	.short	0x0005
        /*0032*/ 	.short	0x0028
        /*0034*/ 	.byte	0x00, 0xf0, 0x21, 0x00


	//----- nvinfo : EIATTR_KPARAM_INFO
	.align		4
.L_617:
        /*0038*/ 	.byte	0x04, 0x17
        /*003a*/ 	.short	(.L_619 - .L_618)
.L_618:
        /*003c*/ 	.word	0x00000000
        /*0040*/ 	.short	0x0004
        /*0042*/ 	.short	0x0020
        /*0044*/ 	.byte	0x00, 0xf0, 0x21, 0x00


	//----- nvinfo : EIATTR_KPARAM_INFO
	.align		4
.L_619:
        /*0048*/ 	.byte	0x04, 0x17
        /*004a*/ 	.short	(.L_621 - .L_620)
.L_620:
        /*004c*/ 	.word	0x00000000
        /*0050*/ 	.short	0x0003
        /*0052*/ 	.short	0x0018
        /*0054*/ 	.byte	0x00, 0xf0, 0x21, 0x00


	//----- nvinfo : EIATTR_KPARAM_INFO
	.align		4
.L_621:
        /*0058*/ 	.byte	0x04, 0x17
        /*005a*/ 	.short	(.L_623 - .L_622)
.L_622:
        /*005c*/ 	.word	0x00000000
        /*0060*/ 	.short	0x0002
        /*0062*/ 	.short	0x0010
        /*0064*/ 	.byte	0x00, 0xf5, 0x21, 0x00


	//----- nvinfo : EIATTR_KPARAM_INFO
	.align		4
.L_623:
        /*0068*/ 	.byte	0x04, 0x17
        /*006a*/ 	.short	(.L_625 - .L_624)
.L_624:
        /*006c*/ 	.word	0x00000000
        /*0070*/ 	.short	0x0001
        /*0072*/ 	.short	0x0008
        /*0074*/ 	.byte	0x00, 0xf5, 0x21, 0x00


	//----- nvinfo : EIATTR_KPARAM_INFO
	.align		4
.L_625:
        /*0078*/ 	.byte	0x04, 0x17
        /*007a*/ 	.short	(.L_627 - .L_626)
.L_626:
        /*007c*/ 	.word	0x00000000
        /*0080*/ 	.short	0x0000
        /*0082*/ 	.short	0x0000
        /*0084*/ 	.byte	0x00, 0xf5, 0x21, 0x00


	//----- nvinfo : EIATTR_SPARSE_MMA_MASK
	.align		4
.L_627:
        /*0088*/ 	.byte	0x03, 0x50
        /*008a*/ 	.short	0x0000


	//----- nvinfo : EIATTR_MAXREG_COUNT
	.align		4
        /*008c*/ 	.byte	0x03, 0x1b
        /*008e*/ 	.short	0x00ff


	//----- nvinfo : EIATTR_NUM_BARRIERS
	.align		4
        /*0090*/ 	.byte	0x02, 0x4c
        /*0092*/ 	.byte	0x01
	.zero		1


	//----- nvinfo : EIATTR_MERCURY_ISA_VERSION
	.align		4
        /*0094*/ 	.byte	0x03, 0x5f
        /*0096*/ 	.short	0x0101


	//----- nvinfo : EIATTR_VRC_CTA_INIT_COUNT
	.align		4
        /*0098*/ 	.byte	0x02, 0x4a
	.zero		1
	.zero		1


	//----- nvinfo : EIATTR_EXIT_INSTR_OFFSETS
	.align		4
        /*009c*/ 	.byte	0x04, 0x1c
        /*009e*/ 	.short	(.L_629 - .L_628)


	//   ....[0]....
.L_628:
        /*00a0*/ 	.word	0x00000180


	//   ....[1]....
        /*00a4*/ 	.word	0x000007d0


	//   ....[2]....
        /*00a8*/ 	.word	0x00001030


	//   ....[3]....
        /*00ac*/ 	.word	0x00001130


	//----- nvinfo : EIATTR_CRS_STACK_SIZE
	.align		4
.L_629:
        /*00b0*/ 	.byte	0x04, 0x1e
        /*00b2*/ 	.short	(.L_631 - .L_630)
.L_630:
        /*00b4*/ 	.word	0x00000000


	//----- nvinfo : EIATTR_CBANK_PARAM_SIZE
	.align		4
.L_631:
        /*00b8*/ 	.byte	0x03, 0x19
        /*00ba*/ 	.short	0x0040


	//----- nvinfo : EIATTR_PARAM_CBANK
	.align		4
        /*00bc*/ 	.byte	0x04, 0x0a
        /*00be*/ 	.short	(.L_633 - .L_632)
	.align		4
.L_632:
        /*00c0*/ 	.word	index@(.nv.constant0.nkd2_f16)
        /*00c4*/ 	.short	0x0380
        /*00c6*/ 	.short	0x0040


	//----- nvinfo : EIATTR_SW_WAR
	.align		4
.L_633:
        /*00c8*/ 	.byte	0x04, 0x36
        /*00ca*/ 	.short	(.L_635 - .L_634)
.L_634:
        /*00cc*/ 	.word	0x00000008
.L_635:


//--------------------- .nv.info.nkd_f16          --------------------------
	.section	.nv.info.nkd_f16,"",@"SHT_CUDA_INFO"
	.sectionflags	@""
	.align	4


	//----- nvinfo : EIATTR_CUDA_API_VERSION
	.align		4
        /*0000*/ 	.byte	0x04, 0x37
        /*0002*/ 	.short	(.L_637 - .L_636)
.L_636:
        /*0004*/ 	.word	0x00000082


	//----- nvinfo : EIATTR_KPARAM_INFO
	.align		4
.L_637:
        /*0008*/ 	.byte	0x04, 0x17
        /*000a*/ 	.short	(.L_639 - .L_638)
.L_638:
        /*000c*/ 	.word	0x00000000
        /*0010*/ 	.short	0x0009
        /*0012*/ 	.short	0x0048
        /*0014*/ 	.byte	0x00, 0xf0, 0x21, 0x00


	//----- nvinfo : EIATTR_KPARAM_INFO
	.align		4
.L_639:
        /*0018*/ 	.byte	0x04, 0x17
        /*001a*/ 	.short	(.L_641 - .L_640)
.L_640:
        /*001c*/ 	.word	0x00000000
        /*0020*/ 	.short	0x0008
        /*0022*/ 	.short	0x0040
        /*0024*/ 	.byte	0x00, 0xf0, 0x21, 0x00


	//----- nvinfo : EIATTR_KPARAM_INFO
	.align		4
.L_641:
        /*0028*/ 	.byte	0x04, 0x17
        /*002a*/ 	.short	(.L_643 - .L_642)
.L_642:
        /*002c*/ 	.word	0x00000000
        /*0030*/ 	.short	0x0007
        /*0032*/ 	.short	0x0038
        /*0034*/ 	.byte	0x00, 0xf0, 0x21, 0x00


	//----- nvinfo : EIATTR_KPARAM_INFO
	.align		4
.L_643:
        /*0038*/ 	.byte	0x04, 0x17
        /*003a*/ 	.short	(.L_645 - .L_644)
.L_644:
        /*003c*/ 	.word	0x00000000
        /*0040*/ 	.short	0x0006
        /*0042*/ 	.short	0x0030
        /*0044*/ 	.byte	0x00, 0xf0, 0x21, 0x00


	//----- nvinfo : EIATTR_KPARAM_INFO
	.align		4
.L_645:
        /*0048*/ 	.byte	0x04, 0x17
        /*004a*/ 	.short	(.L_647 - .L_646)
.L_646:
        /*004c*/ 	.word	0x00000000
        /*0050*/ 	.short	0x0005
        /*0052*/ 	.short	0x0028
        /*0054*/ 	.byte	0x00, 0xf0, 0x21, 0x00


	//----- nvinfo : EIATTR_KPARAM_INFO
	.align		4
.L_647:
        /*0058*/ 	.byte	0x04, 0x17
        /*005a*/ 	.short	(.L_649 - .L_648)
.L_648:
        /*005c*/ 	.word	0x00000000
        /*0060*/ 	.short	0x0004
        /*0062*/ 	.short	0x0020
        /*0064*/ 	.byte	0x00, 0xf5, 0x21, 0x00


	//----- nvinfo : EIATTR_KPARAM_INFO
	.align		4
.L_649:
        /*0068*/ 	.byte	0x04, 0x17
        /*006a*/ 	.short	(.L_651 - .L_650)
.L_650:
        /*006c*/ 	.word	0x00000000
        /*0070*/ 	.short	0x0003
        /*0072*/ 	.short	0x0018
        /*0074*/ 	.byte	0x00, 0xf5, 0x21, 0x00


	//----- nvinfo : EIATTR_KPARAM_INFO
	.align		4
.L_651:
        /*0078*/ 	.byte	0x04, 0x17
        /*007a*/ 	.short	(.L_653 - .L_652)
.L_652:
        /*007c*/ 	.word	0x00000000
        /*0080*/ 	.short	0x0002
        /*0082*/ 	.short	0x0010
        /*0084*/ 	.byte	0x00, 0xf5, 0x21, 0x00


	//----- nvinfo : EIATTR_KPARAM_INFO
	.align		4
.L_653:
        /*0088*/ 	.byte	0x04, 0x17
        /*008a*/ 	.short	(.L_655 - .L_654)
.L_654:
        /*008c*/ 	.word	0x00000000
        /*0090*/ 	.short	0x0001
        /*0092*/ 	.short	0x0008
        /*0094*/ 	.byte	0x00, 0xf5, 0x21, 0x00


	//----- nvinfo : EIATTR_KPARAM_INFO
	.align		4
.L_655:
        /*0098*/ 	.byte	0x04, 0x17
        /*009a*/ 	.short	(.L_657 - .L_656)
.L_656:
        /*009c*/ 	.word	0x00000000
        /*00a0*/ 	.short	0x0000
        /*00a2*/ 	.short	0x0000
        /*00a4*/ 	.byte	0x00, 0xf5, 0x21, 0x00


	//----- nvinfo : EIATTR_SPARSE_MMA_MASK
	.align		4
.L_657:
        /*00a8*/ 	.byte	0x03, 0x50
        /*00aa*/ 	.short	0x0000


	//----- nvinfo : EIATTR_MAXREG_COUNT
	.align		4
        /*00ac*/ 	.byte	0x03, 0x1b
        /*00ae*/ 	.short	0x00ff


	//----- nvinfo : EIATTR_NUM_BARRIERS
	.align		4
        /*00b0*/ 	.byte	0x02, 0x4c
        /*00b2*/ 	.byte	0x01
	.zero		1


	//----- nvinfo : EIATTR_MERCURY_ISA_VERSION
	.align		4
        /*00b4*/ 	.byte	0x03, 0x5f
        /*00b6*/ 	.short	0x0101


	//----- nvinfo : EIATTR_VRC_CTA_INIT_COUNT
	.align		4
        /*00b8*/ 	.byte	0x02, 0x4a
	.zero		1
	.zero		1


	//----- nvinfo : EIATTR_EXIT_INSTR_OFFSETS
	.align		4
        /*00bc*/ 	.byte	0x04, 0x1c
        /*00be*/ 	.short	(.L_659 - .L_658)


	//   ....[0]....
.L_658:
        /*00c0*/ 	.word	0x00000180


	//   ....[1]....
        /*00c4*/ 	.word	0x00006b00


	//   ....[2]....
        /*00c8*/ 	.word	0x00007370


	//   ....[3]....
        /*00cc*/ 	.word	0x000074b0


	//----- nvinfo : EIATTR_CRS_STACK_SIZE
	.align		4
.L_659:
        /*00d0*/ 	.byte	0x04, 0x1e
        /*00d2*/ 	.short	(.L_661 - .L_660)
.L_660:
        /*00d4*/ 	.word	0x00000000


	//----- nvinfo : EIATTR_CBANK_PARAM_SIZE
	.align		4
.L_661:
        /*00d8*/ 	.byte	0x03, 0x19
        /*00da*/ 	.short	0x0050


	//----- nvinfo : EIATTR_PARAM_CBANK
	.align		4
        /*00dc*/ 	.byte	0x04, 0x0a
        /*00de*/ 	.short	(.L_663 - .L_662)
	.align		4
.L_662:
        /*00e0*/ 	.word	index@(.nv.constant0.nkd_f16)
        /*00e4*/ 	.short	0x0380
        /*00e6*/ 	.short	0x0050


	//----- nvinfo : EIATTR_SW_WAR
	.align		4
.L_663:
        /*00e8*/ 	.byte	0x04, 0x36
        /*00ea*/ 	.short	(.L_665 - .L_664)
.L_664:
        /*00ec*/ 	.word	0x00000008
.L_665:


//--------------------- .nv.info.contiguous_reduce2_f16 --------------------------
	.section	.nv.info.contiguous_reduce2_f16,"",@"SHT_CUDA_INFO"
	.sectionflags	@""
	.align	4


	//----- nvinfo : EIATTR_CUDA_API_VERSION
	.align		4
        /*0000*/ 	.byte	0x04, 0x37
        /*0002*/ 	.short	(.L_667 - .L_666)
.L_666:
        /*0004*/ 	.word	0x00000082


	//----- nvinfo : EIATTR_KPARAM_INFO
	.align		4
.L_667:
        /*0008*/ 	.byte	0x04, 0x17
        /*000a*/ 	.short	(.L_669 - .L_668)
.L_668:
        /*000c*/ 	.word	0x00000000
        /*0010*/ 	.short	0x0003
        /*0012*/ 	.short	0x0018
        /*0014*/ 	.byte	0x00, 0xf0, 0x21, 0x00


	//----- nvinfo : EIATTR_KPARAM_INFO
	.align		4
.L_669:
        /*0018*/ 	.byte	0x04, 0x17
        /*001a*/ 	.short	(.L_671 - .L_670)
.L_670:
        /*001c*/ 	.word	0x00000000
        /*0020*/ 	.short	0x0002
        /*0022*/ 	.short	0x0010
        /*0024*/ 	.byte	0x00, 0xf5, 0x21, 0x00


	//----- nvinfo : EIATTR_KPARAM_INFO
	.align		4
.L_671:
        /*0028*/ 	.byte	0x04, 0x17
        /*002a*/ 	.short	(.L_673 - .L_672)
.L_672:
        /*002c*/ 	.word	0x00000000
        /*0030*/ 	.short	0x0001
        /*0032*/ 	.short	0x0008
        /*0034*/ 	.byte	0x00, 0xf5, 0x21, 0x00


	//----- nvinfo : EIATTR_KPARAM_INFO
	.align		4
.L_673:
        /*0038*/ 	.byte	0x04, 0x17
        /*003a*/ 	.short	(.L_675 - .L_674)
.L_674:
        /*003c*/ 	.word	0x00000000
        /*0040*/ 	.short	0x0000
        /*0042*/ 	.short	0x0000
        /*0044*/ 	.byte	0x00, 0xf5, 0x21, 0x00


	//----- nvinfo : EIATTR_SPARSE_MMA_MASK
	.align		4
.L_675:
        /*0048*/ 	.byte	0x03, 0x50
        /*004a*/ 	.short	0x0000


	//----- nvinfo : EIATTR_MAXREG_COUNT
	.align		4
        /*004c*/ 	.byte	0x03, 0x1b
        /*004e*/ 	.short	0x00ff


	//----- nvinfo : EIATTR_NUM_BARRIERS
	.align		4
        /*0050*/ 	.byte	0x02, 0x4c
        /*0052*/ 	.byte	0x01
	.zero		1


	//----- nvinfo : EIATTR_MERCURY_ISA_VERSION
	.align		4
        /*0054*/ 	.byte	0x03, 0x5f
        /*0056*/ 	.short	0x0101


	//----- nvinfo : EIATTR_VRC_CTA_INIT_COUNT
	.align		4
        /*0058*/ 	.byte	0x02, 0x4a
	.zero		1
	.zero		1


	//----- nvinfo : EIATTR_EXIT_INSTR_OFFSETS
	.align		4
        /*005c*/ 	.byte	0x04, 0x1c
        /*005e*/ 	.short	(.L_677 - .L_676)


	//   ....[0]....
.L_676:
        /*0060*/ 	.word	0x00000750


	//   ....[1]....
        /*0064*/ 	.word	0x00000fb0


	//   ....[2]....
        /*0068*/ 	.word	0x00001070


	//----- nvinfo : EIATTR_CRS_STACK_SIZE
	.align		4
.L_677:
        /*006c*/ 	.byte	0x04, 0x1e
        /*006e*/ 	.short	(.L_679 - .L_678)
.L_678:
        /*0070*/ 	.word	0x00000000


	//----- nvinfo : EIATTR_CBANK_PARAM_SIZE
	.align		4
.L_679:
        /*0074*/ 	.byte	0x03, 0x19
        /*0076*/ 	.short	0x0020


	//----- nvinfo : EIATTR_PARAM_CBANK
	.align		4
        /*0078*/ 	.byte	0x04, 0x0a
        /*007a*/ 	.short	(.L_681 - .L_680)
	.align		4
.L_680:
        /*007c*/ 	.word	index@(.nv.constant0.contiguous_reduce2_f16)
        /*0080*/ 	.short	0x0380
        /*0082*/ 	.short	0x0020


	//----- nvinfo : EIATTR_SW_WAR
	.align		4
.L_681:
        /*0084*/ 	.byte	0x04, 0x36
        /*0086*/ 	.short	(.L_683 - .L_682)
.L_682:
        /*0088*/ 	.word	0x00000008
.L_683:


//--------------------- .nv.info.uncontiguous_reduce_f16 --------------------------
	.section	.nv.info.uncontiguous_reduce_f16,"",@"SHT_CUDA_INFO"
	.sectionflags	@""
	.align	4


	//----- nvinfo : EIATTR_CUDA_API_VERSION
	.align		4
        /*0000*/ 	.byte	0x04, 0x37
        /*0002*/ 	.short	(.L_685 - .L_684)
.L_684:
        /*0004*/ 	.word	0x00000082


	//----- nvinfo : EIATTR_KPARAM_INFO
	.align		4
.L_685:
        /*0008*/ 	.byte	0x04, 0x17
        /*000a*/ 	.short	(.L_687 - .L_686)
.L_686:
        /*000c*/ 	.word	0x00000000
        /*0010*/ 	.short	0x0006
        /*0012*/ 	.short	0x0030
        /*0014*/ 	.byte	0x00, 0xf0, 0x21, 0x00


	//----- nvinfo : EIATTR_KPARAM_INFO
	.align		4
.L_687:
        /*0018*/ 	.byte	0x04, 0x17
        /*001a*/ 	.short	(.L_689 - .L_688)
.L_688:
        /*001c*/ 	.word	0x00000000
        /*0020*/ 	.short	0x0005
        /*0022*/ 	.short	0x0028
        /*0024*/ 	.byte	0x00, 0xf0, 0x21, 0x00


	//----- nvinfo : EIATTR_KPARAM_INFO
	.align		4
.L_689:
        /*0028*/ 	.byte	0x04, 0x17
        /*002a*/ 	.short	(.L_691 - .L_690)
.L_690:
        /*002c*/ 	.word	0x00000000
        /*0030*/ 	.short	0x0004
        /*0032*/ 	.short	0x0020
        /*0034*/ 	.byte	0x00, 0xf5, 0x21, 0x00


	//----- nvinfo : EIATTR_KPARAM_INFO
	.align		4
.L_691:
        /*0038*/ 	.byte	0x04, 0x17
        /*003a*/ 	.short	(.L_693 - .L_692)
.L_692:
        /*003c*/ 	.word	0x00000000
        /*0040*/ 	.short	0x0003
        /*0042*/ 	.short	0x0018
        /*0044*/ 	.byte	0x00, 0xf5, 0x21, 0x00


	//----- nvinfo : EIATTR_KPARAM_INFO
	.align		4
.L_693:
        /*0048*/ 	.byte	0x04, 0x17
        /*004a*/ 	.short	(.L_695 - .L_694)
.L_694:
        /*004c*/ 	.word	0x00000000
        /*0050*/ 	.short	0x0002
        /*0052*/ 	.short	0x0010
        /*0054*/ 	.byte	0x00, 0xf5, 0x21, 0x00


	//----- nvinfo : EIATTR_KPARAM_INFO
	.align		4
.L_695:
        /*0058*/ 	.byte	0x04, 0x17
        /*005a*/ 	.short	(.L_697 - .L_696)
.L_696:
        /*005c*/ 	.word	0x00000000
        /*0060*/ 	.short	0x0001
        /*0062*/ 	.short	0x0008
        /*0064*/ 	.byte	0x00, 0xf5, 0x21, 0x00


	//----- nvinfo : EIATTR_KPARAM_INFO
	.align		4
.L_697:
        /*0068*/ 	.byte	0x04, 0x17
        /*006a*/ 	.short	(.L_699 - .L_698)
.L_698:
        /*006c*/ 	.word	0x00000000
        /*0070*/ 	.short	0x0000
        /*0072*/ 	.short	0x0000
        /*0074*/ 	.byte	0x00, 0xf5, 0x21, 0x00


	//----- nvinfo : EIATTR_SPARSE_MMA_MASK
	.align		4
.L_699:
        /*0078*/ 	.byte	0x03, 0x50
        /*007a*/ 	.short	0x0000


	//----- nvinfo : EIATTR_MAXREG_COUNT
	.align		4
        /*007c*/ 	.byte	0x03, 0x1b
        /*007e*/ 	.short	0x00ff


	//----- nvinfo : EIATTR_NUM_BARRIERS
	.align		4
        /*0080*/ 	.byte	0x02, 0x4c
        /*0082*/ 	.byte	0x01
	.zero		1


	//----- nvinfo : EIATTR_MERCURY_ISA_VERSION
	.align		4
        /*0084*/ 	.byte	0x03, 0x5f
        /*0086*/ 	.short	0x0101


	//----- nvinfo : EIATTR_VRC_CTA_INIT_COUNT
	.align		4
        /*0088*/ 	.byte	0x02, 0x4a
	.zero		1
	.zero		1


	//----- nvinfo : EIATTR_EXIT_INSTR_OFFSETS
	.align		4
        /*008c*/ 	.byte	0x04, 0x1c
        /*008e*/ 	.short	(.L_701 - .L_700)


	//   ....[0]....
.L_700:
        /*0090*/ 	.word	0x00006a70


	//   ....[1]....
        /*0094*/ 	.word	0x000072e0


	//   ....[2]....
        /*0098*/ 	.word	0x000073b0


	//----- nvinfo : EIATTR_CRS_STACK_SIZE
	.align		4
.L_701:
        /*009c*/ 	.byte	0x04, 0x1e
        /*009e*/ 	.short	(.L_703 - .L_702)
.L_702:
        /*00a0*/ 	.word	0x00000000


	//----- nvinfo : EIATTR_CBANK_PARAM_SIZE
	.align		4
.L_703:
        /*00a4*/ 	.byte	0x03, 0x19
        /*00a6*/ 	.short	0x0038


	//----- nvinfo : EIATTR_PARAM_CBANK
	.align		4
        /*00a8*/ 	.byte	0x04, 0x0a
        /*00aa*/ 	.short	(.L_705 - .L_704)
	.align		4
.L_704:
        /*00ac*/ 	.word	index@(.nv.constant0.uncontiguous_reduce_f16)
        /*00b0*/ 	.short	0x0380
        /*00b2*/ 	.short	0x0038


	//----- nvinfo : EIATTR_SW_WAR
	.align		4
.L_705:
        /*00b4*/ 	.byte	0x04, 0x36
        /*00b6*/ 	.short	(.L_707 - .L_706)
.L_706:
        /*00b8*/ 	.word	0x00000008
.L_707:


//--------------------- .nv.info.contiguous_reduce_f16 --------------------------
	.section	.nv.info.contiguous_reduce_f16,"",@"SHT_CUDA_INFO"
	.sectionflags	@""
	.align	4


	//----- nvinfo : EIATTR_CUDA_API_VERSION
	.align		4
        /*0000*/ 	.byte	0x04, 0x37
        /*0002*/ 	.short	(.L_709 - .L_708)
.L_708:
        /*0004*/ 	.word	0x00000082


	//----- nvinfo : EIATTR_KPARAM_INFO
	.align		4
.L_709:
        /*0008*/ 	.byte	0x04, 0x17
        /*000a*/ 	.short	(.L_711 - .L_710)
.L_710:
        /*000c*/ 	.word	0x00000000
        /*0010*/ 	.short	0x0003
        /*0012*/ 	.short	0x0018
        /*0014*/ 	.byte	0x00, 0xf0, 0x21, 0x00


	//----- nvinfo : EIATTR_KPARAM_INFO
	.align		4
.L_711:
        /*0018*/ 	.byte	0x04, 0x17
        /*001a*/ 	.short	(.L_713 - .L_712)
.L_712:
        /*001c*/ 	.word	0x00000000
        /*0020*/ 	.short	0x0002
        /*0022*/ 	.short	0x0010
        /*0024*/ 	.byte	0x00, 0xf5, 0x21, 0x00


	//----- nvinfo : EIATTR_KPARAM_INFO
	.align		4
.L_713:
        /*0028*/ 	.byte	0x04, 0x17
        /*002a*/ 	.short	(.L_715 - .L_714)
.L_714:
        /*002c*/ 	.word	0x00000000
        /*0030*/ 	.short	0x0001
        /*0032*/ 	.short	0x0008
        /*0034*/ 	.byte	0x00, 0xf5, 0x21, 0x00


	//----- nvinfo : EIATTR_KPARAM_INFO
	.align		4
.L_715:
        /*0038*/ 	.byte	0x04, 0x17
        /*003a*/ 	.short	(.L_717 - .L_716)
.L_716:
        /*003c*/ 	.word	0x00000000
        /*0040*/ 	.short	0x0000
        /*0042*/ 	.short	0x0000
        /*0044*/ 	.byte	0x00, 0xf5, 0x21, 0x00


	//----- nvinfo : EIATTR_SPARSE_MMA_MASK
	.align		4
.L_717:
        /*0048*/ 	.byte	0x03, 0x50
        /*004a*/ 	.short	0x0000


	//----- nvinfo : EIATTR_MAXREG_COUNT
	.align		4
        /*004c*/ 	.byte	0x03, 0x1b
        /*004e*/ 	.short	0x00ff


	//----- nvinfo : EIATTR_NUM_BARRIERS
	.align		4
        /*0050*/ 	.byte	0x02, 0x4c
        /*0052*/ 	.byte	0x01
	.zero		1


	//----- nvinfo : EIATTR_MERCURY_ISA_VERSION
	.align		4
        /*0054*/ 	.byte	0x03, 0x5f
        /*0056*/ 	.short	0x0101


	//----- nvinfo : EIATTR_VRC_CTA_INIT_COUNT
	.align		4
        /*0058*/ 	.byte	0x02, 0x4a
	.zero		1
	.zero		1


	//----- nvinfo : EIATTR_EXIT_INSTR_OFFSETS
	.align		4
        /*005c*/ 	.byte	0x04, 0x1c
        /*005e*/ 	.short	(.L_719 - .L_718)


	//   ....[0]....
.L_718:
        /*0060*/ 	.word	0x00000540


	//   ....[1]....
        /*0064*/ 	.word	0x00000da0


	//   ....[2]....
        /*0068*/ 	.word	0x00000e60


	//----- nvinfo : EIATTR_CRS_STACK_SIZE
	.align		4
.L_719:
        /*006c*/ 	.byte	0x04, 0x1e
        /*006e*/ 	.short	(.L_721 - .L_720)
.L_720:
        /*0070*/ 	.word	0x00000000


	//----- nvinfo : EIATTR_CBANK_PARAM_SIZE
	.align		4
.L_721:
        /*0074*/ 	.byte	0x03, 0x19
        /*0076*/ 	.short	0x0020


	//----- nvinfo : EIATTR_PARAM_CBANK
	.align		4
        /*0078*/ 	.byte	0x04, 0x0a
        /*007a*/ 	.short	(.L_723 - .L_722)
	.align		4
.L_722:
        /*007c*/ 	.word	index@(.nv.constant0.contiguous_reduce_f16)
        /*0080*/ 	.short	0x0380
        /*0082*/ 	.short	0x0020


	//----- nvinfo : EIATTR_SW_WAR
	.align		4
.L_723:
        /*0084*/ 	.byte	0x04, 0x36
        /*0086*/ 	.short	(.L_725 - .L_724)
.L_724:
        /*0088*/ 	.word	0x00000008
.L_725:


//--------------------- .nv.info.nkd2_f64         --------------------------
	.section	.nv.info.nkd2_f64,"",@"SHT_CUDA_INFO"
	.sectionflags	@""
	.align	4


	//----- nvinfo : EIATTR_CUDA_API_VERSION
	.align		4
        /*0000*/ 	.byte	0x04, 0x37
        /*0002*/ 	.short	(.L_727 - .L_726)
.L_726:
        /*0004*/ 	.word	0x00000082


	//----- nvinfo : EIATTR_KPARAM_INFO
	.align		4
.L_727:
        /*0008*/ 	.byte	0x04, 0x17
        /*000a*/ 	.short	(.L_729 - .L_728)
.L_728:
        /*000c*/ 	.word	0x00000000
        /*0010*/ 	.short	0x0007
        /*0012*/ 	.short	0x0038
        /*0014*/ 	.byte	0x00, 0xf0, 0x21, 0x00


	//----- nvinfo : EIATTR_KPARAM_INFO
	.align		4
.L_729:
        /*0018*/ 	.byte	0x04, 0x17
        /*001a*/ 	.short	(.L_731 - .L_730)
.L_730:
        /*001c*/ 	.word	0x00000000
        /*0020*/ 	.short	0x0006
        /*0022*/ 	.short	0x0030
        /*0024*/ 	.byte	0x00, 0xf0, 0x21, 0x00


	//----- nvinfo : EIATTR_KPARAM_INFO
	.align		4
.L_731:
        /*0028*/ 	.byte	0x04, 0x17
        /*002a*/ 	.short	(.L_733 - .L_732)
.L_732:
        /*002c*/ 	.word	0x00000000
        /*0030*/ 	.short	0x0005
        /*0032*/ 	.short	0x0028
        /*0034*/ 	.byte	0x00, 0xf0, 0x21, 0x00


	//----- nvinfo : EIATTR_KPARAM_INFO
	.align		4
.L_733:
        /*0038*/ 	.byte	0x04, 0x17
        /*003a*/ 	.short	(.L_735 - .L_734)
.L_734:
        /*003c*/ 	.word	0x00000000
        /*0040*/ 	.short	0x0004
        /*0042*/ 	.short	0x0020
        /*0044*/ 	.byte	0x00, 0xf0, 0x21, 0x00


	//----- nvinfo : EIATTR_KPARAM_INFO
	.align		4
.L_735:
        /*0048*/ 	.byte	0x04, 0x17
        /*004a*/ 	.short	(.L_737 - .L_736)
.L_736:
        /*004c*/ 	.word	0x00000000
        /*0050*/ 	.short	0x0003
        /*0052*/ 	.short	0x0018
        /*0054*/ 	.byte	0x00, 0xf0, 0x21, 0x00


	//----- nvinfo : EIATTR_KPARAM_INFO
	.align		4
.L_737:
        /*0058*/ 	.byte	0x04, 0x17
        /*005a*/ 	.short	(.L_739 - .L_738)
.L_738:
        /*005c*/ 	.word	0x00000000
        /*0060*/ 	.short	0x0002
        /*0062*/ 	.short	0x0010
        /*0064*/ 	.byte	0x00, 0xf5, 0x21, 0x00


	//----- nvinfo : EIATTR_KPARAM_INFO
	.align		4
.L_739:
        /*0068*/ 	.byte	0x04, 0x17
        /*006a*/ 	.short	(.L_741 - .L_740)
.L_740:
        /*006c*/ 	.word	0x00000000
        /*0070*/ 	.short	0x0001
        /*0072*/ 	.short	0x0008
        /*0074*/ 	.byte	0x00, 0xf5, 0x21, 0x00


	//----- nvinfo : EIATTR_KPARAM_INFO
	.align		4
.L_741:
        /*0078*/ 	.byte	0x04, 0x17
        /*007a*/ 	.short	(.L_743 - .L_742)
.L_742:
        /*007c*/ 	.word	0x00000000
        /*0080*/ 	.short	0x0000
        /*0082*/ 	.short	0x0000
        /*0084*/ 	.byte	0x00, 0xf5, 0x21, 0x00


	//----- nvinfo : EIATTR_SPARSE_MMA_MASK
	.align		4
.L_743:
        /*0088*/ 	.byte	0x03, 0x50
        /*008a*/ 	.short	0x0000


	//----- nvinfo : EIATTR_MAXREG_COUNT
	.align		4
        /*008c*/ 	.byte	0x03, 0x1b
        /*008e*/ 	.short	0x00ff


	//----- nvinfo : EIATTR_NUM_BARRIERS
	.align		4
        /*0090*/ 	.byte	0x02, 0x4c
        /*0092*/ 	.byte	0x01
	.zero		1


	//----- nvinfo : EIATTR_MERCURY_ISA_VERSION
	.align		4
        /*0094*/ 	.byte	0x03, 0x5f
        /*0096*/ 	.short	0x0101


	//----- nvinfo : EIATTR_VRC_CTA_INIT_COUNT
	.align		4
        /*0098*/ 	.byte	0x02, 0x4a
	.zero		1
	.zero		1


	//----- nvinfo : EIATTR_EXIT_INSTR_OFFSETS
	.align		4
        /*009c*/ 	.byte	0x04, 0x1c
        /*009e*/ 	.short	(.L_745 - .L_744)


	//   ....[0]....
.L_744:
        /*00a0*/ 	.word	0x00000190


	//   ....[1]....
        /*00a4*/ 	.word	0x000007b0


	//   ....[2]....
        /*00a8*/ 	.word	0x000010d0


	//   ....[3]....
        /*00ac*/ 	.word	0x000011f0


	//----- nvinfo : EIATTR_CRS_STACK_SIZE
	.align		4
.L_745:
        /*00b0*/ 	.byte	0x04, 0x1e
        /*00b2*/ 	.short	(.L_747 - .L_746)
.L_746:
        /*00b4*/ 	.word	0x00000000


	//----- nvinfo : EIATTR_CBANK_PARAM_SIZE
	.align		4
.L_747:
        /*00b8*/ 	.byte	0x03, 0x19
        /*00ba*/ 	.short	0x0040


	//----- nvinfo : EIATTR_PARAM_CBANK
	.align		4
        /*00bc*/ 	.byte	0x04, 0x0a
        /*00be*/ 	.short	(.L_749 - .L_748)
	.align		4
.L_748:
        /*00c0*/ 	.word	index@(.nv.constant0.nkd2_f64)
        /*00c4*/ 	.short	0x0380
        /*00c6*/ 	.short	0x0040


	//----- nvinfo : EIATTR_SW_WAR
	.align		4
.L_749:
        /*00c8*/ 	.byte	0x04, 0x36
        /*00ca*/ 	.short	(.L_751 - .L_750)
.L_750:
        /*00cc*/ 	.word	0x00000008
.L_751:


//--------------------- .nv.info.nkd_f64          --------------------------
	.section	.nv.info.nkd_f64,"",@"SHT_CUDA_INFO"
	.sectionflags	@""
	.align	4


	//----- nvinfo : EIATTR_CUDA_API_VERSION
	.align		4
        /*0000*/ 	.byte	0x04, 0x37
        /*0002*/ 	.short	(.L_753 - .L_752)
.L_752:
        /*0004*/ 	.word	0x00000082


	//----- nvinfo : EIATTR_KPARAM_INFO
	.align		4
.L_753:
        /*0008*/ 	.byte	0x04, 0x17
        /*000a*/ 	.short	(.L_755 - .L_754)
.L_754:
        /*000c*/ 	.word	0x00000000
        /*0010*/ 	.short	0x0009
        /*0012*/ 	.short	0x0048
        /*0014*/ 	.byte	0x00, 0xf0, 0x21, 0x00


	//----- nvinfo : EIATTR_KPARAM_INFO
	.align		4
.L_755:
        /*0018*/ 	.byte	0x04, 0x17
        /*001a*/ 	.short	(.L_757 - .L_756)
.L_756:
        /*001c*/ 	.word	0x00000000
        /*0020*/ 	.short	0x0008
        /*0022*/ 	.short	0x0040
        /*0024*/ 	.byte	0x00, 0xf0, 0x21, 0x00


	//----- nvinfo : EIATTR_KPARAM_INFO
	.align		4
.L_757:
        /*0028*/ 	.byte	0x04, 0x17
        /*002a*/ 	.short	(.L_759 - .L_758)
.L_758:
        /*002c*/ 	.word	0x00000000
        /*0030*/ 	.short	0x0007
        /*0032*/ 	.short	0x0038
        /*0034*/ 	.byte	0x00, 0xf0, 0x21, 0x00


	//----- nvinfo : EIATTR_KPARAM_INFO
	.align		4
.L_759:
        /*0038*/ 	.byte	0x04, 0x17
        /*003a*/ 	.short	(.L_761 - .L_760)
.L_760:
        /*003c*/ 	.word	0x00000000
        /*0040*/ 	.short	0x0006
        /*0042*/ 	.short	0x0030
        /*0044*/ 	.byte	0x00, 0xf0, 0x21, 0x00


	//----- nvinfo : EIATTR_KPARAM_INFO
	.align		4
.L_761:
        /*0048*/ 	.byte	0x04, 0x17
        /*004a*/ 	.short	(.L_763 - .L_762)
.L_762:
        /*004c*/ 	.word	0x00000000
        /*0050*/ 	.short	0x0005
        /*0052*/ 	.short	0x0028
        /*0054*/ 	.byte	0x00, 0xf0, 0x21, 0x00


	//----- nvinfo : EIATTR_KPARAM_INFO
	.align		4
.L_763:
        /*0058*/ 	.byte	0x04, 0x17
        /*005a*/ 	.short	(.L_765 - .L_764)
.L_764:
        /*005c*/ 	.word	0x00000000
        /*0060*/ 	.short	0x0004
        /*0062*/ 	.short	0x0020
        /*0064*/ 	.byte	0x00, 0xf5, 0x21, 0x00


	//----- nvinfo : EIATTR_KPARAM_INFO
	.align		4
.L_765:
        /*0068*/ 	.byte	0x04, 0x17
        /*006a*/ 	.short	(.L_767 - .L_766)
.L_766:
        /*006c*/ 	.word	0x00000000
        /*0070*/ 	.short	0x0003
        /*0072*/ 	.short	0x0018
        /*0074*/ 	.byte	0x00, 0xf5, 0x21, 0x00


	//----- nvinfo : EIATTR_KPARAM_INFO
	.align		4
.L_767:
        /*0078*/ 	.byte	0x04, 0x17
        /*007a*/ 	.short	(.L_769 - .L_768)
.L_768:
        /*007c*/ 	.word	0x00000000
        /*0080*/ 	.short	0x0002
        /*0082*/ 	.short	0x0010
        /*0084*/ 	.byte	0x00, 0xf5, 0x21, 0x00


	//----- nvinfo : EIATTR_KPARAM_INFO
	.align		4
.L_769:
        /*0088*/ 	.byte	0x04, 0x17
        /*008a*/ 	.short	(.L_771 - .L_770)
.L_770:
        /*008c*/ 	.word	0x00000000
        /*0090*/ 	.short	0x0001
        /*0092*/ 	.short	0x0008
        /*0094*/ 	.byte	0x00, 0xf5, 0x21, 0x00


	//----- nvinfo : EIATTR_KPARAM_INFO
	.align		4
.L_771:
        /*0098*/ 	.byte	0x04, 0x17
        /*009a*/ 	.short	(.L_773 - .L_772)
.L_772:
        /*009c*/ 	.word	0x00000000
        /*00a0*/ 	.short	0x0000
        /*00a2*/ 	.short	0x0000
        /*00a4*/ 	.byte	0x00, 0xf5, 0x21, 0x00


	//----- nvinfo : EIATTR_SPARSE_MMA_MASK
	.align		4
.L_773:
        /*00a8*/ 	.byte	0x03, 0x50
        /*00aa*/ 	.short	0x0000


	//----- nvinfo : EIATTR_MAXREG_COUNT
	.align		4
        /*00ac*/ 	.byte	0x03, 0x1b
        /*00ae*/ 	.short	0x00ff


	//----- nvinfo : EIATTR_NUM_BARRIERS
	.align		4
        /*00b0*/ 	.byte	0x02, 0x4c
        /*00b2*/ 	.byte	0x01
	.zero		1


	//----- nvinfo : EIATTR_MERCURY_ISA_VERSION
	.align		4
        /*00b4*/ 	.byte	0x03, 0x5f
        /*00b6*/ 	.short	0x0101


	//----- nvinfo : EIATTR_VRC_CTA_INIT_COUNT
	.align		4
        /*00b8*/ 	.byte	0x02, 0x4a
	.zero		1
	.zero		1


	//----- nvinfo : EIATTR_EXIT_INSTR_OFFSETS
	.align		4
        /*00bc*/ 	.byte	0x04, 0x1c
        /*00be*/ 	.short	(.L_775 - .L_774)


	//   ....[0]....
.L_774:
        /*00c0*/ 	.word	0x00000190


	//   ....[1]....
        /*00c4*/ 	.word	0x00006ac0


	//   ....[2]....
        /*00c8*/ 	.word	0x000073e0


	//   ....[3]....
        /*00cc*/ 	.word	0x00007540


	//----- nvinfo : EIATTR_CRS_STACK_SIZE
	.align		4
.L_775:
        /*00d0*/ 	.byte	0x04, 0x1e
        /*00d2*/ 	.short	(.L_777 - .L_776)
.L_776:
        /*00d4*/ 	.word	0x00000000


	//----- nvinfo : EIATTR_CBANK_PARAM_SIZE
	.align		4
.L_777:
        /*00d8*/ 	.byte	0x03, 0x19
        /*00da*/ 	.short	0x0050


	//----- nvinfo : EIATTR_PARAM_CBANK
	.align		4
        /*00dc*/ 	.byte	0x04, 0x0a
        /*00de*/ 	.short	(.L_779 - .L_778)
	.align		4
.L_778:
        /*00e0*/ 	.word	index@(.nv.constant0.nkd_f64)
        /*00e4*/ 	.short	0x0380
        /*00e6*/ 	.short	0x0050


	//----- nvinfo : EIATTR_SW_WAR
	.align		4
.L_779:
        /*00e8*/ 	.byte	0x04, 0x36
        /*00ea*/ 	.short	(.L_781 - .L_780)
.L_780:
        /*00ec*/ 	.word	0x00000008
.L_781:


//--------------------- .nv.info.contiguous_reduce2_f64 --------------------------
	.section	.nv.info.contiguous_reduce2_f64,"",@"SHT_CUDA_INFO"
	.sectionflags	@""
	.align	4


	//----- nvinfo : EIATTR_CUDA_API_VERSION
	.align		4
        /*0000*/ 	.byte	0x04, 0x37
        /*0002*/ 	.short	(.L_783 - .L_782)
.L_782:
        /*0004*/ 	.word	0x00000082


	//----- nvinfo : EIATTR_KPARAM_INFO
	.align		4
.L_783:
        /*0008*/ 	.byte	0x04, 0x17
        /*000a*/ 	.short	(.L_785 - .L_784)
.L_784:
        /*000c*/ 	.word	0x00000000
        /*0010*/ 	.short	0x0003
        /*0012*/ 	.short	0x0018
        /*0014*/ 	.byte	0x00, 0xf0, 0x21, 0x00


	//----- nvinfo : EIATTR_KPARAM_INFO
	.align		4
.L_785:
        /*0018*/ 	.byte	0x04, 0x17
        /*001a*/ 	.short	(.L_787 - .L_786)
.L_786:
        /*001c*/ 	.word	0x00000000
        /*0020*/ 	.short	0x0002
        /*0022*/ 	.short	0x0010
        /*0024*/ 	.byte	0x00, 0xf5, 0x21, 0x00


	//----- nvinfo : EIATTR_KPARAM_INFO
	.align		4
.L_787:
        /*0028*/ 	.byte	0x04, 0x17
        /*002a*/ 	.short	(.L_789 - .L_788)
.L_788:
        /*002c*/ 	.word	0x00000000
        /*0030*/ 	.short	0x0001
        /*0032*/ 	.short	0x0008
        /*0034*/ 	.byte	0x00, 0xf5, 0x21, 0x00


	//----- nvinfo : EIATTR_KPARAM_INFO
	.align		4
.L_789:
        /*0038*/ 	.byte	0x04, 0x17
        /*003a*/ 	.short	(.L_791 - .L_790)
.L_790:
        /*003c*/ 	.word	0x00000000
        /*0040*/ 	.short	0x0000
        /*0042*/ 	.short	0x0000
        /*0044*/ 	.byte	0x00, 0xf5, 0x21, 0x00


	//----- nvinfo : EIATTR_SPARSE_MMA_MASK
	.align		4
.L_791:
        /*0048*/ 	.byte	0x03, 0x50
        /*004a*/ 	.short	0x0000


	//----- nvinfo : EIATTR_MAXREG_COUNT
	.align		4
        /*004c*/ 	.byte	0x03, 0x1b
        /*004e*/ 	.short	0x00ff


	//----- nvinfo : EIATTR_NUM_BARRIERS
	.align		4
        /*0050*/ 	.byte	0x02, 0x4c
        /*0052*/ 	.byte	0x01
	.zero		1


	//----- nvinfo : EIATTR_MERCURY_ISA_VERSION
	.align		4
        /*0054*/ 	.byte	0x03, 0x5f
        /*0056*/ 	.short	0x0101


	//----- nvinfo : EIATTR_VRC_CTA_INIT_COUNT
	.align		4
        /*0058*/ 	.byte	0x02, 0x4a
	.zero		1
	.zero		1


	//----- nvinfo : EIATTR_EXIT_INSTR_OFFSETS
	.align		4
        /*005c*/ 	.byte	0x04, 0x1c
        /*005e*/ 	.short	(.L_793 - .L_792)


	//   ....[0]....
.L_792:
        /*0060*/ 	.word	0x000007a0


	//   ....[1]....
        /*0064*/ 	.word	0x000010c0


	//   ....[2]....
        /*0068*/ 	.word	0x00001180


	//----- nvinfo : EIATTR_CRS_STACK_SIZE
	.align		4
.L_793:
        /*006c*/ 	.byte	0x04, 0x1e
        /*006e*/ 	.short	(.L_795 - .L_794)
.L_794:
        /*0070*/ 	.word	0x00000000


	//----- nvinfo : EIATTR_CBANK_PARAM_SIZE
	.align		4
.L_795:
        /*0074*/ 	.byte	0x03, 0x19
        /*0076*/ 	.short	0x0020


	//----- nvinfo : EIATTR_PARAM_CBANK
	.align		4
        /*0078*/ 	.byte	0x04, 0x0a
        /*007a*/ 	.short	(.L_797 - .L_796)
	.align		4
.L_796:
        /*007c*/ 	.word	index@(.nv.constant0.contiguous_reduce2_f64)
        /*0080*/ 	.short	0x0380
        /*0082*/ 	.short	0x0020


	//----- nvinfo : EIATTR_SW_WAR
	.align		4
.L_797:
        /*0084*/ 	.byte	0x04, 0x36
        /*0086*/ 	.short	(.L_799 - .L_798)
.L_798:
        /*0088*/ 	.word	0x00000008
.L_799:


//--------------------- .nv.info.uncontiguous_reduce_f64 --------------------------
	.section	.nv.info.uncontiguous_reduce_f64,"",@"SHT_CUDA_INFO"
	.sectionflags	@""
	.align	4


	//----- nvinfo : EIATTR_CUDA_API_VERSION
	.align		4
        /*0000*/ 	.byte	0x04, 0x37
        /*0002*/ 	.short	(.L_801 - .L_800)
.L_800:
        /*0004*/ 	.word	0x00000082


	//----- nvinfo : EIATTR_KPARAM_INFO
	.align		4
.L_801:
        /*0008*/ 	.byte	0x04, 0x17
        /*000a*/ 	.short	(.L_803 - .L_802)
.L_802:
        /*000c*/ 	.word	0x00000000
        /*0010*/ 	.short	0x0006
        /*0012*/ 	.short	0x0030
        /*0014*/ 	.byte	0x00, 0xf0, 0x21, 0x00


	//----- nvinfo : EIATTR_KPARAM_INFO
	.align		4
.L_803:
        /*0018*/ 	.byte	0x04, 0x17
        /*001a*/ 	.short	(.L_805 - .L_804)
.L_804:
        /*001c*/ 	.word	0x00000000
        /*0020*/ 	.short	0x0005
        /*0022*/ 	.short	0x0028
        /*0024*/ 	.byte	0x00, 0xf0, 0x21, 0x00


	//----- nvinfo : EIATTR_KPARAM_INFO
	.align		4
.L_805:
        /*0028*/ 	.byte	0x04, 0x17
        /*002a*/ 	.short	(.L_807 - .L_806)
.L_806:
        /*002c*/ 	.word	0x00000000
        /*0030*/ 	.short	0x0004
        /*0032*/ 	.short	0x0020
        /*0034*/ 	.byte	0x00, 0xf5, 0x21, 0x00


	//----- nvinfo : EIATTR_KPARAM_INFO
	.align		4
.L_807:
        /*0038*/ 	.byte	0x04, 0x17
        /*003a*/ 	.short	(.L_809 - .L_808)
.L_808:
        /*003c*/ 	.word	0x00000000
        /*0040*/ 	.short	0x0003
        /*0042*/ 	.short	0x0018
        /*0044*/ 	.byte	0x00, 0xf5, 0x21, 0x00


	//----- nvinfo : EIATTR_KPARAM_INFO
	.align		4
.L_809:
        /*0048*/ 	.byte	0x04, 0x17
        /*004a*/ 	.short	(.L_811 - .L_810)
.L_810:
        /*004c*/ 	.word	0x00000000
        /*0050*/ 	.short	0x0002
        /*0052*/ 	.short	0x0010
        /*0054*/ 	.byte	0x00, 0xf5, 0x21, 0x00


	//----- nvinfo : EIATTR_KPARAM_INFO
	.align		4
.L_811:
        /*0058*/ 	.byte	0x04, 0x17
        /*005a*/ 	.short	(.L_813 - .L_812)
.L_812:
        /*005c*/ 	.word	0x00000000
        /*0060*/ 	.short	0x0001
        /*0062*/ 	.short	0x0008
        /*0064*/ 	.byte	0x00, 0xf5, 0x21, 0x00


	//----- nvinfo : EIATTR_KPARAM_INFO
	.align		4
.L_813:
        /*0068*/ 	.byte	0x04, 0x17
        /*006a*/ 	.short	(.L_815 - .L_814)
.L_814:
        /*006c*/ 	.word	0x00000000
        /*0070*/ 	.short	0x0000
        /*0072*/ 	.short	0x0000
        /*0074*/ 	.byte	0x00, 0xf5, 0x21, 0x00


	//----- nvinfo : EIATTR_SPARSE_MMA_MASK
	.align		4
.L_815:
        /*0078*/ 	.byte	0x03, 0x50
        /*007a*/ 	.short	0x0000


	//----- nvinfo : EIATTR_MAXREG_COUNT
	.align		4
        /*007c*/ 	.byte	0x03, 0x1b
        /*007e*/ 	.short	0x00ff


	//----- nvinfo : EIATTR_NUM_BARRIERS
	.align		4
        /*0080*/ 	.byte	0x02, 0x4c
        /*0082*/ 	.byte	0x01
	.zero		1


	//----- nvinfo : EIATTR_MERCURY_ISA_VERSION
	.align		4
        /*0084*/ 	.byte	0x03, 0x5f
        /*0086*/ 	.short	0x0101


	//----- nvinfo : EIATTR_VRC_CTA_INIT_COUNT
	.align		4
        /*0088*/ 	.byte	0x02, 0x4a
	.zero		1
	.zero		1


	//----- nvinfo : EIATTR_EXIT_INSTR_OFFSETS
	.align		4
        /*008c*/ 	.byte	0x04, 0x1c
        /*008e*/ 	.short	(.L_817 - .L_816)


	//   ....[0]....
.L_816:
        /*0090*/ 	.word	0x00006c60


	//   ....[1]....
        /*0094*/ 	.word	0x00007580


	//   ....[2]....
        /*0098*/ 	.word	0x00007650


	//----- nvinfo : EIATTR_CRS_STACK_SIZE
	.align		4
.L_817:
        /*009c*/ 	.byte	0x04, 0x1e
        /*009e*/ 	.short	(.L_819 - .L_818)
.L_818:
        /*00a0*/ 	.word	0x00000000


	//----- nvinfo : EIATTR_CBANK_PARAM_SIZE
	.align		4
.L_819:
        /*00a4*/ 	.byte	0x03, 0x19
        /*00a6*/ 	.short	0x0038


	//----- nvinfo : EIATTR_PARAM_CBANK
	.align		4
        /*00a8*/ 	.byte	0x04, 0x0a
        /*00aa*/ 	.short	(.L_821 - .L_820)
	.align		4
.L_820:
        /*00ac*/ 	.word	index@(.nv.constant0.uncontiguous_reduce_f64)
        /*00b0*/ 	.short	0x0380
        /*00b2*/ 	.short	0x0038


	//----- nvinfo : EIATTR_SW_WAR
	.align		4
.L_821:
        /*00b4*/ 	.byte	0x04, 0x36
        /*00b6*/ 	.short	(.L_823 - .L_822)
.L_822:
        /*00b8*/ 	.word	0x00000008
.L_823:


//--------------------- .nv.info.contiguous_reduce_f64 --------------------------
	.section	.nv.info.contiguous_reduce_f64,"",@"SHT_CUDA_INFO"
	.sectionflags	@""
	.align	4


	//----- nvinfo : EIATTR_CUDA_API_VERSION
	.align		4
        /*0000*/ 	.byte	0x04, 0x37
        /*0002*/ 	.short	(.L_825 - .L_824)
.L_824:
        /*0004*/ 	.word	0x00000082


	//----- nvinfo : EIATTR_KPARAM_INFO
	.align		4
.L_825:
        /*0008*/ 	.byte	0x04, 0x17
        /*000a*/ 	.short	(.L_827 - .L_826)
.L_826:
        /*000c*/ 	.word	0x00000000
        /*0010*/ 	.short	0x0003
        /*0012*/ 	.short	0x0018
        /*0014*/ 	.byte	0x00, 0xf0, 0x21, 0x00


	//----- nvinfo : EIATTR_KPARAM_INFO
	.align		4
.L_827:
        /*0018*/ 	.byte	0x04, 0x17
        /*001a*/ 	.short	(.L_829 - .L_828)
.L_828:
        /*001c*/ 	.word	0x00000000
        /*0020*/ 	.short	0x0002
        /*0022*/ 	.short	0x0010
        /*0024*/ 	.byte	0x00, 0xf5, 0x21, 0x00


	//----- nvinfo : EIATTR_KPARAM_INFO
	.align		4
.L_829:
        /*0028*/ 	.byte	0x04, 0x17
        /*002a*/ 	.short	(.L_831 - .L_830)
.L_830:
        /*002c*/ 	.word	0x00000000
        /*0030*/ 	.short	0x0001
        /*0032*/ 	.short	0x0008
        /*0034*/ 	.byte	0x00, 0xf5, 0x21, 0x00


	//----- nvinfo : EIATTR_KPARAM_INFO
	.align		4
.L_831:
        /*0038*/ 	.byte	0x04, 0x17
        /*003a*/ 	.short	(.L_833 - .L_832)
.L_832:
        /*003c*/ 	.word	0x00000000
        /*0040*/ 	.short	0x0000
        /*0042*/ 	.short	0x0000
        /*0044*/ 	.byte	0x00, 0xf5, 0x21, 0x00


	//----- nvinfo : EIATTR_SPARSE_MMA_MASK
	.align		4
.L_833:
        /*0048*/ 	.byte	0x03, 0x50
        /*004a*/ 	.short	0x0000


	//----- nvinfo : EIATTR_MAXREG_COUNT
	.align		4
        /*004c*/ 	.byte	0x03, 0x1b
        /*004e*/ 	.short	0x00ff


	//----- nvinfo : EIATTR_NUM_BARRIERS
	.align		4
        /*0050*/ 	.byte	0x02, 0x4c
        /*0052*/ 	.byte	0x01
	.zero		1


	//----- nvinfo : EIATTR_MERCURY_ISA_VERSION
	.align		4
        /*0054*/ 	.byte	0x03, 0x5f
        /*0056*/ 	.short	0x0101


	//----- nvinfo : EIATTR_VRC_CTA_INIT_COUNT
	.align		4
        /*0058*/ 	.byte	0x02, 0x4a
	.zero		1
	.zero		1


	//----- nvinfo : EIATTR_EXIT_INSTR_OFFSETS
	.align		4
        /*005c*/ 	.byte	0x04, 0x1c
        /*005e*/ 	.short	(.L_835 - .L_834)


	//   ....[0]....
.L_834:
        /*0060*/ 	.word	0x00000530


	//   ....[1]....
        /*0064*/ 	.word	0x00000e50


	//   ....[2]....
        /*0068*/ 	.word	0x00000f10


	//----- nvinfo : EIATTR_CRS_STACK_SIZE
	.align		4
.L_835:
        /*006c*/ 	.byte	0x04, 0x1e
        /*006e*/ 	.short	(.L_837 - .L_836)
.L_836:
        /*0070*/ 	.word	0x00000000


	//----- nvinfo : EIATTR_CBANK_PARAM_SIZE
	.align		4
.L_837:
        /*0074*/ 	.byte	0x03, 0x19
        /*0076*/ 	.short	0x0020


	//----- nvinfo : EIATTR_PARAM_CBANK
	.align		4
        /*0078*/ 	.byte	0x04, 0x0a
        /*007a*/ 	.short	(.L_839 - .L_838)
	.align		4
.L_838:
        /*007c*/ 	.word	index@(.nv.constant0.contiguous_reduce_f64)
        /*0080*/ 	.short	0x0380
        /*0082*/ 	.short	0x0020


	//----- nvinfo : EIATTR_SW_WAR
	.align		4
.L_839:
        /*0084*/ 	.byte	0x04, 0x36
        /*0086*/ 	.short	(.L_841 - .L_840)
.L_840:
        /*0088*/ 	.word	0x00000008
.L_841:


//--------------------- .nv.info.nkd2_f32         --------------------------
	.section	.nv.info.nkd2_f32,"",@"SHT_CUDA_INFO"
	.sectionflags	@""
	.align	4


	//----- nvinfo : EIATTR_CUDA_API_VERSION
	.align		4
        /*0000*/ 	.byte	0x04, 0x37
        /*0002*/ 	.short	(.L_843 - .L_842)
.L_842:
        /*0004*/ 	.word	0x00000082


	//----- nvinfo : EIATTR_KPARAM_INFO
	.align		4
.L_843:
        /*0008*/ 	.byte	0x04, 0x17
        /*000a*/ 	.short	(.L_845 - .L_844)
.L_844:
        /*000c*/ 	.word	0x00000000
        /*0010*/ 	.short	0x0007
        /*0012*/ 	.short	0x0038
        /*0014*/ 	.byte	0x00, 0xf0, 0x21, 0x00


	//----- nvinfo : EIATTR_KPARAM_INFO
	.align		4
.L_845:
        /*0018*/ 	.byte	0x04, 0x17
        /*001a*/ 	.short	(.L_847 - .L_846)
.L_846:
        /*001c*/ 	.word	0x00000000
        /*0020*/ 	.short	0x0006
        /*0022*/ 	.short	0x0030
        /*0024*/ 	.byte	0x00, 0xf0, 0x21, 0x00


	//----- nvinfo : EIATTR_KPARAM_INFO
	.align		4
.L_847:
        /*0028*/ 	.byte	0x04, 0x17
        /*002a*/ 	.short	(.L_849 - .L_848)
.L_848:
        /*002c*/ 	.word	0x00000000
        /*0030*/ 	.short	0x0005
        /*0032*/ 	.short	0x0028
        /*0034*/ 	.byte	0x00, 0xf0, 0x21, 0x00


	//----- nvinfo : EIATTR_KPARAM_INFO
	.align		4
.L_849:
        /*0038*/ 	.byte	0x04, 0x17
        /*003a*/ 	.short	(.L_851 - .L_850)
.L_850:
        /*003c*/ 	.word	0x00000000
        /*0040*/ 	.short	0x0004
        /*0042*/ 	.short	0x0020
        /*0044*/ 	.byte	0x00, 0xf0, 0x21, 0x00


	//----- nvinfo : EIATTR_KPARAM_INFO
	.align		4
.L_851:
        /*0048*/ 	.byte	0x04, 0x17
        /*004a*/ 	.short	(.L_853 - .L_852)
.L_852:
        /*004c*/ 	.word	0x00000000
        /*0050*/ 	.short	0x0003
        /*0052*/ 	.short	0x0018
        /*0054*/ 	.byte	0x00, 0xf0, 0x21, 0x00


	//----- nvinfo : EIATTR_KPARAM_INFO
	.align		4
.L_853:
        /*0058*/ 	.byte	0x04, 0x17
        /*005a*/ 	.short	(.L_855 - .L_854)
.L_854:
        /*005c*/ 	.word	0x00000000
        /*0060*/ 	.short	0x0002
        /*0062*/ 	.short	0x0010
        /*0064*/ 	.byte	0x00, 0xf5, 0x21, 0x00


	//----- nvinfo : EIATTR_KPARAM_INFO
	.align		4
.L_855:
        /*0068*/ 	.byte	0x04, 0x17
        /*006a*/ 	.short	(.L_857 - .L_856)
.L_856:
        /*006c*/ 	.word	0x00000000
        /*0070*/ 	.short	0x0001
        /*0072*/ 	.short	0x0008
        /*0074*/ 	.byte	0x00, 0xf5, 0x21, 0x00


	//----- nvinfo : EIATTR_KPARAM_INFO
	.align		4
.L_857:
        /*0078*/ 	.byte	0x04, 0x17
        /*007a*/ 	.short	(.L_859 - .L_858)
.L_858:
        /*007c*/ 	.word	0x00000000
        /*0080*/ 	.short	0x0000
        /*0082*/ 	.short	0x0000
        /*0084*/ 	.byte	0x00, 0xf5, 0x21, 0x00


	//----- nvinfo : EIATTR_SPARSE_MMA_MASK
	.align		4
.L_859:
        /*0088*/ 	.byte	0x03, 0x50
        /*008a*/ 	.short	0x0000


	//----- nvinfo : EIATTR_MAXREG_COUNT
	.align		4
        /*008c*/ 	.byte	0x03, 0x1b
        /*008e*/ 	.short	0x00ff


	//----- nvinfo : EIATTR_NUM_BARRIERS
	.align		4
        /*0090*/ 	.byte	0x02, 0x4c
        /*0092*/ 	.byte	0x01
	.zero		1


	//----- nvinfo : EIATTR_MERCURY_ISA_VERSION
	.align		4
        /*0094*/ 	.byte	0x03, 0x5f
        /*0096*/ 	.short	0x0101


	//----- nvinfo : EIATTR_VRC_CTA_INIT_COUNT
	.align		4
        /*0098*/ 	.byte	0x02, 0x4a
	.zero		1
	.zero		1


	//----- nvinfo : EIATTR_EXIT_INSTR_OFFSETS
	.align		4
        /*009c*/ 	.byte	0x04, 0x1c
        /*009e*/ 	.short	(.L_861 - .L_860)


	//   ....[0]....
.L_860:
        /*00a0*/ 	.word	0x00000180


	//   ....[1]....
        /*00a4*/ 	.word	0x000007c0


	//   ....[2]....
        /*00a8*/ 	.word	0x000010e0


	//   ....[3]....
        /*00ac*/ 	.word	0x000011e0


	//----- nvinfo : EIATTR_CRS_STACK_SIZE
	.align		4
.L_861:
        /*00b0*/ 	.byte	0x04, 0x1e
        /*00b2*/ 	.short	(.L_863 - .L_862)
.L_862:
        /*00b4*/ 	.word	0x00000000


	//----- nvinfo : EIATTR_CBANK_PARAM_SIZE
	.align		4
.L_863:
        /*00b8*/ 	.byte	0x03, 0x19
        /*00ba*/ 	.short	0x0040


	//----- nvinfo : EIATTR_PARAM_CBANK
	.align		4
        /*00bc*/ 	.byte	0x04, 0x0a
        /*00be*/ 	.short	(.L_865 - .L_864)
	.align		4
.L_864:
        /*00c0*/ 	.word	index@(.nv.constant0.nkd2_f32)
        /*00c4*/ 	.short	0x0380
        /*00c6*/ 	.short	0x0040


	//----- nvinfo : EIATTR_SW_WAR
	.align		4
.L_865:
        /*00c8*/ 	.byte	0x04, 0x36
        /*00ca*/ 	.short	(.L_867 - .L_866)
.L_866:
        /*00cc*/ 	.word	0x00000008
.L_867:


//--------------------- .nv.info.nkd_f32          --------------------------
	.section	.nv.info.nkd_f32,"",@"SHT_CUDA_INFO"
	.sectionflags	@""
	.align	4


	//----- nvinfo : EIATTR_CUDA_API_VERSION
	.align		4
        /*0000*/ 	.byte	0x04, 0x37
        /*0002*/ 	.short	(.L_869 - .L_868)
.L_868:
        /*0004*/ 	.word	0x00000082


	//----- nvinfo : EIATTR_KPARAM_INFO
	.align		4
.L_869:
        /*0008*/ 	.byte	0x04, 0x17
        /*000a*/ 	.short	(.L_871 - .L_870)
.L_870:
        /*000c*/ 	.word	0x00000000
        /*0010*/ 	.short	0x0009
        /*0012*/ 	.short	0x0048
        /*0014*/ 	.byte	0x00, 0xf0, 0x21, 0x00


	//----- nvinfo : EIATTR_KPARAM_INFO
	.align		4
.L_871:
        /*0018*/ 	.byte	0x04, 0x17
        /*001a*/ 	.short	(.L_873 - .L_872)
.L_872:
        /*001c*/ 	.word	0x00000000
        /*0020*/ 	.short	0x0008
        /*0022*/ 	.short	0x0040
        /*0024*/ 	.byte	0x00, 0xf0, 0x21, 0x00


	//----- nvinfo : EIATTR_KPARAM_INFO
	.align		4
.L_873:
        /*0028*/ 	.byte	0x04, 0x17
        /*002a*/ 	.short	(.L_875 - .L_874)
.L_874:
        /*002c*/ 	.word	0x00000000
        /*0030*/ 	.short	0x0007
        /*0032*/ 	.short	0x0038
        /*0034*/ 	.byte	0x00, 0xf0, 0x21, 0x00


	//----- nvinfo : EIATTR_KPARAM_INFO
	.align		4
.L_875:
        /*0038*/ 	.byte	0x04, 0x17
        /*003a*/ 	.short	(.L_877 - .L_876)
.L_876:
        /*003c*/ 	.word	0x00000000
        /*0040*/ 	.short	0x0006
        /*0042*/ 	.short	0x0030
        /*0044*/ 	.byte	0x00, 0xf0, 0x21, 0x00


	//----- nvinfo : EIATTR_KPARAM_INFO
	.align		4
.L_877:
        /*0048*/ 	.byte	0x04, 0x17
        /*004a*/ 	.short	(.L_879 - .L_878)
.L_878:
        /*004c*/ 	.word	0x00000000
        /*0050*/ 	.short	0x0005
        /*0052*/ 	.short	0x0028
        /*0054*/ 	.byte	0x00, 0xf0, 0x21, 0x00


	//----- nvinfo : EIATTR_KPARAM_INFO
	.align		4
.L_879:
        /*0058*/ 	.byte	0x04, 0x17
        /*005a*/ 	.short	(.L_881 - .L_880)
.L_880:
        /*005c*/ 	.word	0x00000000
        /*0060*/ 	.short	0x0004
        /*0062*/ 	.short	0x0020
        /*0064*/ 	.byte	0x00, 0xf5, 0x21, 0x00


	//----- nvinfo : EIATTR_KPARAM_INFO
	.align		4
.L_881:
        /*0068*/ 	.byte	0x04, 0x17
        /*006a*/ 	.short	(.L_883 - .L_882)
.L_882:
        /*006c*/ 	.word	0x00000000
        /*0070*/ 	.short	0x0003
        /*0072*/ 	.short	0x0018
        /*0074*/ 	.byte	0x00, 0xf5, 0x21, 0x00


	//----- nvinfo : EIATTR_KPARAM_INFO
	.align		4
.L_883:
        /*0078*/ 	.byte	0x04, 0x17
        /*007a*/ 	.short	(.L_885 - .L_884)
.L_884:
        /*007c*/ 	.word	0x00000000
        /*0080*/ 	.short	0x0002
        /*0082*/ 	.short	0x0010
        /*0084*/ 	.byte	0x00, 0xf5, 0x21, 0x00


	//----- nvinfo : EIATTR_KPARAM_INFO
	.align		4
.L_885:
        /*0088*/ 	.byte	0x04, 0x17
        /*008a*/ 	.short	(.L_887 - .L_886)
.L_886:
        /*008c*/ 	.word	0x00000000
        /*0090*/ 	.short	0x0001
        /*0092*/ 	.short	0x0008
        /*0094*/ 	.byte	0x00, 0xf5, 0x21, 0x00


	//----- nvinfo : EIATTR_KPARAM_INFO
	.align		4
.L_887:
        /*0098*/ 	.byte	0x04, 0x17
        /*009a*/ 	.short	(.L_889 - .L_888)
.L_888:
        /*009c*/ 	.word	0x00000000
        /*00a0*/ 	.short	0x0000
        /*00a2*/ 	.short	0x0000
        /*00a4*/ 	.byte	0x00, 0xf5, 0x21, 0x00


	//----- nvinfo : EIATTR_SPARSE_MMA_MASK
	.align		4
.L_889:
        /*00a8*/ 	.byte	0x03, 0x50
        /*00aa*/ 	.short	0x0000


	//----- nvinfo : EIATTR_MAXREG_COUNT
	.align		4
        /*00ac*/ 	.byte	0x03, 0x1b
        /*00ae*/ 	.short	0x00ff


	//----- nvinfo : EIATTR_NUM_BARRIERS
	.align		4
        /*00b0*/ 	.byte	0x02, 0x4c
        /*00b2*/ 	.byte	0x01
	.zero		1


	//----- nvinfo : EIATTR_MERCURY_ISA_VERSION
	.align		4
        /*00b4*/ 	.byte	0x03, 0x5f
        /*00b6*/ 	.short	0x0101


	//----- nvinfo : EIATTR_VRC_CTA_INIT_COUNT
	.align		4
        /*00b8*/ 	.byte	0x02, 0x4a
	.zero		1
	.zero		1


	//----- nvinfo : EIATTR_EXIT_INSTR_OFFSETS
	.align		4
        /*00bc*/ 	.byte	0x04, 0x1c
        /*00be*/ 	.short	(.L_891 - .L_890)


	//   ....[0]....
.L_890:
        /*00c0*/ 	.word	0x00000180


	//   ....[1]....
        /*00c4*/ 	.word	0x00006ad0


	//   ....[2]....
        /*00c8*/ 	.word	0x000073f0


	//   ....[3]....
        /*00cc*/ 	.word	0x00007530


	//----- nvinfo : EIATTR_CRS_STACK_SIZE
	.align		4
.L_891:
        /*00d0*/ 	.byte	0x04, 0x1e
        /*00d2*/ 	.short	(.L_893 - .L_892)
.L_892:
        /*00d4*/ 	.word	0x00000000


	//----- nvinfo : EIATTR_CBANK_PARAM_SIZE
	.align		4
.L_893:
        /*00d8*/ 	.byte	0x03, 0x19
        /*00da*/ 	.short	0x0050


	//----- nvinfo : EIATTR_PARAM_CBANK
	.align		4
        /*00dc*/ 	.byte	0x04, 0x0a
        /*00de*/ 	.short	(.L_895 - .L_894)
	.align		4
.L_894:
        /*00e0*/ 	.word	index@(.nv.constant0.nkd_f32)
        /*00e4*/ 	.short	0x0380
        /*00e6*/ 	.short	0x0050


	//----- nvinfo : EIATTR_SW_WAR
	.align		4
.L_895:
        /*00e8*/ 	.byte	0x04, 0x36
        /*00ea*/ 	.short	(.L_897 - .L_896)
.L_896:
        /*00ec*/ 	.word	0x00000008
.L_897:


//--------------------- .nv.info.contiguous_reduce2_f32 --------------------------
	.section	.nv.info.contiguous_reduce2_f32,"",@"SHT_CUDA_INFO"
	.sectionflags	@""
	.align	4


	//----- nvinfo : EIATTR_CUDA_API_VERSION
	.align		4
        /*0000*/ 	.byte	0x04, 0x37
        /*0002*/ 	.short	(.L_899 - .L_898)
.L_898:
        /*0004*/ 	.word	0x00000082


	//----- nvinfo : EIATTR_KPARAM_INFO
	.align		4
.L_899:
        /*0008*/ 	.byte	0x04, 0x17
        /*000a*/ 	.short	(.L_901 - .L_900)
.L_900:
        /*000c*/ 	.word	0x00000000
        /*0010*/ 	.short	0x0003
        /*0012*/ 	.short	0x0018
        /*0014*/ 	.byte	0x00, 0xf0, 0x21, 0x00


	//----- nvinfo : EIATTR_KPARAM_INFO
	.align		4
.L_901:
        /*0018*/ 	.byte	0x04, 0x17
        /*001a*/ 	.short	(.L_903 - .L_902)
.L_902:
        /*001c*/ 	.word	0x00000000
        /*0020*/ 	.short	0x0002
        /*0022*/ 	.short	0x0010
        /*0024*/ 	.byte	0x00, 0xf5, 0x21, 0x00


	//----- nvinfo : EIATTR_KPARAM_INFO
	.align		4
.L_903:
        /*0028*/ 	.byte	0x04, 0x17
        /*002a*/ 	.short	(.L_905 - .L_904)
.L_904:
        /*002c*/ 	.word	0x00000000
        /*0030*/ 	.short	0x0001
        /*0032*/ 	.short	0x0008
        /*0034*/ 	.byte	0x00, 0xf5, 0x21, 0x00


	//----- nvinfo : EIATTR_KPARAM_INFO
	.align		4
.L_905:
        /*0038*/ 	.byte	0x04, 0x17
        /*003a*/ 	.short	(.L_907 - .L_906)
.L_906:
        /*003c*/ 	.word	0x00000000
        /*0040*/ 	.short	0x0000
        /*0042*/ 	.short	0x0000
        /*0044*/ 	.byte	0x00, 0xf5, 0x21, 0x00


	//----- nvinfo : EIATTR_SPARSE_MMA_MASK
	.align		4
.L_907:
        /*0048*/ 	.byte	0x03, 0x50
        /*004a*/ 	.short	0x0000


	//----- nvinfo : EIATTR_MAXREG_COUNT
	.align		4
        /*004c*/ 	.byte	0x03, 0x1b
        /*004e*/ 	.short	0x00ff


	//----- nvinfo : EIATTR_NUM_BARRIERS
	.align		4
        /*0050*/ 	.byte	0x02, 0x4c
        /*0052*/ 	.byte	0x01
	.zero		1


	//----- nvinfo : EIATTR_MERCURY_ISA_VERSION
	.align		4
        /*0054*/ 	.byte	0x03, 0x5f
        /*0056*/ 	.short	0x0101


	//----- nvinfo : EIATTR_VRC_CTA_INIT_COUNT
	.align		4
        /*0058*/ 	.byte	0x02, 0x4a
	.zero		1
	.zero		1


	//----- nvinfo : EIATTR_EXIT_INSTR_OFFSETS
	.align		4
        /*005c*/ 	.byte	0x04, 0x1c
        /*005e*/ 	.short	(.L_909 - .L_908)


	//   ....[0]....
.L_908:
        /*0060*/ 	.word	0x00000750


	//   ....[1]....
        /*0064*/ 	.word	0x00001070


	//   ....[2]....
        /*0068*/ 	.word	0x00001130


	//----- nvinfo : EIATTR_CRS_STACK_SIZE
	.align		4
.L_909:
        /*006c*/ 	.byte	0x04, 0x1e
        /*006e*/ 	.short	(.L_911 - .L_910)
.L_910:
        /*0070*/ 	.word	0x00000000


	//----- nvinfo : EIATTR_CBANK_PARAM_SIZE
	.align		4
.L_911:
        /*0074*/ 	.byte	0x03, 0x19
        /*0076*/ 	.short	0x0020


	//----- nvinfo : EIATTR_PARAM_CBANK
	.align		4
        /*0078*/ 	.byte	0x04, 0x0a
        /*007a*/ 	.short	(.L_913 - .L_912)
	.align		4
.L_912:
        /*007c*/ 	.word	index@(.nv.constant0.contiguous_reduce2_f32)
        /*0080*/ 	.short	0x0380
        /*0082*/ 	.short	0x0020


	//----- nvinfo : EIATTR_SW_WAR
	.align		4
.L_913:
        /*0084*/ 	.byte	0x04, 0x36
        /*0086*/ 	.short	(.L_915 - .L_914)
.L_914:
        /*0088*/ 	.word	0x00000008
.L_915:


//--------------------- .nv.info.uncontiguous_reduce_f32 --------------------------
	.section	.nv.info.uncontiguous_reduce_f32,"",@"SHT_CUDA_INFO"
	.sectionflags	@""
	.align	4


	//----- nvinfo : EIATTR_CUDA_API_VERSION
	.align		4
        /*0000*/ 	.byte	0x04, 0x37
        /*0002*/ 	.short	(.L_917 - .L_916)
.L_916:
        /*0004*/ 	.word	0x00000082


	//----- nvinfo : EIATTR_KPARAM_INFO
	.align		4
.L_917:
        /*0008*/ 	.byte	0x04, 0x17
        /*000a*/ 	.short	(.L_919 - .L_918)
.L_918:
        /*000c*/ 	.word	0x00000000
        /*0010*/ 	.short	0x0006
        /*0012*/ 	.short	0x0030
        /*0014*/ 	.byte	0x00, 0xf0, 0x21, 0x00


	//----- nvinfo : EIATTR_KPARAM_INFO
	.align		4
.L_919:
        /*0018*/ 	.byte	0x04, 0x17
        /*001a*/ 	.short	(.L_921 - .L_920)
.L_920:
        /*001c*/ 	.word	0x00000000
        /*0020*/ 	.short	0x0005
        /*0022*/ 	.short	0x0028
        /*0024*/ 	.byte	0x00, 0xf0, 0x21, 0x00


	//----- nvinfo : EIATTR_KPARAM_INFO
	.align		4
.L_921:
        /*0028*/ 	.byte	0x04, 0x17
        /*002a*/ 	.short	(.L_923 - .L_922)
.L_922:
        /*002c*/ 	.word	0x00000000
        /*0030*/ 	.short	0x0004
        /*0032*/ 	.short	0x0020
        /*0034*/ 	.byte	0x00, 0xf5, 0x21, 0x00


	//----- nvinfo : EIATTR_KPARAM_INFO
	.align		4
.L_923:
        /*0038*/ 	.byte	0x04, 0x17
        /*003a*/ 	.short	(.L_925 - .L_924)
.L_924:
        /*003c*/ 	.word	0x00000000
        /*0040*/ 	.short	0x0003
        /*0042*/ 	.short	0x0018
        /*0044*/ 	.byte	0x00, 0xf5, 0x21, 0x00


	//----- nvinfo : EIATTR_KPARAM_INFO
	.align		4
.L_925:
        /*0048*/ 	.byte	0x04, 0x17
        /*004a*/ 	.short	(.L_927 - .L_926)
.L_926:
        /*004c*/ 	.word	0x00000000
        /*0050*/ 	.short	0x0002
        /*0052*/ 	.short	0x0010
        /*0054*/ 	.byte	0x00, 0xf5, 0x21, 0x00


	//----- nvinfo : EIATTR_KPARAM_INFO
	.align		4
.L_927:
        /*0058*/ 	.byte	0x04, 0x17
        /*005a*/ 	.short	(.L_929 - .L_928)
.L_928:
        /*005c*/ 	.word	0x00000000
        /*0060*/ 	.short	0x0001
        /*0062*/ 	.short	0x0008
        /*0064*/ 	.byte	0x00, 0xf5, 0x21, 0x00


	//----- nvinfo : EIATTR_KPARAM_INFO
	.align		4
.L_929:
        /*0068*/ 	.byte	0x04, 0x17
        /*006a*/ 	.short	(.L_931 - .L_930)
.L_930:
        /*006c*/ 	.word	0x00000000
        /*0070*/ 	.short	0x0000
        /*0072*/ 	.short	0x0000
        /*0074*/ 	.byte	0x00, 0xf5, 0x21, 0x00


	//----- nvinfo : EIATTR_SPARSE_MMA_MASK
	.align		4
.L_931:
        /*0078*/ 	.byte	0x03, 0x50
        /*007a*/ 	.short	0x0000


	//----- nvinfo : EIATTR_MAXREG_COUNT
	.align		4
        /*007c*/ 	.byte	0x03, 0x1b
        /*007e*/ 	.short	0x00ff


	//----- nvinfo : EIATTR_NUM_BARRIERS
	.align		4
        /*0080*/ 	.byte	0x02, 0x4c
        /*0082*/ 	.byte	0x01
	.zero		1


	//----- nvinfo : EIATTR_MERCURY_ISA_VERSION
	.align		4
        /*0084*/ 	.byte	0x03, 0x5f
        /*0086*/ 	.short	0x0101


	//----- nvinfo : EIATTR_VRC_CTA_INIT_COUNT
	.align		4
        /*0088*/ 	.byte	0x02, 0x4a
	.zero		1
	.zero		1


	//----- nvinfo : EIATTR_EXIT_INSTR_OFFSETS
	.align		4
        /*008c*/ 	.byte	0x04, 0x1c
        /*008e*/ 	.short	(.L_933 - .L_932)


	//   ....[0]....
.L_932:
        /*0090*/ 	.word	0x00006c70


	//   ....[1]....
        /*0094*/ 	.word	0x00007590


	//   ....[2]....
        /*0098*/ 	.word	0x00007660


	//----- nvinfo : EIATTR_CRS_STACK_SIZE
	.align		4
.L_933:
        /*009c*/ 	.byte	0x04, 0x1e
        /*009e*/ 	.short	(.L_935 - .L_934)
.L_934:
        /*00a0*/ 	.word	0x00000000


	//----- nvinfo : EIATTR_CBANK_PARAM_SIZE
	.align		4
.L_935:
        /*00a4*/ 	.byte	0x03, 0x19
        /*00a6*/ 	.short	0x0038


	//----- nvinfo : EIATTR_PARAM_CBANK
	.align		4
        /*00a8*/ 	.byte	0x04, 0x0a
        /*00aa*/ 	.short	(.L_937 - .L_936)
	.align		4
.L_936:
        /*00ac*/ 	.word	index@(.nv.constant0.uncontiguous_reduce_f32)
        /*00b0*/ 	.short	0x0380
        /*00b2*/ 	.short	0x0038


	//----- nvinfo : EIATTR_SW_WAR
	.align		4
.L_937:
        /*00b4*/ 	.byte	0x04, 0x36
        /*00b6*/ 	.short	(.L_939 - .L_938)
.L_938:
        /*00b8*/ 	.word	0x00000008
.L_939:


//--------------------- .nv.info.contiguous_reduce_f32 --------------------------
	.section	.nv.info.contiguous_reduce_f32,"",@"SHT_CUDA_INFO"
	.sectionflags	@""
	.align	4


	//----- nvinfo : EIATTR_CUDA_API_VERSION
	.align		4
        /*0000*/ 	.byte	0x04, 0x37
        /*0002*/ 	.short	(.L_941 - .L_940)
.L_940:
        /*0004*/ 	.word	0x00000082


	//----- nvinfo : EIATTR_KPARAM_INFO
	.align		4
.L_941:
        /*0008*/ 	.byte	0x04, 0x17
        /*000a*/ 	.short	(.L_943 - .L_942)
.L_942:
        /*000c*/ 	.word	0x00000000
        /*0010*/ 	.short	0x0003
        /*0012*/ 	.short	0x0018
        /*0014*/ 	.byte	0x00, 0xf0, 0x21, 0x00


	//----- nvinfo : EIATTR_KPARAM_INFO
	.align		4
.L_943:
        /*0018*/ 	.byte	0x04, 0x17
        /*001a*/ 	.short	(.L_945 - .L_944)
.L_944:
        /*001c*/ 	.word	0x00000000
        /*0020*/ 	.short	0x0002
        /*0022*/ 	.short	0x0010
        /*0024*/ 	.byte	0x00, 0xf5, 0x21, 0x00


	//----- nvinfo : EIATTR_KPARAM_INFO
	.align		4
.L_945:
        /*0028*/ 	.byte	0x04, 0x17
        /*002a*/ 	.short	(.L_947 - .L_946)
.L_946:
        /*002c*/ 	.word	0x00000000
        /*0030*/ 	.short	0x0001
        /*0032*/ 	.short	0x0008
        /*0034*/ 	.byte	0x00, 0xf5, 0x21, 0x00


	//----- nvinfo : EIATTR_KPARAM_INFO
	.align		4
.L_947:
        /*0038*/ 	.byte	0x04, 0x17
        /*003a*/ 	.short	(.L_949 - .L_948)
.L_948:
        /*003c*/ 	.word	0x00000000
        /*0040*/ 	.short	0x0000
        /*0042*/ 	.short	0x0000
        /*0044*/ 	.byte	0x00, 0xf5, 0x21, 0x00


	//----- nvinfo : EIATTR_SPARSE_MMA_MASK
	.align		4
.L_949:
        /*0048*/ 	.byte	0x03, 0x50
        /*004a*/ 	.short	0x0000


	//----- nvinfo : EIATTR_MAXREG_COUNT
	.align		4
        /*004c*/ 	.byte	0x03, 0x1b
        /*004e*/ 	.short	0x00ff


	//----- nvinfo : EIATTR_NUM_BARRIERS
	.align		4
        /*0050*/ 	.byte	0x02, 0x4c
        /*0052*/ 	.byte	0x01
	.zero		1


	//----- nvinfo : EIATTR_MERCURY_ISA_VERSION
	.align		4
        /*0054*/ 	.byte	0x03, 0x5f
        /*0056*/ 	.short	0x0101


	//----- nvinfo : EIATTR_VRC_CTA_INIT_COUNT
	.align		4
        /*0058*/ 	.byte	0x02, 0x4a
	.zero		1
	.zero		1


	//----- nvinfo : EIATTR_EXIT_INSTR_OFFSETS
	.align		4
        /*005c*/ 	.byte	0x04, 0x1c
        /*005e*/ 	.short	(.L_951 - .L_950)


	//   ....[0]....
.L_950:
        /*0060*/ 	.word	0x00000540


	//   ....[1]....
        /*0064*/ 	.word	0x00000e60


	//   ....[2]....
        /*0068*/ 	.word	0x00000f20


	//----- nvinfo : EIATTR_CRS_STACK_SIZE
	.align		4
.L_951:
        /*006c*/ 	.byte	0x04, 0x1e
        /*006e*/ 	.short	(.L_953 - .L_952)
.L_952:
        /*0070*/ 	.word	0x00000000


	//----- nvinfo : EIATTR_CBANK_PARAM_SIZE
	.align		4
.L_953:
        /*0074*/ 	.byte	0x03, 0x19
        /*0076*/ 	.short	0x0020


	//----- nvinfo : EIATTR_PARAM_CBANK
	.align		4
        /*0078*/ 	.byte	0x04, 0x0a
        /*007a*/ 	.short	(.L_955 - .L_954)
	.align		4
.L_954:
        /*007c*/ 	.word	index@(.nv.constant0.contiguous_reduce_f32)
        /*0080*/ 	.short	0x0380
        /*0082*/ 	.short	0x0020


	//----- nvinfo : EIATTR_SW_WAR
	.align		4
.L_955:
        /*0084*/ 	.byte	0x04, 0x36
        /*0086*/ 	.short	(.L_957 - .L_956)
.L_956:
        /*0088*/ 	.word	0x00000008
.L_957:


//--------------------- .nv.info.nkd2_u64         --------------------------
	.section	.nv.info.nkd2_u64,"",@"SHT_CUDA_INFO"
	.sectionflags	@""
	.align	4


	//----- nvinfo : EIATTR_CUDA_API_VERSION
	.align		4
        /*0000*/ 	.byte	0x04, 0x37
        /*0002*/ 	.short	(.L_959 - .L_958)
.L_958:
        /*0004*/ 	.word	0x00000082


	//----- nvinfo : EIATTR_KPARAM_INFO
	.align		4
.L_959:
        /*0008*/ 	.byte	0x04, 0x17
        /*000a*/ 	.short	(.L_961 - .L_960)
.L_960:
        /*000c*/ 	.word	0x00000000
        /*0010*/ 	.short	0x0007
        /*0012*/ 	.short	0x0038
        /*0014*/ 	.byte	0x00, 0xf0, 0x21, 0x00


	//----- nvinfo : EIATTR_KPARAM_INFO
	.align		4
.L_961:
        /*0018*/ 	.byte	0x04, 0x17
        /*001a*/ 	.short	(.L_963 - .L_962)
.L_962:
        /*001c*/ 	.word	0x00000000
        /*0020*/ 	.short	0x0006
        /*0022*/ 	.short	0x0030
        /*0024*/ 	.byte	0x00, 0xf0, 0x21, 0x00


	//----- nvinfo : EIATTR_KPARAM_INFO
	.align		4
.L_963:
        /*0028*/ 	.byte	0x04, 0x17
        /*002a*/ 	.short	(.L_965 - .L_964)
.L_964:
        /*002c*/ 	.word	0x00000000
        /*0030*/ 	.short	0x0005
        /*0032*/ 	.short	0x0028
        /*0034*/ 	.byte	0x00, 0xf0, 0x21, 0x00


	//----- nvinfo : EIATTR_KPARAM_INFO
	.align		4
.L_965:
        /*0038*/ 	.byte	0x04, 0x17
        /*003a*/ 	.short	(.L_967 - .L_966)
.L_966:
        /*003c*/ 	.word	0x00000000
        /*0040*/ 	.short	0x0004
        /*0042*/ 	.short	0x0020
        /*0044*/ 	.byte	0x00, 0xf0, 0x21, 0x00


	//----- nvinfo : EIATTR_KPARAM_INFO
	.align		4
.L_967:
        /*0048*/ 	.byte	0x04, 0x17
        /*004a*/ 	.short	(.L_969 - .L_968)
.L_968:
        /*004c*/ 	.word	0x00000000
        /*0050*/ 	.short	0x0003
        /*0052*/ 	.short	0x0018
        /*0054*/ 	.byte	0x00, 0xf0, 0x21, 0x00


	//----- nvinfo : EIATTR_KPARAM_INFO
	.align		4
.L_969:
        /*0058*/ 	.byte	0x04, 0x17
        /*005a*/ 	.short	(.L_971 - .L_970)
.L_970:
        /*005c*/ 	.word	0x00000000
        /*0060*/ 	.short	0x0002
        /*0062*/ 	.short	0x0010
        /*0064*/ 	.byte	0x00, 0xf5, 0x21, 0x00


	//----- nvinfo : EIATTR_KPARAM_INFO
	.align		4
.L_971:
        /*0068*/ 	.byte	0x04, 0x17
        /*006a*/ 	.short	(.L_973 - .L_972)
.L_972:
        /*006c*/ 	.word	0x00000000
        /*0070*/ 	.short	0x0001
        /*0072*/ 	.short	0x0008
        /*0074*/ 	.byte	0x00, 0xf5, 0x21, 0x00


	//----- nvinfo : EIATTR_KPARAM_INFO
	.align		4
.L_973:
        /*0078*/ 	.byte	0x04, 0x17
        /*007a*/ 	.short	(.L_975 - .L_974)
.L_974:
        /*007c*/ 	.word	0x00000000
        /*0080*/ 	.short	0x0000
        /*0082*/ 	.short	0x0000
        /*0084*/ 	.byte	0x00, 0xf5, 0x21, 0x00


	//----- nvinfo : EIATTR_SPARSE_MMA_MASK
	.align		4
.L_975:
        /*0088*/ 	.byte	0x03, 0x50
        /*008a*/ 	.short	0x0000


	//----- nvinfo : EIATTR_MAXREG_COUNT
	.align		4
        /*008c*/ 	.byte	0x03, 0x1b
        /*008e*/ 	.short	0x00ff


	//----- nvinfo : EIATTR_NUM_BARRIERS
	.align		4
        /*0090*/ 	.byte	0x02, 0x4c
        /*0092*/ 	.byte	0x01
	.zero		1


	//----- nvinfo : EIATTR_MERCURY_ISA_VERSION
	.align		4
        /*0094*/ 	.byte	0x03, 0x5f
        /*0096*/ 	.short	0x0101


	//----- nvinfo : EIATTR_VRC_CTA_INIT_COUNT
	.align		4
        /*0098*/ 	.byte	0x02, 0x4a
	.zero		1
	.zero		1


	//----- nvinfo : EIATTR_EXIT_INSTR_OFFSETS
	.align		4
        /*009c*/ 	.byte	0x04, 0x1c
        /*009e*/ 	.short	(.L_977 - .L_976)


	//   ....[0]....
.L_976:
        /*00a0*/ 	.word	0x00000190


	//   ....[1]....
        /*00a4*/ 	.word	0x000007f0


	//   ....[2]....
        /*00a8*/ 	.word	0x000011d0


	//   ....[3]....
        /*00ac*/ 	.word	0x000012f0


	//----- nvinfo : EIATTR_CRS_STACK_SIZE
	.align		4
.L_977:
        /*00b0*/ 	.byte	0x04, 0x1e
        /*00b2*/ 	.short	(.L_979 - .L_978)
.L_978:
        /*00b4*/ 	.word	0x00000000


	//----- nvinfo : EIATTR_CBANK_PARAM_SIZE
	.align		4
.L_979:
        /*00b8*/ 	.byte	0x03, 0x19
        /*00ba*/ 	.short	0x0040


	//----- nvinfo : EIATTR_PARAM_CBANK
	.align		4
        /*00bc*/ 	.byte	0x04, 0x0a
        /*00be*/ 	.short	(.L_981 - .L_980)
	.align		4
.L_980:
        /*00c0*/ 	.word	index@(.nv.constant0.nkd2_u64)
        /*00c4*/ 	.short	0x0380
        /*00c6*/ 	.short	0x0040


	//----- nvinfo : EIATTR_SW_WAR
	.align		4
.L_981:
        /*00c8*/ 	.byte	0x04, 0x36
        /*00ca*/ 	.short	(.L_983 - .L_982)
.L_982:
        /*00cc*/ 	.word	0x00000008
.L_983:


//--------------------- .nv.info.nkd_u64          --------------------------
	.section	.nv.info.nkd_u64,"",@"SHT_CUDA_INFO"
	.sectionflags	@""
	.align	4


	//----- nvinfo : EIATTR_CUDA_API_VERSION
	.align		4
        /*0000*/ 	.byte	0x04, 0x37
        /*0002*/ 	.short	(.L_985 - .L_984)
.L_984:
        /*0004*/ 	.word	0x00000082


	//----- nvinfo : EIATTR_KPARAM_INFO
	.align		4
.L_985:
        /*0008*/ 	.byte	0x04, 0x17
        /*000a*/ 	.short	(.L_987 - .L_986)
.L_986:
        /*000c*/ 	.word	0x00000000
        /*0010*/ 	.short	0x0009
        /*0012*/ 	.short	0x0048
        /*0014*/ 	.byte	0x00, 0xf0, 0x21, 0x00


	//----- nvinfo : EIATTR_KPARAM_INFO
	.align		4
.L_987:
        /*0018*/ 	.byte	0x04, 0x17
        /*001a*/ 	.short	(.L_989 - .L_988)
.L_988:
        /*001c*/ 	.word	0x00000000
        /*0020*/ 	.short	0x0008
        /*0022*/ 	.short	0x0040
        /*0024*/ 	.byte	0x00, 0xf0, 0x21, 0x00


	//----- nvinfo : EIATTR_KPARAM_INFO
	.align		4
.L_989:
        /*0028*/ 	.byte	0x04, 0x17
        /*002a*/ 	.short	(.L_991 - .L_990)
.L_990:
        /*002c*/ 	.word	0x00000000
        /*0030*/ 	.short	0x0007
        /*0032*/ 	.short	0x0038
        /*0034*/ 	.byte	0x00, 0xf0, 0x21, 0x00


	//----- nvinfo : EIATTR_KPARAM_INFO
	.align		4
.L_991:
        /*0038*/ 	.byte	0x04, 0x17
        /*003a*/ 	.short	(.L_993 - .L_992)
.L_992:
        /*003c*/ 	.word	0x00000000
        /*0040*/ 	.short	0x0006
        /*0042*/ 	.short	0x0030
        /*0044*/ 	.byte	0x00, 0xf0, 0x21, 0x00


	//----- nvinfo : EIATTR_KPARAM_INFO
	.align		4
.L_993:
        /*0048*/ 	.byte	0x04, 0x17
        /*004a*/ 	.short	(.L_995 - .L_994)
.L_994:
        /*004c*/ 	.word	0x00000000
        /*0050*/ 	.short	0x0005
        /*0052*/ 	.short	0x0028
        /*0054*/ 	.byte	0x00, 0xf0, 0x21, 0x00


	//----- nvinfo : EIATTR_KPARAM_INFO
	.align		4
.L_995:
        /*0058*/ 	.byte	0x04, 0x17
        /*005a*/ 	.short	(.L_997 - .L_996)
.L_996:
        /*005c*/ 	.word	0x00000000
        /*0060*/ 	.short	0x0004
        /*0062*/ 	.short	0x0020
        /*0064*/ 	.byte	0x00, 0xf5, 0x21, 0x00


	//----- nvinfo : EIATTR_KPARAM_INFO
	.align		4
.L_997:
        /*0068*/ 	.byte	0x04, 0x17
        /*006a*/ 	.short	(.L_999 - .L_998)
.L_998:
        /*006c*/ 	.word	0x00000000
        /*0070*/ 	.short	0x0003
        /*0072*/ 	.short	0x0018
        /*0074*/ 	.byte	0x00, 0xf5, 0x21, 0x00


	//----- nvinfo : EIATTR_KPARAM_INFO
	.align		4
.L_999:
        /*0078*/ 	.byte	0x04, 0x17
        /*007a*/ 	.short	(.L_1001 - .L_1000)
.L_1000:
        /*007c*/ 	.word	0x00000000
        /*0080*/ 	.short	0x0002
        /*0082*/ 	.short	0x0010
        /*0084*/ 	.byte	0x00, 0xf5, 0x21, 0x00


	//----- nvinfo : EIATTR_KPARAM_INFO
	.align		4
.L_1001:
        /*0088*/ 	.byte	0x04, 0x17
        /*008a*/ 	.short	(.L_1003 - .L_1002)
.L_1002:
        /*008c*/ 	.word	0x00000000
        /*0090*/ 	.short	0x0001
        /*0092*/ 	.short	0x0008
        /*0094*/ 	.byte	0x00, 0xf5, 0x21, 0x00


	//----- nvinfo : EIATTR_KPARAM_INFO
	.align		4
.L_1003:
        /*0098*/ 	.byte	0x04, 0x17
        /*009a*/ 	.short	(.L_1005 - .L_1004)
.L_1004:
        /*009c*/ 	.word	0x00000000
        /*00a0*/ 	.short	0x0000
        /*00a2*/ 	.short	0x0000
        /*00a4*/ 	.byte	0x00, 0xf5, 0x21, 0x00


	//----- nvinfo : EIATTR_SPARSE_MMA_MASK
	.align		4
.L_1005:
        /*00a8*/ 	.byte	0x03, 0x50
        /*00aa*/ 	.short	0x0000


	//----- nvinfo : EIATTR_MAXREG_COUNT
	.align		4
        /*00ac*/ 	.byte	0x03, 0x1b
        /*00ae*/ 	.short	0x00ff


	//----- nvinfo : EIATTR_NUM_BARRIERS
	.align		4
        /*00b0*/ 	.byte	0x02, 0x4c
        /*00b2*/ 	.byte	0x01
	.zero		1


	//----- nvinfo : EIATTR_MERCURY_ISA_VERSION
	.align		4
        /*00b4*/ 	.byte	0x03, 0x5f
        /*00b6*/ 	.short	0x0101


	//----- nvinfo : EIATTR_VRC_CTA_INIT_COUNT
	.align		4
        /*00b8*/ 	.byte	0x02, 0x4a
	.zero		1
	.zero		1


	//----- nvinfo : EIATTR_EXIT_INSTR_OFFSETS
	.align		4
        /*00bc*/ 	.byte	0x04, 0x1c
        /*00be*/ 	.short	(.L_1007 - .L_1006)


	//   ....[0]....
.L_1006:
        /*00c0*/ 	.word	0x00000190


	//   ....[1]....
        /*00c4*/ 	.word	0x00006af0


	//   ....[2]....
        /*00c8*/ 	.word	0x000074d0


	//   ....[3]....
        /*00cc*/ 	.word	0x00007630


	//----- nvinfo : EIATTR_CRS_STACK_SIZE
	.align		4
.L_1007:
        /*00d0*/ 	.byte	0x04, 0x1e
        /*00d2*/ 	.short	(.L_1009 - .L_1008)
.L_1008:
        /*00d4*/ 	.word	0x00000000


	//----- nvinfo : EIATTR_CBANK_PARAM_SIZE
	.align		4
.L_1009:
        /*00d8*/ 	.byte	0x03, 0x19
        /*00da*/ 	.short	0x0050


	//----- nvinfo : EIATTR_PARAM_CBANK
	.align		4
        /*00dc*/ 	.byte	0x04, 0x0a
        /*00de*/ 	.short	(.L_1011 - .L_1010)
	.align		4
.L_1010:
        /*00e0*/ 	.word	index@(.nv.constant0.nkd_u64)
        /*00e4*/ 	.short	0x0380
        /*00e6*/ 	.short	0x0050


	//----- nvinfo : EIATTR_SW_WAR
	.align		4
.L_1011:
        /*00e8*/ 	.byte	0x04, 0x36
        /*00ea*/ 	.short	(.L_1013 - .L_1012)
.L_1012:
        /*00ec*/ 	.word	0x00000008
.L_1013:


//--------------------- .nv.info.contiguous_reduce2_u64 --------------------------
	.section	.nv.info.contiguous_reduce2_u64,"",@"SHT_CUDA_INFO"
	.sectionflags	@""
	.align	4


	//----- nvinfo : EIATTR_CUDA_API_VERSION
	.align		4
        /*0000*/ 	.byte	0x04, 0x37
        /*0002*/ 	.short	(.L_1015 - .L_1014)
.L_1014:
        /*0004*/ 	.word	0x00000082


	//----- nvinfo : EIATTR_KPARAM_INFO
	.align		4
.L_1015:
        /*0008*/ 	.byte	0x04, 0x17
        /*000a*/ 	.short	(.L_1017 - .L_1016)
.L_1016:
        /*000c*/ 	.word	0x00000000
        /*0010*/ 	.short	0x0003
        /*0012*/ 	.short	0x0018
        /*0014*/ 	.byte	0x00, 0xf0, 0x21, 0x00


	//----- nvinfo : EIATTR_KPARAM_INFO
	.align		4
.L_1017:
        /*0018*/ 	.byte	0x04, 0x17
        /*001a*/ 	.short	(.L_1019 - .L_1018)
.L_1018:
        /*001c*/ 	.word	0x00000000
        /*0020*/ 	.short	0x0002
        /*0022*/ 	.short	0x0010
        /*0024*/ 	.byte	0x00, 0xf5, 0x21, 0x00


	//----- nvinfo : EIATTR_KPARAM_INFO
	.align		4
.L_1019:
        /*0028*/ 	.byte	0x04, 0x17
        /*002a*/ 	.short	(.L_1021 - .L_1020)
.L_1020:
        /*002c*/ 	.word	0x00000000
        /*0030*/ 	.short	0x0001
        /*0032*/ 	.short	0x0008
        /*0034*/ 	.byte	0x00, 0xf5, 0x21, 0x00


	//----- nvinfo : EIATTR_KPARAM_INFO
	.align		4
.L_1021:
        /*0038*/ 	.byte	0x04, 0x17
        /*003a*/ 	.short	(.L_1023 - .L_1022)
.L_1022:
        /*003c*/ 	.word	0x00000000
        /*0040*/ 	.short	0x0000
        /*0042*/ 	.short	0x0000
        /*0044*/ 	.byte	0x00, 0xf5, 0x21, 0x00


	//----- nvinfo : EIATTR_SPARSE_MMA_MASK
	.align		4
.L_1023:
        /*0048*/ 	.byte	0x03, 0x50
        /*004a*/ 	.short	0x0000


	//----- nvinfo : EIATTR_MAXREG_COUNT
	.align		4
        /*004c*/ 	.byte	0x03, 0x1b
        /*004e*/ 	.short	0x00ff


	//----- nvinfo : EIATTR_NUM_BARRIERS
	.align		4
        /*0050*/ 	.byte	0x02, 0x4c
        /*0052*/ 	.byte	0x01
	.zero		1


	//----- nvinfo : EIATTR_MERCURY_ISA_VERSION
	.align		4
        /*0054*/ 	.byte	0x03, 0x5f
        /*0056*/ 	.short	0x0101


	//----- nvinfo : EIATTR_VRC_CTA_INIT_COUNT
	.align		4
        /*0058*/ 	.byte	0x02, 0x4a
	.zero		1
	.zero		1


	//----- nvinfo : EIATTR_EXIT_INSTR_OFFSETS
	.align		4
        /*005c*/ 	.byte	0x04, 0x1c
        /*005e*/ 	.short	(.L_1025 - .L_1024)


	//   ....[0]....
.L_1024:
        /*0060*/ 	.word	0x000007e0


	//   ....[1]....
        /*0064*/ 	.word	0x000011c0


	//   ....[2]....
        /*0068*/ 	.word	0x00001280


	//----- nvinfo : EIATTR_CRS_STACK_SIZE
	.align		4
.L_1025:
        /*006c*/ 	.byte	0x04, 0x1e
        /*006e*/ 	.short	(.L_1027 - .L_1026)
.L_1026:
        /*0070*/ 	.word	0x00000000


	//----- nvinfo : EIATTR_CBANK_PARAM_SIZE
	.align		4
.L_1027:
        /*0074*/ 	.byte	0x03, 0x19
        /*0076*/ 	.short	0x0020


	//----- nvinfo : EIATTR_PARAM_CBANK
	.align		4
        /*0078*/ 	.byte	0x04, 0x0a
        /*007a*/ 	.short	(.L_1029 - .L_1028)
	.align		4
.L_1028:
        /*007c*/ 	.word	index@(.nv.constant0.contiguous_reduce2_u64)
        /*0080*/ 	.short	0x0380
        /*0082*/ 	.short	0x0020


	//----- nvinfo : EIATTR_SW_WAR
	.align		4
.L_1029:
        /*0084*/ 	.byte	0x04, 0x36
        /*0086*/ 	.short	(.L_1031 - .L_1030)
.L_1030:
        /*0088*/ 	.word	0x00000008
.L_1031:


//--------------------- .nv.info.uncontiguous_reduce_u64 --------------------------
	.section	.nv.info.uncontiguous_reduce_u64,"",@"SHT_CUDA_INFO"
	.sectionflags	@""
	.align	4


	//----- nvinfo : EIATTR_CUDA_API_VERSION
	.align		4
        /*0000*/ 	.byte	0x04, 0x37
        /*0002*/ 	.short	(.L_1033 - .L_1032)
.L_1032:
        /*0004*/ 	.word	0x00000082


	//----- nvinfo : EIATTR_KPARAM_INFO
	.align		4
.L_1033:
        /*0008*/ 	.byte	0x04, 0x17
        /*000a*/ 	.short	(.L_1035 - .L_1034)
.L_1034:
        /*000c*/ 	.word	0x00000000
        /*0010*/ 	.short	0x0006
        /*0012*/ 	.short	0x0030
        /*0014*/ 	.byte	0x00, 0xf0, 0x21, 0x00


	//----- nvinfo : EIATTR_KPARAM_INFO
	.align		4
.L_1035:
        /*0018*/ 	.byte	0x04, 0x17
        /*001a*/ 	.short	(.L_1037 - .L_1036)
.L_1036:
        /*001c*/ 	.word	0x00000000
        /*0020*/ 	.short	0x0005
        /*0022*/ 	.short	0x0028
        /*0024*/ 	.byte	0x00, 0xf0, 0x21, 0x00


	//----- nvinfo : EIATTR_KPARAM_INFO
	.align		4
.L_1037:
        /*0028*/ 	.byte	0x04, 0x17
        /*002a*/ 	.short	(.L_1039 - .L_1038)
.L_1038:
        /*002c*/ 	.word	0x00000000
        /*0030*/ 	.short	0x0004
        /*0032*/ 	.short	0x0020
        /*0034*/ 	.byte	0x00, 0xf5, 0x21, 0x00


	//----- nvinfo : EIATTR_KPARAM_INFO
	.align		4
.L_1039:
        /*0038*/ 	.byte	0x04, 0x17
        /*003a*/ 	.short	(.L_1041 - .L_1040)
.L_1040:
        /*003c*/ 	.word	0x00000000
        /*0040*/ 	.short	0x0003
        /*0042*/ 	.short	0x0018
        /*0044*/ 	.byte	0x00, 0xf5, 0x21, 0x00


	//----- nvinfo : EIATTR_KPARAM_INFO
	.align		4
.L_1041:
        /*0048*/ 	.byte	0x04, 0x17
        /*004a*/ 	.short	(.L_1043 - .L_1042)
.L_1042:
        /*004c*/ 	.word	0x00000000
        /*0050*/ 	.short	0x0002
        /*0052*/ 	.short	0x0010
        /*0054*/ 	.byte	0x00, 0xf5, 0x21, 0x00


	//----- nvinfo : EIATTR_KPARAM_INFO
	.align		4
.L_1043:
        /*0058*/ 	.byte	0x04, 0x17
        /*005a*/ 	.short	(.L_1045 - .L_1044)
.L_1044:
        /*005c*/ 	.word	0x00000000
        /*0060*/ 	.short	0x0001
        /*0062*/ 	.short	0x0008
        /*0064*/ 	.byte	0x00, 0xf5, 0x21, 0x00


	//----- nvinfo : EIATTR_KPARAM_INFO
	.align		4
.L_1045:
        /*0068*/ 	.byte	0x04, 0x17
        /*006a*/ 	.short	(.L_1047 - .L_1046)
.L_1046:
        /*006c*/ 	.word	0x00000000
        /*0070*/ 	.short	0x0000
        /*0072*/ 	.short	0x0000
        /*0074*/ 	.byte	0x00, 0xf5, 0x21, 0x00


	//----- nvinfo : EIATTR_SPARSE_MMA_MASK
	.align		4
.L_1047:
        /*0078*/ 	.byte	0x03, 0x50
        /*007a*/ 	.short	0x0000


	//----- nvinfo : EIATTR_MAXREG_COUNT
	.align		4
        /*007c*/ 	.byte	0x03, 0x1b
        /*007e*/ 	.short	0x00ff


	//----- nvinfo : EIATTR_NUM_BARRIERS
	.align		4
        /*0080*/ 	.byte	0x02, 0x4c
        /*0082*/ 	.byte	0x01
	.zero		1


	//----- nvinfo : EIATTR_MERCURY_ISA_VERSION
	.align		4
        /*0084*/ 	.byte	0x03, 0x5f
        /*0086*/ 	.short	0x0101


	//----- nvinfo : EIATTR_VRC_CTA_INIT_COUNT
	.align		4
        /*0088*/ 	.byte	0x02, 0x4a
	.zero		1
	.zero		1


	//----- nvinfo : EIATTR_EXIT_INSTR_OFFSETS
	.align		4
        /*008c*/ 	.byte	0x04, 0x1c
        /*008e*/ 	.short	(.L_1049 - .L_1048)


	//   ....[0]....
.L_1048:
        /*0090*/ 	.word	0x00006c90


	//   ....[1]....
        /*0094*/ 	.word	0x00007670


	//   ....[2]....
        /*0098*/ 	.word	0x00007740


	//----- nvinfo : EIATTR_CRS_STACK_SIZE
	.align		4
.L_1049:
        /*009c*/ 	.byte	0x04, 0x1e
        /*009e*/ 	.short	(.L_1051 - .L_1050)
.L_1050:
        /*00a0*/ 	.word	0x00000000


	//----- nvinfo : EIATTR_CBANK_PARAM_SIZE
	.align		4
.L_1051:
        /*00a4*/ 	.byte	0x03, 0x19
        /*00a6*/ 	.short	0x0038


	//----- nvinfo : EIATTR_PARAM_CBANK
	.align		4
        /*00a8*/ 	.byte	0x04, 0x0a
        /*00aa*/ 	.short	(.L_1053 - .L_1052)
	.align		4
.L_1052:
        /*00ac*/ 	.word	index@(.nv.constant0.uncontiguous_reduce_u64)
        /*00b0*/ 	.short	0x0380
        /*00b2*/ 	.short	0x0038


	//----- nvinfo : EIATTR_SW_WAR
	.align		4
.L_1053:
        /*00b4*/ 	.byte	0x04, 0x36
        /*00b6*/ 	.short	(.L_1055 - .L_1054)
.L_1054:
        /*00b8*/ 	.word	0x00000008
.L_1055:


//--------------------- .nv.info.contiguous_reduce_u64 --------------------------
	.section	.nv.info.contiguous_reduce_u64,"",@"SHT_CUDA_INFO"
	.sectionflags	@""
	.align	4


	//----- nvinfo : EIATTR_CUDA_API_VERSION
	.align		4
        /*0000*/ 	.byte	0x04, 0x37
        /*0002*/ 	.short	(.L_1057 - .L_1056)
.L_1056:
        /*0004*/ 	.word	0x00000082


	//----- nvinfo : EIATTR_KPARAM_INFO
	.align		4
.L_1057:
        /*0008*/ 	.byte	0x04, 0x17
        /*000a*/ 	.short	(.L_1059 - .L_1058)
.L_1058:
        /*000c*/ 	.word	0x00000000
        /*0010*/ 	.short	0x0003
        /*0012*/ 	.short	0x0018
        /*0014*/ 	.byte	0x00, 0xf0, 0x21, 0x00


	//----- nvinfo : EIATTR_KPARAM_INFO
	.align		4
.L_1059:
        /*0018*/ 	.byte	0x04, 0x17
        /*001a*/ 	.short	(.L_1061 - .L_1060)
.L_1060:
        /*001c*/ 	.word	0x00000000
        /*0020*/ 	.short	0x0002
        /*0022*/ 	.short	0x0010
        /*0024*/ 	.byte	0x00, 0xf5, 0x21, 0x00


	//----- nvinfo : EIATTR_KPARAM_INFO
	.align		4
.L_1061:
        /*0028*/ 	.byte	0x04, 0x17
        /*002a*/ 	.short	(.L_1063 - .L_1062)
.L_1062:
        /*002c*/ 	.word	0x00000000
        /*0030*/ 	.short	0x0001
        /*0032*/ 	.short	0x0008
        /*0034*/ 	.byte	0x00, 0xf5, 0x21, 0x00


	//----- nvinfo : EIATTR_KPARAM_INFO
	.align		4
.L_1063:
        /*0038*/ 	.byte	0x04, 0x17
        /*003a*/ 	.short	(.L_1065 - .L_1064)
.L_1064:
        /*003c*/ 	.word	0x00000000
        /*0040*/ 	.short	0x0000
        /*0042*/ 	.short	0x0000
        /*0044*/ 	.byte	0x00, 0xf5, 0x21, 0x00


	//----- nvinfo : EIATTR_SPARSE_MMA_MASK
	.align		4
.L_1065:
        /*0048*/ 	.byte	0x03, 0x50
        /*004a*/ 	.short	0x0000


	//----- nvinfo : EIATTR_MAXREG_COUNT
	.align		4
        /*004c*/ 	.byte	0x03, 0x1b
        /*004e*/ 	.short	0x00ff


	//----- nvinfo : EIATTR_NUM_BARRIERS
	.align		4
        /*0050*/ 	.byte	0x02, 0x4c
        /*0052*/ 	.byte	0x01
	.zero		1


	//----- nvinfo : EIATTR_MERCURY_ISA_VERSION
	.align		4
        /*0054*/ 	.byte	0x03, 0x5f
        /*0056*/ 	.short	0x0101


	//----- nvinfo : EIATTR_VRC_CTA_INIT_COUNT
	.align		4
        /*0058*/ 	.byte	0x02, 0x4a
	.zero		1
	.zero		1


	//----- nvinfo : EIATTR_EXIT_INSTR_OFFSETS
	.align		4
        /*005c*/ 	.byte	0x04, 0x1c
        /*005e*/ 	.short	(.L_1067 - .L_1066)


	//   ....[0]....
.L_1066:
        /*0060*/ 	.word	0x00000560


	//   ....[1]....
        /*0064*/ 	.word	0x00000f40


	//   ....[2]....
        /*0068*/ 	.word	0x00001000


	//----- nvinfo : EIATTR_CRS_STACK_SIZE
	.align		4
.L_1067:
        /*006c*/ 	.byte	0x04, 0x1e
        /*006e*/ 	.short	(.L_1069 - .L_1068)
.L_1068:
        /*0070*/ 	.word	0x00000000


	//----- nvinfo : EIATTR_CBANK_PARAM_SIZE
	.align		4
.L_1069:
        /*0074*/ 	.byte	0x03, 0x19
        /*0076*/ 	.short	0x0020


	//----- nvinfo : EIATTR_PARAM_CBANK
	.align		4
        /*0078*/ 	.byte	0x04, 0x0a
        /*007a*/ 	.short	(.L_1071 - .L_1070)
	.align		4
.L_1070:
        /*007c*/ 	.word	index@(.nv.constant0.contiguous_reduce_u64)
        /*0080*/ 	.short	0x0380
        /*0082*/ 	.short	0x0020


	//----- nvinfo : EIATTR_SW_WAR
	.align		4
.L_1071:
        /*0084*/ 	.byte	0x04, 0x36
        /*0086*/ 	.short	(.L_1073 - .L_1072)
.L_1072:
        /*0088*/ 	.word	0x00000008
.L_1073:


//--------------------- .nv.info.nkd2_u32         --------------------------
	.section	.nv.info.nkd2_u32,"",@"SHT_CUDA_INFO"
	.sectionflags	@""
	.align	4


	//----- nvinfo : EIATTR_CUDA_API_VERSION
	.align		4
        /*0000*/ 	.byte	0x04, 0x37
        /*0002*/ 	.short	(.L_1075 - .L_1074)
.L_1074:
        /*0004*/ 	.word	0x00000082


	//----- nvinfo : EIATTR_KPARAM_INFO
	.align		4
.L_1075:
        /*0008*/ 	.byte	0x04, 0x17
        /*000a*/ 	.short	(.L_1077 - .L_1076)
.L_1076:
        /*000c*/ 	.word	0x00000000
        /*0010*/ 	.short	0x0007
        /*0012*/ 	.short	0x0038
        /*0014*/ 	.byte	0x00, 0xf0, 0x21, 0x00


	//----- nvinfo : EIATTR_KPARAM_INFO
	.align		4
.L_1077:
        /*0018*/ 	.byte	0x04, 0x17
        /*001a*/ 	.short	(.L_1079 - .L_1078)
.L_1078:
        /*001c*/ 	.word	0x00000000
        /*0020*/ 	.short	0x0006
        /*0022*/ 	.short	0x0030
        /*0024*/ 	.byte	0x00, 0xf0, 0x21, 0x00


	//----- nvinfo : EIATTR_KPARAM_INFO
	.align		4
.L_1079:
        /*0028*/ 	.byte	0x04, 0x17
        /*002a*/ 	.short	(.L_1081 - .L_1080)
.L_1080:
        /*002c*/ 	.word	0x00000000
        /*0030*/ 	.short	0x0005
        /*0032*/ 	.short	0x0028
        /*0034*/ 	.byte	0x00, 0xf0, 0x21, 0x00


	//----- nvinfo : EIATTR_KPARAM_INFO
	.align		4
.L_1081:
        /*0038*/ 	.byte	0x04, 0x17
        /*003a*/ 	.short	(.L_1083 - .L_1082)
.L_1082:
        /*003c*/ 	.word	0x00000000
        /*0040*/ 	.short	0x0004
        /*0042*/ 	.short	0x0020
        /*0044*/ 	.byte	0x00, 0xf0, 0x21, 0x00


	//----- nvinfo : EIATTR_KPARAM_INFO
	.align		4
.L_1083:
        /*0048*/ 	.byte	0x04, 0x17
        /*004a*/ 	.short	(.L_1085 - .L_1084)
.L_1084:
        /*004c*/ 	.word	0x00000000
        /*0050*/ 	.short	0x0003
        /*0052*/ 	.short	0x0018
        /*0054*/ 	.byte	0x00, 0xf0, 0x21, 0x00


	//----- nvinfo : EIATTR_KPARAM_INFO
	.align		4
.L_1085:
        /*0058*/ 	.byte	0x04, 0x17
        /*005a*/ 	.short	(.L_1087 - .L_1086)
.L_1086:
        /*005c*/ 	.word	0x00000000
        /*0060*/ 	.short	0x0002
        /*0062*/ 	.short	0x0010
        /*0064*/ 	.byte	0x00, 0xf5, 0x21, 0x00


	//----- nvinfo : EIATTR_KPARAM_INFO
	.align		4
.L_1087:
        /*0068*/ 	.byte	0x04, 0x17
        /*006a*/ 	.short	(.L_1089 - .L_1088)
.L_1088:
        /*006c*/ 	.word	0x00000000
        /*0070*/ 	.short	0x0001
        /*0072*/ 	.short	0x0008
        /*0074*/ 	.byte	0x00, 0xf5, 0x21, 0x00


	//----- nvinfo : EIATTR_KPARAM_INFO
	.align		4
.L_1089:
        /*0078*/ 	.byte	0x04, 0x17
        /*007a*/ 	.short	(.L_1091 - .L_1090)
.L_1090:
        /*007c*/ 	.word	0x00000000
        /*0080*/ 	.short	0x0000
        /*0082*/ 	.short	0x0000
        /*0084*/ 	.byte	0x00, 0xf5, 0x21, 0x00


	//----- nvinfo : EIATTR_SPARSE_MMA_MASK
	.align		4
.L_1091:
        /*0088*/ 	.byte	0x03, 0x50
        /*008a*/ 	.short	0x0000


	//----- nvinfo : EIATTR_MAXREG_COUNT
	.align		4
        /*008c*/ 	.byte	0x03, 0x1b
        /*008e*/ 	.short	0x00ff


	//----- nvinfo : EIATTR_NUM_BARRIERS
	.align		4
        /*0090*/ 	.byte	0x02, 0x4c
        /*0092*/ 	.byte	0x01
	.zero		1


	//----- nvinfo : EIATTR_MERCURY_ISA_VERSION
	.align		4
        /*0094*/ 	.byte	0x03, 0x5f
        /*0096*/ 	.short	0x0101


	//----- nvinfo : EIATTR_VRC_CTA_INIT_COUNT
	.align		4
        /*0098*/ 	.byte	0x02, 0x4a
	.zero		1
	.zero		1


	//----- nvinfo : EIATTR_EXIT_INSTR_OFFSETS
	.align		4
        /*009c*/ 	.byte	0x04, 0x1c
        /*009e*/ 	.short	(.L_1093 - .L_1092)


	//   ....[0]....
.L_1092:
        /*00a0*/ 	.word	0x00000180


	//   ....[1]....
        /*00a4*/ 	.word	0x000007c0


	//   ....[2]....
        /*00a8*/ 	.word	0x000010e0


	//   ....[3]....
        /*00ac*/ 	.word	0x000011e0


	//----- nvinfo : EIATTR_CRS_STACK_SIZE
	.align		4
.L_1093:
        /*00b0*/ 	.byte	0x04, 0x1e
        /*00b2*/ 	.short	(.L_1095 - .L_1094)
.L_1094:
        /*00b4*/ 	.word	0x00000000


	//----- nvinfo : EIATTR_CBANK_PARAM_SIZE
	.align		4
.L_1095:
        /*00b8*/ 	.byte	0x03, 0x19
        /*00ba*/ 	.short	0x0040


	//----- nvinfo : EIATTR_PARAM_CBANK
	.align		4
        /*00bc*/ 	.byte	0x04, 0x0a
        /*00be*/ 	.short	(.L_1097 - .L_1096)
	.align		4
.L_1096:
        /*00c0*/ 	.word	index@(.nv.constant0.nkd2_u32)
        /*00c4*/ 	.short	0x0380
        /*00c6*/ 	.short	0x0040


	//----- nvinfo : EIATTR_SW_WAR
	.align		4
.L_1097:
        /*00c8*/ 	.byte	0x04, 0x36
        /*00ca*/ 	.short	(.L_1099 - .L_1098)
.L_1098:
        /*00cc*/ 	.word	0x00000008
.L_1099:


//--------------------- .nv.info.nkd_u32          --------------------------
	.section	.nv.info.nkd_u32,"",@"SHT_CUDA_INFO"
	.sectionflags	@""
	.align	4


	//----- nvinfo : EIATTR_CUDA_API_VERSION
	.align		4
        /*0000*/ 	.byte	0x04, 0x37
        /*0002*/ 	.short	(.L_1101 - .L_1100)
.L_1100:
        /*0004*/ 	.word	0x00000082


	//----- nvinfo : EIATTR_KPARAM_INFO
	.align		4
.L_1101:
        /*0008*/ 	.byte	0x04, 0x17
        /*000a*/ 	.short	(.L_1103 - .L_1102)
.L_1102:
        /*000c*/ 	.word	0x00000000
        /*0010*/ 	.short	0x0009
        /*0012*/ 	.short	0x0048
        /*0014*/ 	.byte	0x00, 0xf0, 0x21, 0x00


	//----- nvinfo : EIATTR_KPARAM_INFO
	.align		4
.L_1103:
        /*0018*/ 	.byte	0x04, 0x17
        /*001a*/ 	.short	(.L_1105 - .L_1104)
.L_1104:
        /*001c*/ 	.word	0x00000000
        /*0020*/ 	.short	0x0008
        /*0022*/ 	.short	0x0040
        /*0024*/ 	.byte	0x00, 0xf0, 0x21, 0x00


	//----- nvinfo : EIATTR_KPARAM_INFO
	.align		4
.L_1105:
        /*0028*/ 	.byte	0x04, 0x17
        /*002a*/ 	.short	(.L_1107 - .L_1106)
.L_1106:
        /*002c*/ 	.word	0x00000000
        /*0030*/ 	.short	0x0007
        /*0032*/ 	.short	0x0038
        /*0034*/ 	.byte	0x00, 0xf0, 0x21, 0x00


	//----- nvinfo : EIATTR_KPARAM_INFO
	.align		4
.L_1107:
        /*0038*/ 	.byte	0x04, 0x17
        /*003a*/ 	.short	(.L_1109 - .L_1108)
.L_1108:
        /*003c*/ 	.word	0x00000000
        /*0040*/ 	.short	0x0006
        /*0042*/ 	.short	0x0030
        /*0044*/ 	.byte	0x00, 0xf0, 0x21, 0x00


	//----- nvinfo : EIATTR_KPARAM_INFO
	.align		4
.L_1109:
        /*0048*/ 	.byte	0x04, 0x17
        /*004a*/ 	.short	(.L_1111 - .L_1110)
.L_1110:
        /*004c*/ 	.word	0x00000000
        /*0050*/ 	.short	0x0005
        /*0052*/ 	.short	0x0028
        /*0054*/ 	.byte	0x00, 0xf0, 0x21, 0x00


	//----- nvinfo : EIATTR_KPARAM_INFO
	.align		4
.L_1111:
        /*0058*/ 	.byte	0x04, 0x17
        /*005a*/ 	.short	(.L_1113 - .L_1112)
.L_1112:
        /*005c*/ 	.word	0x00000000
        /*0060*/ 	.short	0x0004
        /*0062*/ 	.short	0x0020
        /*0064*/ 	.byte	0x00, 0xf5, 0x21, 0x00


	//----- nvinfo : EIATTR_KPARAM_INFO
	.align		4
.L_1113:
        /*0068*/ 	.byte	0x04, 0x17
        /*006a*/ 	.short	(.L_1115 - .L_1114)
.L_1114:
        /*006c*/ 	.word	0x00000000
        /*0070*/ 	.short	0x0003
        /*0072*/ 	.short	0x0018
        /*0074*/ 	.byte	0x00, 0xf5, 0x21, 0x00


	//----- nvinfo : EIATTR_KPARAM_INFO
	.align		4
.L_1115:
        /*0078*/ 	.byte	0x04, 0x17
        /*007a*/ 	.short	(.L_1117 - .L_1116)
.L_1116:
        /*007c*/ 	.word	0x00000000
        /*0080*/ 	.short	0x0002
        /*0082*/ 	.short	0x0010
        /*0084*/ 	.byte	0x00, 0xf5, 0x21, 0x00


	//----- nvinfo : EIATTR_KPARAM_INFO
	.align		4
.L_1117:
        /*0088*/ 	.byte	0x04, 0x17
        /*008a*/ 	.short	(.L_1119 - .L_1118)
.L_1118:
        /*008c*/ 	.word	0x00000000
        /*0090*/ 	.short	0x0001
        /*0092*/ 	.short	0x0008
        /*0094*/ 	.byte	0x00, 0xf5, 0x21, 0x00


	//----- nvinfo : EIATTR_KPARAM_INFO
	.align		4
.L_1119:
        /*0098*/ 	.byte	0x04, 0x17
        /*009a*/ 	.short	(.L_1121 - .L_1120)
.L_1120:
        /*009c*/ 	.word	0x00000000
        /*00a0*/ 	.short	0x0000
        /*00a2*/ 	.short	0x0000
        /*00a4*/ 	.byte	0x00, 0xf5, 0x21, 0x00


	//----- nvinfo : EIATTR_SPARSE_MMA_MASK
	.align		4
.L_1121:
        /*00a8*/ 	.byte	0x03, 0x50
        /*00aa*/ 	.short	0x0000


	//----- nvinfo : EIATTR_MAXREG_COUNT
	.align		4
        /*00ac*/ 	.byte	0x03, 0x1b
        /*00ae*/ 	.short	0x00ff


	//----- nvinfo : EIATTR_NUM_BARRIERS
	.align		4
        /*00b0*/ 	.byte	0x02, 0x4c
        /*00b2*/ 	.byte	0x01
	.zero		1


	//----- nvinfo : EIATTR_MERCURY_ISA_VERSION
	.align		4
        /*00b4*/ 	.byte	0x03, 0x5f
        /*00b6*/ 	.short	0x0101


	//----- nvinfo : EIATTR_VRC_CTA_INIT_COUNT
	.align		4
        /*00b8*/ 	.byte	0x02, 0x4a
	.zero		1
	.zero		1


	//----- nvinfo : EIATTR_EXIT_INSTR_OFFSETS
	.align		4
        /*00bc*/ 	.byte	0x04, 0x1c
        /*00be*/ 	.short	(.L_1123 - .L_1122)


	//   ....[0]....
.L_1122:
        /*00c0*/ 	.word	0x00000180


	//   ....[1]....
        /*00c4*/ 	.word	0x00006ad0


	//   ....[2]....
        /*00c8*/ 	.word	0x000073f0


	//   ....[3]....
        /*00cc*/ 	.word	0x00007530


	//----- nvinfo : EIATTR_CRS_STACK_SIZE
	.align		4
.L_1123:
        /*00d0*/ 	.byte	0x04, 0x1e
        /*00d2*/ 	.short	(.L_1125 - .L_1124)
.L_1124:
        /*00d4*/ 	.word	0x00000000


	//----- nvinfo : EIATTR_CBANK_PARAM_SIZE
	.align		4
.L_1125:
        /*00d8*/ 	.byte	0x03, 0x19
        /*00da*/ 	.short	0x0050


	//----- nvinfo : EIATTR_PARAM_CBANK
	.align		4
        /*00dc*/ 	.byte	0x04, 0x0a
        /*00de*/ 	.short	(.L_1127 - .L_1126)
	.align		4
.L_1126:
        /*00e0*/ 	.word	index@(.nv.constant0.nkd_u32)
        /*00e4*/ 	.short	0x0380
        /*00e6*/ 	.short	0x0050


	//----- nvinfo : EIATTR_SW_WAR
	.align		4
.L_1127:
        /*00e8*/ 	.byte	0x04, 0x36
        /*00ea*/ 	.short	(.L_1129 - .L_1128)
.L_1128:
        /*00ec*/ 	.word	0x00000008
.L_1129:


//--------------------- .nv.info.contiguous_reduce2_u32 --------------------------
	.section	.nv.info.contiguous_reduce2_u32,"",@"SHT_CUDA_INFO"
	.sectionflags	@""
	.align	4


	//----- nvinfo : EIATTR_CUDA_API_VERSION
	.align		4
        /*0000*/ 	.byte	0x04, 0x37
        /*0002*/ 	.short	(.L_1131 - .L_1130)
.L_1130:
        /*0004*/ 	.word	0x00000082


	//----- nvinfo : EIATTR_KPARAM_INFO
	.align		4
.L_1131:
        /*0008*/ 	.byte	0x04, 0x17
        /*000a*/ 	.short	(.L_1133 - .L_1132)
.L_1132:
        /*000c*/ 	.word	0x00000000
        /*0010*/ 	.short	0x0003
        /*0012*/ 	.short	0x0018
        /*0014*/ 	.byte	0x00, 0xf0, 0x21, 0x00


	//----- nvinfo : EIATTR_KPARAM_INFO
	.align		4
.L_1133:
        /*0018*/ 	.byte	0x04, 0x17
        /*001a*/ 	.short	(.L_1135 - .L_1134)
.L_1134:
        /*001c*/ 	.word	0x00000000
        /*0020*/ 	.short	0x0002
        /*0022*/ 	.short	0x0010
        /*0024*/ 	.byte	0x00, 0xf5, 0x21, 0x00


	//----- nvinfo : EIATTR_KPARAM_INFO
	.align		4
.L_1135:
        /*0028*/ 	.byte	0x04, 0x17
        /*002a*/ 	.short	(.L_1137 - .L_1136)
.L_1136:
        /*002c*/ 	.word	0x00000000
        /*0030*/ 	.short	0x0001
        /*0032*/ 	.short	0x0008
        /*0034*/ 	.byte	0x00, 0xf5, 0x21, 0x00


	//----- nvinfo : EIATTR_KPARAM_INFO
	.align		4
.L_1137:
        /*0038*/ 	.byte	0x04, 0x17
        /*003a*/ 	.short	(.L_1139 - .L_1138)
.L_1138:
        /*003c*/ 	.word	0x00000000
        /*0040*/ 	.short	0x0000
        /*0042*/ 	.short	0x0000
        /*0044*/ 	.byte	0x00, 0xf5, 0x21, 0x00


	//----- nvinfo : EIATTR_SPARSE_MMA_MASK
	.align		4
.L_1139:
        /*0048*/ 	.byte	0x03, 0x50
        /*004a*/ 	.short	0x0000


	//----- nvinfo : EIATTR_MAXREG_COUNT
	.align		4
        /*004c*/ 	.byte	0x03, 0x1b
        /*004e*/ 	.short	0x00ff


	//----- nvinfo : EIATTR_NUM_BARRIERS
	.align		4
        /*0050*/ 	.byte	0x02, 0x4c
        /*0052*/ 	.byte	0x01
	.zero		1


	//----- nvinfo : EIATTR_MERCURY_ISA_VERSION
	.align		4
        /*0054*/ 	.byte	0x03, 0x5f
        /*0056*/ 	.short	0x0101


	//----- nvinfo : EIATTR_VRC_CTA_INIT_COUNT
	.align		4
        /*0058*/ 	.byte	0x02, 0x4a
	.zero		1
	.zero		1


	//----- nvinfo : EIATTR_EXIT_INSTR_OFFSETS
	.align		4
        /*005c*/ 	.byte	0x04, 0x1c
        /*005e*/ 	.short	(.L_1141 - .L_1140)


	//   ....[0]....
.L_1140:
        /*0060*/ 	.word	0x00000750


	//   ....[1]....
        /*0064*/ 	.word	0x00001070


	//   ....[2]....
        /*0068*/ 	.word	0x00001130


	//----- nvinfo : EIATTR_CRS_STACK_SIZE
	.align		4
.L_1141:
        /*006c*/ 	.byte	0x04, 0x1e
        /*006e*/ 	.short	(.L_1143 - .L_1142)
.L_1142:
        /*0070*/ 	.word	0x00000000


	//----- nvinfo : EIATTR_CBANK_PARAM_SIZE
	.align		4
.L_1143:
        /*0074*/ 	.byte	0x03, 0x19
        /*0076*/ 	.short	0x0020


	//----- nvinfo : EIATTR_PARAM_CBANK
	.align		4
        /*0078*/ 	.byte	0x04, 0x0a
        /*007a*/ 	.short	(.L_1145 - .L_1144)
	.align		4
.L_1144:
        /*007c*/ 	.word	index@(.nv.constant0.contiguous_reduce2_u32)
        /*0080*/ 	.short	0x0380
        /*0082*/ 	.short	0x0020


	//----- nvinfo : EIATTR_SW_WAR
	.align		4
.L_1145:
        /*0084*/ 	.byte	0x04, 0x36
        /*0086*/ 	.short	(.L_1147 - .L_1146)
.L_1146:
        /*0088*/ 	.word	0x00000008
.L_1147:


//--------------------- .nv.info.uncontiguous_reduce_u32 --------------------------
	.section	.nv.info.uncontiguous_reduce_u32,"",@"SHT_CUDA_INFO"
	.sectionflags	@""
	.align	4


	//----- nvinfo : EIATTR_CUDA_API_VERSION
	.align		4
        /*0000*/ 	.byte	0x04, 0x37
        /*0002*/ 	.short	(.L_1149 - .L_1148)
.L_1148:
        /*0004*/ 	.word	0x00000082


	//----- nvinfo : EIATTR_KPARAM_INFO
	.align		4
.L_1149:
        /*0008*/ 	.byte	0x04, 0x17
        /*000a*/ 	.short	(.L_1151 - .L_1150)
.L_1150:
        /*000c*/ 	.word	0x00000000
        /*0010*/ 	.short	0x0006
        /*0012*/ 	.short	0x0030
        /*0014*/ 	.byte	0x00, 0xf0, 0x21, 0x00


	//----- nvinfo : EIATTR_KPARAM_INFO
	.align		4
.L_1151:
        /*0018*/ 	.byte	0x04, 0x17
        /*001a*/ 	.short	(.L_1153 - .L_1152)
.L_1152:
        /*001c*/ 	.word	0x00000000
        /*0020*/ 	.short	0x0005
        /*0022*/ 	.short	0x0028
        /*0024*/ 	.byte	0x00, 0xf0, 0x21, 0x00


	//----- nvinfo : EIATTR_KPARAM_INFO
	.align		4
.L_1153:
        /*0028*/ 	.byte	0x04, 0x17
        /*002a*/ 	.short	(.L_1155 - .L_1154)
.L_1154:
        /*002c*/ 	.word	0x00000000
        /*0030*/ 	.short	0x0004
        /*0032*/ 	.short	0x0020
        /*0034*/ 	.byte	0x00, 0xf5, 0x21, 0x00


	//----- nvinfo : EIATTR_KPARAM_INFO
	.align		4
.L_1155:
        /*0038*/ 	.byte	0x04, 0x17
        /*003a*/ 	.short	(.L_1157 - .L_1156)
.L_1156:
        /*003c*/ 	.word	0x00000000
        /*0040*/ 	.short	0x0003
        /*0042*/ 	.short	0x0018
        /*0044*/ 	.byte	0x00, 0xf5, 0x21, 0x00


	//----- nvinfo : EIATTR_KPARAM_INFO
	.align		4
.L_1157:
        /*0048*/ 	.byte	0x04, 0x17
        /*004a*/ 	.short	(.L_1159 - .L_1158)
.L_1158:
        /*004c*/ 	.word	0x00000000
        /*0050*/ 	.short	0x0002
        /*0052*/ 	.short	0x0010
        /*0054*/ 	.byte	0x00, 0xf5, 0x21, 0x00


	//----- nvinfo : EIATTR_KPARAM_INFO
	.align		4
.L_1159:
        /*0058*/ 	.byte	0x04, 0x17
        /*005a*/ 	.short	(.L_1161 - .L_1160)
.L_1160:
        /*005c*/ 	.word	0x00000000
        /*0060*/ 	.short	0x0001
        /*0062*/ 	.short	0x0008
        /*0064*/ 	.byte	0x00, 0xf5, 0x21, 0x00


	//----- nvinfo : EIATTR_KPARAM_INFO
	.align		4
.L_1161:
        /*0068*/ 	.byte	0x04, 0x17
        /*006a*/ 	.short	(.L_1163 - .L_1162)
.L_1162:
        /*006c*/ 	.word	0x00000000
        /*0070*/ 	.short	0x0000
        /*0072*/ 	.short	0x0000
        /*0074*/ 	.byte	0x00, 0xf5, 0x21, 0x00


	//----- nvinfo : EIATTR_SPARSE_MMA_MASK
	.align		4
.L_1163:
        /*0078*/ 	.byte	0x03, 0x50
        /*007a*/ 	.short	0x0000


	//----- nvinfo : EIATTR_MAXREG_COUNT
	.align		4
        /*007c*/ 	.byte	0x03, 0x1b
        /*007e*/ 	.short	0x00ff


	//----- nvinfo : EIATTR_NUM_BARRIERS
	.align		4
        /*0080*/ 	.byte	0x02, 0x4c
        /*0082*/ 	.byte	0x01
	.zero		1


	//----- nvinfo : EIATTR_MERCURY_ISA_VERSION
	.align		4
        /*0084*/ 	.byte	0x03, 0x5f
        /*0086*/ 	.short	0x0101


	//----- nvinfo : EIATTR_VRC_CTA_INIT_COUNT
	.align		4
        /*0088*/ 	.byte	0x02, 0x4a
	.zero		1
	.zero		1


	//----- nvinfo : EIATTR_EXIT_INSTR_OFFSETS
	.align		4
        /*008c*/ 	.byte	0x04, 0x1c
        /*008e*/ 	.short	(.L_1165 - .L_1164)


	//   ....[0]....
.L_1164:
        /*0090*/ 	.word	0x00006c70


	//   ....[1]....
        /*0094*/ 	.word	0x00007590


	//   ....[2]....
        /*0098*/ 	.word	0x00007660


	//----- nvinfo : EIATTR_CRS_STACK_SIZE
	.align		4
.L_1165:
        /*009c*/ 	.byte	0x04, 0x1e
        /*009e*/ 	.short	(.L_1167 - .L_1166)
.L_1166:
        /*00a0*/ 	.word	0x00000000


	//----- nvinfo : EIATTR_CBANK_PARAM_SIZE
	.align		4
.L_1167:
        /*00a4*/ 	.byte	0x03, 0x19
        /*00a6*/ 	.short	0x0038


	//----- nvinfo : EIATTR_PARAM_CBANK
	.align		4
        /*00a8*/ 	.byte	0x04, 0x0a
        /*00aa*/ 	.short	(.L_1169 - .L_1168)
	.align		4
.L_1168:
        /*00ac*/ 	.word	index@(.nv.constant0.uncontiguous_reduce_u32)
        /*00b0*/ 	.short	0x0380
        /*00b2*/ 	.short	0x0038


	//----- nvinfo : EIATTR_SW_WAR
	.align		4
.L_1169:
        /*00b4*/ 	.byte	0x04, 0x36
        /*00b6*/ 	.short	(.L_1171 - .L_1170)
.L_1170:
        /*00b8*/ 	.word	0x00000008
.L_1171:


//--------------------- .nv.info.contiguous_reduce_u32 --------------------------
	.section	.nv.info.contiguous_reduce_u32,"",@"SHT_CUDA_INFO"
	.sectionflags	@""
	.align	4


	//----- nvinfo : EIATTR_CUDA_API_VERSION
	.align		4
        /*0000*/ 	.byte	0x04, 0x37
        /*0002*/ 	.short	(.L_1173 - .L_1172)
.L_1172:
        /*0004*/ 	.word	0x00000082


	//----- nvinfo : EIATTR_KPARAM_INFO
	.align		4
.L_1173:
        /*0008*/ 	.byte	0x04, 0x17
        /*000a*/ 	.short	(.L_1175 - .L_1174)
.L_1174:
        /*000c*/ 	.word	0x00000000
        /*0010*/ 	.short	0x0003
        /*0012*/ 	.short	0x0018
        /*0014*/ 	.byte	0x00, 0xf0, 0x21, 0x00


	//----- nvinfo : EIATTR_KPARAM_INFO
	.align		4
.L_1175:
        /*0018*/ 	.byte	0x04, 0x17
        /*001a*/ 	.short	(.L_1177 - .L_1176)
.L_1176:
        /*001c*/ 	.word	0x00000000
        /*0020*/ 	.short	0x0002
        /*0022*/ 	.short	0x0010
        /*0024*/ 	.byte	0x00, 0xf5, 0x21, 0x00


	//----- nvinfo : EIATTR_KPARAM_INFO
	.align		4
.L_1177:
        /*0028*/ 	.byte	0x04, 0x17
        /*002a*/ 	.short	(.L_1179 - .L_1178)
.L_1178:
        /*002c*/ 	.word	0x00000000
        /*0030*/ 	.short	0x0001
        /*0032*/ 	.short	0x0008
        /*0034*/ 	.byte	0x00, 0xf5, 0x21, 0x00


	//----- nvinfo : EIATTR_KPARAM_INFO
	.align		4
.L_1179:
        /*0038*/ 	.byte	0x04, 0x17
        /*003a*/ 	.short	(.L_1181 - .L_1180)
.L_1180:
        /*003c*/ 	.word	0x00000000
        /*0040*/ 	.short	0x0000
        /*0042*/ 	.short	0x0000
        /*0044*/ 	.byte	0x00, 0xf5, 0x21, 0x00


	//----- nvinfo : EIATTR_SPARSE_MMA_MASK
	.align		4
.L_1181:
        /*0048*/ 	.byte	0x03, 0x50
        /*004a*/ 	.short	0x0000


	//----- nvinfo : EIATTR_MAXREG_COUNT
	.align		4
        /*004c*/ 	.byte	0x03, 0x1b
        /*004e*/ 	.short	0x00ff


	//----- nvinfo : EIATTR_NUM_BARRIERS
	.align		4
        /*0050*/ 	.byte	0x02, 0x4c
        /*0052*/ 	.byte	0x01
	.zero		1


	//----- nvinfo : EIATTR_MERCURY_ISA_VERSION
	.align		4
        /*0054*/ 	.byte	0x03, 0x5f
        /*0056*/ 	.short	0x0101


	//----- nvinfo : EIATTR_VRC_CTA_INIT_COUNT
	.align		4
        /*0058*/ 	.byte	0x02, 0x4a
	.zero		1
	.zero		1


	//----- nvinfo : EIATTR_EXIT_INSTR_OFFSETS
	.align		4
        /*005c*/ 	.byte	0x04, 0x1c
        /*005e*/ 	.short	(.L_1183 - .L_1182)


	//   ....[0]....
.L_1182:
        /*0060*/ 	.word	0x00000540


	//   ....[1]....
        /*0064*/ 	.word	0x00000e60


	//   ....[2]....
        /*0068*/ 	.word	0x00000f20


	//----- nvinfo : EIATTR_CRS_STACK_SIZE
	.align		4
.L_1183:
        /*006c*/ 	.byte	0x04, 0x1e
        /*006e*/ 	.short	(.L_1185 - .L_1184)
.L_1184:
        /*0070*/ 	.word	0x00000000


	//----- nvinfo : EIATTR_CBANK_PARAM_SIZE
	.align		4
.L_1185:
        /*0074*/ 	.byte	0x03, 0x19
        /*0076*/ 	.short	0x0020


	//----- nvinfo : EIATTR_PARAM_CBANK
	.align		4
        /*0078*/ 	.byte	0x04, 0x0a
        /*007a*/ 	.short	(.L_1187 - .L_1186)
	.align		4
.L_1186:
        /*007c*/ 	.word	index@(.nv.constant0.contiguous_reduce_u32)
        /*0080*/ 	.short	0x0380
        /*0082*/ 	.short	0x0020


	//----- nvinfo : EIATTR_SW_WAR
	.align		4
.L_1187:
        /*0084*/ 	.byte	0x04, 0x36
        /*0086*/ 	.short	(.L_1189 - .L_1188)
.L_1188:
        /*0088*/ 	.word	0x00000008
.L_1189:


//--------------------- .nv.info.nkd2_u16         --------------------------
	.section	.nv.info.nkd2_u16,"",@"SHT_CUDA_INFO"
	.sectionflags	@""
	.align	4


	//----- nvinfo : EIATTR_CUDA_API_VERSION
	.align		4
        /*0000*/ 	.byte	0x04, 0x37
        /*0002*/ 	.short	(.L_1191 - .L_1190)
.L_1190:
        /*0004*/ 	.word	0x00000082


	//----- nvinfo : EIATTR_KPARAM_INFO
	.align		4
.L_1191:
        /*0008*/ 	.byte	0x04, 0x17
        /*000a*/ 	.short	(.L_1193 - .L_1192)
.L_1192:
        /*000c*/ 	.word	0x00000000
        /*0010*/ 	.short	0x0007
        /*0012*/ 	.short	0x0038
        /*0014*/ 	.byte	0x00, 0xf0, 0x21, 0x00


	//----- nvinfo : EIATTR_KPARAM_INFO
	.align		4
.L_1193:
        /*0018*/ 	.byte	0x04, 0x17
        /*001a*/ 	.short	(.L_1195 - .L_1194)
.L_1194:
        /*001c*/ 	.word	0x00000000
        /*0020*/ 	.short	0x0006
        /*0022*/ 	.short	0x0030
        /*0024*/ 	.byte	0x00, 0xf0, 0x21, 0x00


	//----- nvinfo : EIATTR_KPARAM_INFO
	.align		4
.L_1195:
        /*0028*/ 	.byte	0x04, 0x17
        /*002a*/ 	.short	(.L_1197 - .L_1196)
.L_1196:
        /*002c*/ 	.word	0x00000000
        /*0030*/ 	.short	0x0005
        /*0032*/ 	.short	0x0028
        /*0034*/ 	.byte	0x00, 0xf0, 0x21, 0x00


	//----- nvinfo : EIATTR_KPARAM_INFO
	.align		4
.L_1197:
        /*0038*/ 	.byte	0x04, 0x17
        /*003a*/ 	.short	(.L_1199 - .L_1198)
.L_1198:
        /*003c*/ 	.word	0x00000000
        /*0040*/ 	.short	0x0004
        /*0042*/ 	.short	0x0020
        /*0044*/ 	.byte	0x00, 0xf0, 0x21, 0x00


	//----- nvinfo : EIATTR_KPARAM_INFO
	.align		4
.L_1199:
        /*0048*/ 	.byte	0x04, 0x17
        /*004a*/ 	.short	(.L_1201 - .L_1200)
.L_1200:
        /*004c*/ 	.word	0x00000000
        /*0050*/ 	.short	0x0003
        /*0052*/ 	.short	0x0018
        /*0054*/ 	.byte	0x00, 0xf0, 0x21, 0x00


	//----- nvinfo : EIATTR_KPARAM_INFO
	.align		4
.L_1201:
        /*0058*/ 	.byte	0x04, 0x17
        /*005a*/ 	.short	(.L_1203 - .L_1202)
.L_1202:
        /*005c*/ 	.word	0x00000000
        /*0060*/ 	.short	0x0002
        /*0062*/ 	.short	0x0010
        /*0064*/ 	.byte	0x00, 0xf5, 0x21, 0x00


	//----- nvinfo : EIATTR_KPARAM_INFO
	.align		4
.L_1203:
        /*0068*/ 	.byte	0x04, 0x17
        /*006a*/ 	.short	(.L_1205 - .L_1204)
.L_1204:
        /*006c*/ 	.word	0x00000000
        /*0070*/ 	.short	0x0001
        /*0072*/ 	.short	0x0008
        /*0074*/ 	.byte	0x00, 0xf5, 0x21, 0x00


	//----- nvinfo : EIATTR_KPARAM_INFO
	.align		4
.L_1205:
        /*0078*/ 	.byte	0x04, 0x17
        /*007a*/ 	.short	(.L_1207 - .L_1206)
.L_1206:
        /*007c*/ 	.word	0x00000000
        /*0080*/ 	.short	0x0000
        /*0082*/ 	.short	0x0000
        /*0084*/ 	.byte	0x00, 0xf5, 0x21, 0x00


	//----- nvinfo : EIATTR_SPARSE_MMA_MASK
	.align		4
.L_1207:
        /*0088*/ 	.byte	0x03, 0x50
        /*008a*/ 	.short	0x0000


	//----- nvinfo : EIATTR_MAXREG_COUNT
	.align		4
        /*008c*/ 	.byte	0x03, 0x1b
        /*008e*/ 	.short	0x00ff


	//----- nvinfo : EIATTR_NUM_BARRIERS
	.align		4
        /*0090*/ 	.byte	0x02, 0x4c
        /*0092*/ 	.byte	0x01
	.zero		1


	//----- nvinfo : EIATTR_MERCURY_ISA_VERSION
	.align		4
        /*0094*/ 	.byte	0x03, 0x5f
        /*0096*/ 	.short	0x0101


	//----- nvinfo : EIATTR_VRC_CTA_INIT_COUNT
	.align		4
        /*0098*/ 	.byte	0x02, 0x4a
	.zero		1
	.zero		1


	//----- nvinfo : EIATTR_EXIT_INSTR_OFFSETS
	.align		4
        /*009c*/ 	.byte	0x04, 0x1c
        /*009e*/ 	.short	(.L_1209 - .L_1208)


	//   ....[0]....
.L_1208:
        /*00a0*/ 	.word	0x00000180


	//   ....[1]....
        /*00a4*/ 	.word	0x00000810


	//   ....[2]....
        /*00a8*/ 	.word	0x00001250


	//   ....[3]....
        /*00ac*/ 	.word	0x00001350


	//----- nvinfo : EIATTR_CRS_STACK_SIZE
	.align		4
.L_1209:
        /*00b0*/ 	.byte	0x04, 0x1e
        /*00b2*/ 	.short	(.L_1211 - .L_1210)
.L_1210:
        /*00b4*/ 	.word	0x00000000


	//----- nvinfo : EIATTR_CBANK_PARAM_SIZE
	.align		4
.L_1211:
        /*00b8*/ 	.byte	0x03, 0x19
        /*00ba*/ 	.short	0x0040


	//----- nvinfo : EIATTR_PARAM_CBANK
	.align		4
        /*00bc*/ 	.byte	0x04, 0x0a
        /*00be*/ 	.short	(.L_1213 - .L_1212)
	.align		4
.L_1212:
        /*00c0*/ 	.word	index@(.nv.constant0.nkd2_u16)
        /*00c4*/ 	.short	0x0380
        /*00c6*/ 	.short	0x0040


	//----- nvinfo : EIATTR_SW_WAR
	.align		4
.L_1213:
        /*00c8*/ 	.byte	0x04, 0x36
        /*00ca*/ 	.short	(.L_1215 - .L_1214)
.L_1214:
        /*00cc*/ 	.word	0x00000008
.L_1215:


//--------------------- .nv.info.nkd_u16          --------------------------
	.section	.nv.info.nkd_u16,"",@"SHT_CUDA_INFO"
	.sectionflags	@""
	.align	4


	//----- nvinfo : EIATTR_CUDA_API_VERSION
	.align		4
        /*0000*/ 	.byte	0x04, 0x37
        /*0002*/ 	.short	(.L_1217 - .L_1216)
.L_1216:
        /*0004*/ 	.word	0x00000082


	//----- nvinfo : EIATTR_KPARAM_INFO
	.align		4
.L_1217:
        /*0008*/ 	.byte	0x04, 0x17
        /*000a*/ 	.short	(.L_1219 - .L_1218)
.L_1218:
        /*000c*/ 	.word	0x00000000
        /*0010*/ 	.short	0x0009
        /*0012*/ 	.short	0x0048
        /*0014*/ 	.byte	0x00, 0xf0, 0x21, 0x00


	//----- nvinfo : EIATTR_KPARAM_INFO
	.align		4
.L_1219:
        /*0018*/ 	.byte	0x04, 0x17
        /*001a*/ 	.short	(.L_1221 - .L_1220)
.L_1220:
        /*001c*/ 	.word	0x00000000
        /*0020*/ 	.short	0x0008
        /*0022*/ 	.short	0x0040
        /*0024*/ 	.byte	0x00, 0xf0, 0x21, 0x00


	//----- nvinfo : EIATTR_KPARAM_INFO
	.align		4
.L_1221:
        /*0028*/ 	.byte	0x04, 0x17
        /*002a*/ 	.short	(.L_1223 - .L_1222)
.L_1222:
        /*002c*/ 	.word	0x00000000
        /*0030*/ 	.short	0x0007
        /*0032*/ 	.short	0x0038
        /*0034*/ 	.byte	0x00, 0xf0, 0x21, 0x00


	//----- nvinfo : EIATTR_KPARAM_INFO
	.align		4
.L_1223:
        /*0038*/ 	.byte	0x04, 0x17
        /*003a*/ 	.short	(.L_1225 - .L_1224)
.L_1224:
        /*003c*/ 	.word	0x00000000
        /*0040*/ 	.short	0x0006
        /*0042*/ 	.short	0x0030
        /*0044*/ 	.byte	0x00, 0xf0, 0x21, 0x00


	//----- nvinfo : EIATTR_KPARAM_INFO
	.align		4
.L_1225:
        /*0048*/ 	.byte	0x04, 0x17
        /*004a*/ 	.short	(.L_1227 - .L_1226)
.L_1226:
        /*004c*/ 	.word	0x00000000
        /*0050*/ 	.short	0x0005
        /*0052*/ 	.short	0x0028
        /*0054*/ 	.byte	0x00, 0xf0, 0x21, 0x00


	//----- nvinfo : EIATTR_KPARAM_INFO
	.align		4
.L_1227:
        /*0058*/ 	.byte	0x04, 0x17
        /*005a*/ 	.short	(.L_1229 - .L_1228)
.L_1228:
        /*005c*/ 	.word	0x00000000
        /*0060*/ 	.short	0x0004
        /*0062*/ 	.short	0x0020
        /*0064*/ 	.byte	0x00, 0xf5, 0x21, 0x00


	//----- nvinfo : EIATTR_KPARAM_INFO
	.align		4
.L_1229:
        /*0068*/ 	.byte	0x04, 0x17
        /*006a*/ 	.short	(.L_1231 - .L_1230)
.L_1230:
        /*006c*/ 	.word	0x00000000
        /*0070*/ 	.short	0x0003
        /*0072*/ 	.short	0x0018
        /*0074*/ 	.byte	0x00, 0xf5, 0x21, 0x00


	//----- nvinfo : EIATTR_KPARAM_INFO
	.align		4
.L_1231:
        /*0078*/ 	.byte	0x04, 0x17
        /*007a*/ 	.short	(.L_1233 - .L_1232)
.L_1232:
        /*007c*/ 	.word	0x00000000
        /*0080*/ 	.short	0x0002
        /*0082*/ 	.short	0x0010
        /*0084*/ 	.byte	0x00, 0xf5, 0x21, 0x00


	//----- nvinfo : EIATTR_KPARAM_INFO
	.align		4
.L_1233:
        /*0088*/ 	.byte	0x04, 0x17
        /*008a*/ 	.short	(.L_1235 - .L_1234)
.L_1234:
        /*008c*/ 	.word	0x00000000
        /*0090*/ 	.short	0x0001
        /*0092*/ 	.short	0x0008
        /*0094*/ 	.byte	0x00, 0xf5, 0x21, 0x00


	//----- nvinfo : EIATTR_KPARAM_INFO
	.align		4
.L_1235:
        /*0098*/ 	.byte	0x04, 0x17
        /*009a*/ 	.short	(.L_1237 - .L_1236)
.L_1236:
        /*009c*/ 	.word	0x00000000
        /*00a0*/ 	.short	0x0000
        /*00a2*/ 	.short	0x0000
        /*00a4*/ 	.byte	0x00, 0xf5, 0x21, 0x00


	//----- nvinfo : EIATTR_SPARSE_MMA_MASK
	.align		4
.L_1237:
        /*00a8*/ 	.byte	0x03, 0x50
        /*00aa*/ 	.short	0x0000


	//----- nvinfo : EIATTR_MAXREG_COUNT
	.align		4
        /*00ac*/ 	.byte	0x03, 0x1b
        /*00ae*/ 	.short	0x00ff


	//----- nvinfo : EIATTR_NUM_BARRIERS
	.align		4
        /*00b0*/ 	.byte	0x02, 0x4c
        /*00b2*/ 	.byte	0x01
	.zero		1


	//----- nvinfo : EIATTR_MERCURY_ISA_VERSION
	.align		4
        /*00b4*/ 	.byte	0x03, 0x5f
        /*00b6*/ 	.short	0x0101


	//----- nvinfo : EIATTR_VRC_CTA_INIT_COUNT
	.align		4
        /*00b8*/ 	.byte	0x02, 0x4a
	.zero		1
	.zero		1


	//----- nvinfo : EIATTR_EXIT_INSTR_OFFSETS
	.align		4
        /*00bc*/ 	.byte	0x04, 0x1c
        /*00be*/ 	.short	(.L_1239 - .L_1238)


	//   ....[0]....
.L_1238:
        /*00c0*/ 	.word	0x00000180


	//   ....[1]....
        /*00c4*/ 	.word	0x00006b20


	//   ....[2]....
        /*00c8*/ 	.word	0x00007560


	//   ....[3]....
        /*00cc*/ 	.word	0x000076a0


	//----- nvinfo : EIATTR_CRS_STACK_SIZE
	.align		4
.L_1239:
        /*00d0*/ 	.byte	0x04, 0x1e
        /*00d2*/ 	.short	(.L_1241 - .L_1240)
.L_1240:
        /*00d4*/ 	.word	0x00000000


	//----- nvinfo : EIATTR_CBANK_PARAM_SIZE
	.align		4
.L_1241:
        /*00d8*/ 	.byte	0x03, 0x19
        /*00da*/ 	.short	0x0050


	//----- nvinfo : EIATTR_PARAM_CBANK
	.align		4
        /*00dc*/ 	.byte	0x04, 0x0a
        /*00de*/ 	.short	(.L_1243 - .L_1242)
	.align		4
.L_1242:
        /*00e0*/ 	.word	index@(.nv.constant0.nkd_u16)
        /*00e4*/ 	.short	0x0380
        /*00e6*/ 	.short	0x0050


	//----- nvinfo : EIATTR_SW_WAR
	.align		4
.L_1243:
        /*00e8*/ 	.byte	0x04, 0x36
        /*00ea*/ 	.short	(.L_1245 - .L_1244)
.L_1244:
        /*00ec*/ 	.word	0x00000008
.L_1245:


//--------------------- .nv.info.contiguous_reduce2_u16 --------------------------
	.section	.nv.info.contiguous_reduce2_u16,"",@"SHT_CUDA_INFO"
	.sectionflags	@""
	.align	4


	//----- nvinfo : EIATTR_CUDA_API_VERSION
	.align		4
        /*0000*/ 	.byte	0x04, 0x37
        /*0002*/ 	.short	(.L_1247 - .L_1246)
.L_1246:
        /*0004*/ 	.word	0x00000082


	//----- nvinfo : EIATTR_KPARAM_INFO
	.align		4
.L_1247:
        /*0008*/ 	.byte	0x04, 0x17
        /*000a*/ 	.short	(.L_1249 - .L_1248)
.L_1248:
        /*000c*/ 	.word	0x00000000
        /*0010*/ 	.short	0x0003
        /*0012*/ 	.short	0x0018
        /*0014*/ 	.byte	0x00, 0xf0, 0x21, 0x00


	//----- nvinfo : EIATTR_KPARAM_INFO
	.align		4
.L_1249:
        /*0018*/ 	.byte	0x04, 0x17
        /*001a*/ 	.short	(.L_1251 - .L_1250)
.L_1250:
        /*001c*/ 	.word	0x00000000
        /*0020*/ 	.short	0x0002
        /*0022*/ 	.short	0x0010
        /*0024*/ 	.byte	0x00, 0xf5, 0x21, 0x00


	//----- nvinfo : EIATTR_KPARAM_INFO
	.align		4
.L_1251:
        /*0028*/ 	.byte	0x04, 0x17
        /*002a*/ 	.short	(.L_1253 - .L_1252)
.L_1252:
        /*002c*/ 	.word	0x00000000
        /*0030*/ 	.short	0x0001
        /*0032*/ 	.short	0x0008
        /*0034*/ 	.byte	0x00, 0xf5, 0x21, 0x00


	//----- nvinfo : EIATTR_KPARAM_INFO
	.align		4
.L_1253:
        /*0038*/ 	.byte	0x04, 0x17
        /*003a*/ 	.short	(.L_1255 - .L_1254)
.L_1254:
        /*003c*/ 	.word	0x00000000
        /*0040*/ 	.short	0x0000
        /*0042*/ 	.short	0x0000
        /*0044*/ 	.byte	0x00, 0xf5, 0x21, 0x00


	//----- nvinfo : EIATTR_SPARSE_MMA_MASK
	.align		4
.L_1255:
        /*0048*/ 	.byte	0x03, 0x50
        /*004a*/ 	.short	0x0000


	//----- nvinfo : EIATTR_MAXREG_COUNT
	.align		4
        /*004c*/ 	.byte	0x03, 0x1b
        /*004e*/ 	.short	0x00ff


	//----- nvinfo : EIATTR_NUM_BARRIERS
	.align		4
        /*0050*/ 	.byte	0x02, 0x4c
        /*0052*/ 	.byte	0x01
	.zero		1


	//----- nvinfo : EIATTR_MERCURY_ISA_VERSION
	.align		4
        /*0054*/ 	.byte	0x03, 0x5f
        /*0056*/ 	.short	0x0101


	//----- nvinfo : EIATTR_VRC_CTA_INIT_COUNT
	.align		4
        /*0058*/ 	.byte	0x02, 0x4a
	.zero		1
	.zero		1


	//----- nvinfo : EIATTR_EXIT_INSTR_OFFSETS
	.align		4
        /*005c*/ 	.byte	0x04, 0x1c
        /*005e*/ 	.short	(.L_1257 - .L_1256)


	//   ....[0]....
.L_1256:
        /*0060*/ 	.word	0x00000790


	//   ....[1]....
        /*0064*/ 	.word	0x000011d0


	//   ....[2]....
        /*0068*/ 	.word	0x00001290


	//----- nvinfo : EIATTR_CRS_STACK_SIZE
	.align		4
.L_1257:
        /*006c*/ 	.byte	0x04, 0x1e
        /*006e*/ 	.short	(.L_1259 - .L_1258)
.L_1258:
        /*0070*/ 	.word	0x00000000


	//----- nvinfo : EIATTR_CBANK_PARAM_SIZE
	.align		4
.L_1259:
        /*0074*/ 	.byte	0x03, 0x19
        /*0076*/ 	.short	0x0020


	//----- nvinfo : EIATTR_PARAM_CBANK
	.align		4
        /*0078*/ 	.byte	0x04, 0x0a
        /*007a*/ 	.short	(.L_1261 - .L_1260)
	.align		4
.L_1260:
        /*007c*/ 	.word	index@(.nv.constant0.contiguous_reduce2_u16)
        /*0080*/ 	.short	0x0380
        /*0082*/ 	.short	0x0020


	//----- nvinfo : EIATTR_SW_WAR
	.align		4
.L_1261:
        /*0084*/ 	.byte	0x04, 0x36
        /*0086*/ 	.short	(.L_1263 - .L_1262)
.L_1262:
        /*0088*/ 	.word	0x00000008
.L_1263:


//--------------------- .nv.info.uncontiguous_reduce_u16 --------------------------
	.section	.nv.info.uncontiguous_reduce_u16,"",@"SHT_CUDA_INFO"
	.sectionflags	@""
	.align	4


	//----- nvinfo : EIATTR_CUDA_API_VERSION
	.align		4
        /*0000*/ 	.byte	0x04, 0x37
        /*0002*/ 	.short	(.L_1265 - .L_1264)
.L_1264:
        /*0004*/ 	.word	0x00000082


	//----- nvinfo : EIATTR_KPARAM_INFO
	.align		4
.L_1265:
        /*0008*/ 	.byte	0x04, 0x17
        /*000a*/ 	.short	(.L_1267 - .L_1266)
.L_1266:
        /*000c*/ 	.word	0x00000000
        /*0010*/ 	.short	0x0006
        /*0012*/ 	.short	0x0030
        /*0014*/ 	.byte	0x00, 0xf0, 0x21, 0x00


	//----- nvinfo : EIATTR_KPARAM_INFO
	.align		4
.L_1267:
        /*0018*/ 	.byte	0x04, 0x17
        /*001a*/ 	.short	(.L_1269 - .L_1268)
.L_1268:
        /*001c*/ 	.word	0x00000000
        /*0020*/ 	.short	0x0005
        /*0022*/ 	.short	0x0028
        /*0024*/ 	.byte	0x00, 0xf0, 0x21, 0x00


	//----- nvinfo : EIATTR_KPARAM_INFO
	.align		4
.L_1269:
        /*0028*/ 	.byte	0x04, 0x17
        /*002a*/ 	.short	(.L_1271 - .L_1270)
.L_1270:
        /*002c*/ 	.word	0x00000000
        /*0030*/ 	.short	0x0004
        /*0032*/ 	.short	0x0020
        /*0034*/ 	.byte	0x00, 0xf5, 0x21, 0x00


	//----- nvinfo : EIATTR_KPARAM_INFO
	.align		4
.L_1271:
        /*0038*/ 	.byte	0x04, 0x17
        /*003a*/ 	.short	(.L_1273 - .L_1272)
.L_1272:
        /*003c*/ 	.word	0x00000000
        /*0040*/ 	.short	0x0003
        /*0042*/ 	.short	0x0018
        /*0044*/ 	.byte	0x00, 0xf5, 0x21, 0x00


	//----- nvinfo : EIATTR_KPARAM_INFO
	.align		4
.L_1273:
        /*0048*/ 	.byte	0x04, 0x17
        /*004a*/ 	.short	(.L_1275 - .L_1274)
.L_1274:
        /*004c*/ 	.word	0x00000000
        /*0050*/ 	.short	0x0002
        /*0052*/ 	.short	0x0010
        /*0054*/ 	.byte	0x00, 0xf5, 0x21, 0x00


	//----- nvinfo : EIATTR_KPARAM_INFO
	.align		4
.L_1275:
        /*0058*/ 	.byte	0x04, 0x17
        /*005a*/ 	.short	(.L_1277 - .L_1276)
.L_1276:
        /*005c*/ 	.word	0x00000000
        /*0060*/ 	.short	0x0001
        /*0062*/ 	.short	0x0008
        /*0064*/ 	.byte	0x00, 0xf5, 0x21, 0x00


	//----- nvinfo : EIATTR_KPARAM_INFO
	.align		4
.L_1277:
        /*0068*/ 	.byte	0x04, 0x17
        /*006a*/ 	.short	(.L_1279 - .L_1278)
.L_1278:
        /*006c*/ 	.word	0x00000000
        /*0070*/ 	.short	0x0000
        /*0072*/ 	.short	0x0000
        /*0074*/ 	.byte	0x00, 0xf5, 0x21, 0x00


	//----- nvinfo : EIATTR_SPARSE_MMA_MASK
	.align		4
.L_1279:
        /*0078*/ 	.byte	0x03, 0x50
        /*007a*/ 	.short	0x0000


	//----- nvinfo : EIATTR_MAXREG_COUNT
	.align		4
        /*007c*/ 	.byte	0x03, 0x1b
        /*007e*/ 	.short	0x00ff


	//----- nvinfo : EIATTR_NUM_BARRIERS
	.align		4
        /*0080*/ 	.byte	0x02, 0x4c
        /*0082*/ 	.byte	0x01
	.zero		1


	//----- nvinfo : EIATTR_MERCURY_ISA_VERSION
	.align		4
        /*0084*/ 	.byte	0x03, 0x5f
        /*0086*/ 	.short	0x0101


	//----- nvinfo : EIATTR_VRC_CTA_INIT_COUNT
	.align		4
        /*0088*/ 	.byte	0x02, 0x4a
	.zero		1
	.zero		1


	//----- nvinfo : EIATTR_EXIT_INSTR_OFFSETS
	.align		4
        /*008c*/ 	.byte	0x04, 0x1c
        /*008e*/ 	.short	(.L_1281 - .L_1280)


	//   ....[0]....
.L_1280:
        /*0090*/ 	.word	0x00006a90


	//   ....[1]....
        /*0094*/ 	.word	0x000074d0


	//   ....[2]....
        /*0098*/ 	.word	0x000075a0


	//----- nvinfo : EIATTR_CRS_STACK_SIZE
	.align		4
.L_1281:
        /*009c*/ 	.byte	0x04, 0x1e
        /*009e*/ 	.short	(.L_1283 - .L_1282)
.L_1282:
        /*00a0*/ 	.word	0x00000000


	//----- nvinfo : EIATTR_CBANK_PARAM_SIZE
	.align		4
.L_1283:
        /*00a4*/ 	.byte	0x03, 0x19
        /*00a6*/ 	.short	0x0038


	//----- nvinfo : EIATTR_PARAM_CBANK
	.align		4
        /*00a8*/ 	.byte	0x04, 0x0a
        /*00aa*/ 	.short	(.L_1285 - .L_1284)
	.align		4
.L_1284:
        /*00ac*/ 	.word	index@(.nv.constant0.uncontiguous_reduce_u16)
        /*00b0*/ 	.short	0x0380
        /*00b2*/ 	.short	0x0038


	//----- nvinfo : EIATTR_SW_WAR
	.align		4
.L_1285:
        /*00b4*/ 	.byte	0x04, 0x36
        /*00b6*/ 	.short	(.L_1287 - .L_1286)
.L_1286:
        /*00b8*/ 	.word	0x00000008
.L_1287:


//--------------------- .nv.info.contiguous_reduce_u16 --------------------------
	.section	.nv.info.contiguous_reduce_u16,"",@"SHT_CUDA_INFO"
	.sectionflags	@""
	.align	4


	//----- nvinfo : EIATTR_CUDA_API_VERSION
	.align		4
        /*0000*/ 	.byte	0x04, 0x37
        /*0002*/ 	.short	(.L_1289 - .L_1288)
.L_1288:
        /*0004*/ 	.word	0x00000082


	//----- nvinfo : EIATTR_KPARAM_INFO
	.align		4
.L_1289:
        /*0008*/ 	.byte	0x04, 0x17
        /*000a*/ 	.short	(.L_1291 - .L_1290)
.L_1290:
        /*000c*/ 	.word	0x00000000
        /*0010*/ 	.short	0x0003
        /*0012*/ 	.short	0x0018
        /*0014*/ 	.byte	0x00, 0xf0, 0x21, 0x00


	//----- nvinfo : EIATTR_KPARAM_INFO
	.align		4
.L_1291:
        /*0018*/ 	.byte	0x04, 0x17
        /*001a*/ 	.short	(.L_1293 - .L_1292)
.L_1292:
        /*001c*/ 	.word	0x00000000
        /*0020*/ 	.short	0x0002
        /*0022*/ 	.short	0x0010
        /*0024*/ 	.byte	0x00, 0xf5, 0x21, 0x00


	//----- nvinfo : EIATTR_KPARAM_INFO
	.align		4
.L_1293:
        /*0028*/ 	.byte	0x04, 0x17
        /*002a*/ 	.short	(.L_1295 - .L_1294)
.L_1294:
        /*002c*/ 	.word	0x00000000
        /*0030*/ 	.short	0x0001
        /*0032*/ 	.short	0x0008
        /*0034*/ 	.byte	0x00, 0xf5, 0x21, 0x00


	//----- nvinfo : EIATTR_KPARAM_INFO
	.align		4
.L_1295:
        /*0038*/ 	.byte	0x04, 0x17
        /*003a*/ 	.short	(.L_1297 - .L_1296)
.L_1296:
        /*003c*/ 	.word	0x00000000
        /*0040*/ 	.short	0x0000
        /*0042*/ 	.short	0x0000
        /*0044*/ 	.byte	0x00, 0xf5, 0x21, 0x00


	//----- nvinfo : EIATTR_SPARSE_MMA_MASK
	.align		4
.L_1297:
        /*0048*/ 	.byte	0x03, 0x50
        /*004a*/ 	.short	0x0000


	//----- nvinfo : EIATTR_MAXREG_COUNT
	.align		4
        /*004c*/ 	.byte	0x03, 0x1b
        /*004e*/ 	.short	0x00ff


	//----- nvinfo : EIATTR_NUM_BARRIERS
	.align		4
        /*0050*/ 	.byte	0x02, 0x4c
        /*0052*/ 	.byte	0x01
	.zero		1


	//----- nvinfo : EIATTR_MERCURY_ISA_VERSION
	.align		4
        /*0054*/ 	.byte	0x03, 0x5f
        /*0056*/ 	.short	0x0101


	//----- nvinfo : EIATTR_VRC_CTA_INIT_COUNT
	.align		4
        /*0058*/ 	.byte	0x02, 0x4a
	.zero		1
	.zero		1


	//----- nvinfo : EIATTR_EXIT_INSTR_OFFSETS
	.align		4
        /*005c*/ 	.byte	0x04, 0x1c
        /*005e*/ 	.short	(.L_1299 - .L_1298)


	//   ....[0]....
.L_1298:
        /*0060*/ 	.word	0x00000560


	//   ....[1]....
        /*0064*/ 	.word	0x00000fa0


	//   ....[2]....
        /*0068*/ 	.word	0x00001060


	//----- nvinfo : EIATTR_CRS_STACK_SIZE
	.align		4
.L_1299:
        /*006c*/ 	.byte	0x04, 0x1e
        /*006e*/ 	.short	(.L_1301 - .L_1300)
.L_1300:
        /*0070*/ 	.word	0x00000000


	//----- nvinfo : EIATTR_CBANK_PARAM_SIZE
	.align		4
.L_1301:
        /*0074*/ 	.byte	0x03, 0x19
        /*0076*/ 	.short	0x0020


	//----- nvinfo : EIATTR_PARAM_CBANK
	.align		4
        /*0078*/ 	.byte	0x04, 0x0a
        /*007a*/ 	.short	(.L_1303 - .L_1302)
	.align		4
.L_1302:
        /*007c*/ 	.word	index@(.nv.constant0.contiguous_reduce_u16)
        /*0080*/ 	.short	0x0380
        /*0082*/ 	.short	0x0020


	//----- nvinfo : EIATTR_SW_WAR
	.align		4
.L_1303:
        /*0084*/ 	.byte	0x04, 0x36
        /*0086*/ 	.short	(.L_1305 - .L_1304)
.L_1304:
        /*0088*/ 	.word	0x00000008
.L_1305:


//--------------------- .nv.info.nkd2_u8          --------------------------
	.section	.nv.info.nkd2_u8,"",@"SHT_CUDA_INFO"
	.sectionflags	@""
	.align	4


	//----- nvinfo : EIATTR_CUDA_API_VERSION
	.align		4
        /*0000*/ 	.byte	0x04, 0x37
        /*0002*/ 	.short	(.L_1307 - .L_1306)
.L_1306:
        /*0004*/ 	.word	0x00000082


	//----- nvinfo : EIATTR_KPARAM_INFO
	.align		4
.L_1307:
        /*0008*/ 	.byte	0x04, 0x17
        /*000a*/ 	.short	(.L_1309 - .L_1308)
.L_1308:
        /*000c*/ 	.word	0x00000000
        /*0010*/ 	.short	0x0007
        /*0012*/ 	.short	0x0038
        /*0014*/ 	.byte	0x00, 0xf0, 0x21, 0x00


	//----- nvinfo : EIATTR_KPARAM_INFO
	.align		4
.L_1309:
        /*0018*/ 	.byte	0x04, 0x17
        /*001a*/ 	.short	(.L_1311 - .L_1310)
.L_1310:
        /*001c*/ 	.word	0x00000000
        /*0020*/ 	.short	0x0006
        /*0022*/ 	.short	0x0030
        /*0024*/ 	.byte	0x00, 0xf0, 0x21, 0x00


	//----- nvinfo : EIATTR_KPARAM_INFO
	.align		4
.L_1311:
        /*0028*/ 	.byte	0x04, 0x17
        /*002a*/ 	.short	(.L_1313 - .L_1312)
.L_1312:
        /*002c*/ 	.word	0x00000000
        /*0030*/ 	.short	0x0005
        /*0032*/ 	.short	0x0028
        /*0034*/ 	.byte	0x00, 0xf0, 0x21, 0x00


	//----- nvinfo : EIATTR_KPARAM_INFO
	.align		4
.L_1313:
        /*0038*/ 	.byte	0x04, 0x17
        /*003a*/ 	.short	(.L_1315 - .L_1314)
.L_1314:
        /*003c*/ 	.word	0x00000000
        /*0040*/ 	.short	0x0004
        /*0042*/ 	.short	0x0020
        /*0044*/ 	.byte	0x00, 0xf0, 0x21, 0x00


	//----- nvinfo : EIATTR_KPARAM_INFO
	.align		4
.L_1315:
        /*0048*/ 	.byte	0x04, 0x17
        /*004a*/ 	.short	(.L_1317 - .L_1316)
.L_1316:
        /*004c*/ 	.word	0x00000000
        /*0050*/ 	.short	0x0003
        /*0052*/ 	.short	0x0018
        /*0054*/ 	.byte	0x00, 0xf0, 0x21, 0x00


	//----- nvinfo : EIATTR_KPARAM_INFO
	.align		4
.L_1317:
        /*0058*/ 	.byte	0x04, 0x17
        /*005a*/ 	.short	(.L_1319 - .L_1318)
.L_1318:
        /*005c*/ 	.word	0x00000000
        /*0060*/ 	.short	0x0002
        /*0062*/ 	.short	0x0010
        /*0064*/ 	.byte	0x00, 0xf5, 0x21, 0x00


	//----- nvinfo : EIATTR_KPARAM_INFO
	.align		4
.L_1319:
        /*0068*/ 	.byte	0x04, 0x17
        /*006a*/ 	.short	(.L_1321 - .L_1320)
.L_1320:
        /*006c*/ 	.word	0x00000000
        /*0070*/ 	.short	0x0001
        /*0072*/ 	.short	0x0008
        /*0074*/ 	.byte	0x00, 0xf5, 0x21, 0x00


	//----- nvinfo : EIATTR_KPARAM_INFO
	.align		4
.L_1321:
        /*0078*/ 	.byte	0x04, 0x17
        /*007a*/ 	.short	(.L_1323 - .L_1322)
.L_1322:
        /*007c*/ 	.word	0x00000000
        /*0080*/ 	.short	0x0000
        /*0082*/ 	.short	0x0000
        /*0084*/ 	.byte	0x00, 0xf5, 0x21, 0x00


	//----- nvinfo : EIATTR_SPARSE_MMA_MASK
	.align		4
.L_1323:
        /*0088*/ 	.byte	0x03, 0x50
        /*008a*/ 	.short	0x0000


	//----- nvinfo : EIATTR_MAXREG_COUNT
	.align		4
        /*008c*/ 	.byte	0x03, 0x1b
        /*008e*/ 	.short	0x00ff


	//----- nvinfo : EIATTR_NUM_BARRIERS
	.align		4
        /*0090*/ 	.byte	0x02, 0x4c
        /*0092*/ 	.byte	0x01
	.zero		1


	//----- nvinfo : EIATTR_MERCURY_ISA_VERSION
	.align		4
        /*0094*/ 	.byte	0x03, 0x5f
        /*0096*/ 	.short	0x0101


	//----- nvinfo : EIATTR_VRC_CTA_INIT_COUNT
	.align		4
        /*0098*/ 	.byte	0x02, 0x4a
	.zero		1
	.zero		1


	//----- nvinfo : EIATTR_EXIT_INSTR_OFFSETS
	.align		4
        /*009c*/ 	.byte	0x04, 0x1c
        /*009e*/ 	.short	(.L_1325 - .L_1324)


	//   ....[0]....
.L_1324:
        /*00a0*/ 	.word	0x00000170


	//   ....[1]....
        /*00a4*/ 	.word	0x000007f0


	//   ....[2]....
        /*00a8*/ 	.word	0x00001110


	//   ....[3]....
        /*00ac*/ 	.word	0x00001250


	//----- nvinfo : EIATTR_CRS_STACK_SIZE
	.align		4
.L_1325:
        /*00b0*/ 	.byte	0x04, 0x1e
        /*00b2*/ 	.short	(.L_1327 - .L_1326)
.L_1326:
        /*00b4*/ 	.word	0x00000000


	//----- nvinfo : EIATTR_CBANK_PARAM_SIZE
	.align		4
.L_1327:
        /*00b8*/ 	.byte	0x03, 0x19
        /*00ba*/ 	.short	0x0040


	//----- nvinfo : EIATTR_PARAM_CBANK
	.align		4
        /*00bc*/ 	.byte	0x04, 0x0a
        /*00be*/ 	.short	(.L_1329 - .L_1328)
	.align		4
.L_1328:
        /*00c0*/ 	.word	index@(.nv.constant0.nkd2_u8)
        /*00c4*/ 	.short	0x0380
        /*00c6*/ 	.short	0x0040


	//----- nvinfo : EIATTR_SW_WAR
	.align		4
.L_1329:
        /*00c8*/ 	.byte	0x04, 0x36
        /*00ca*/ 	.short	(.L_1331 - .L_1330)
.L_1330:
        /*00cc*/ 	.word	0x00000008
.L_1331:


//--------------------- .nv.info.nkd_u8           --------------------------
	.section	.nv.info.nkd_u8,"",@"SHT_CUDA_INFO"
	.sectionflags	@""
	.align	4


	//----- nvinfo : EIATTR_CUDA_API_VERSION
	.align		4
        /*0000*/ 	.byte	0x04, 0x37
        /*0002*/ 	.short	(.L_1333 - .L_1332)
.L_1332:
        /*0004*/ 	.word	0x00000082


	//----- nvinfo : EIATTR_KPARAM_INFO
	.align		4
.L_1333:
        /*0008*/ 	.byte	0x04, 0x17
        /*000a*/ 	.short	(.L_1335 - .L_1334)
.L_1334:
        /*000c*/ 	.word	0x00000000
        /*0010*/ 	.short	0x0009
        /*0012*/ 	.short	0x0048
        /*0014*/ 	.byte	0x00, 0xf0, 0x21, 0x00


	//----- nvinfo : EIATTR_KPARAM_INFO
	.align		4
.L_1335:
        /*0018*/ 	.byte	0x04, 0x17
        /*001a*/ 	.short	(.L_1337 - .L_1336)
.L_1336:
        /*001c*/ 	.word	0x00000000
        /*0020*/ 	.short	0x0008
        /*0022*/ 	.short	0x0040
        /*0024*/ 	.byte	0x00, 0xf0, 0x21, 0x00


	//----- nvinfo : EIATTR_KPARAM_INFO
	.align		4
.L_1337:
        /*0028*/ 	.byte	0x04, 0x17
        /*002a*/ 	.short	(.L_1339 - .L_1338)
.L_1338:
        /*002c*/ 	.word	0x00000000
        /*0030*/ 	.short	0x0007
        /*0032*/ 	.short	0x0038
        /*0034*/ 	.byte	0x00, 0xf0, 0x21, 0x00


	//----- nvinfo : EIATTR_KPARAM_INFO
	.align		4
.L_1339:
        /*0038*/ 	.byte	0x04, 0x17
        /*003a*/ 	.short	(.L_1341 - .L_1340)
.L_1340:
        /*003c*/ 	.word	0x00000000
        /*0040*/ 	.short	0x0006
        /*0042*/ 	.short	0x0030
        /*0044*/ 	.byte	0x00, 0xf0, 0x21, 0x00


	//----- nvinfo : EIATTR_KPARAM_INFO
	.align		4
.L_1341:
        /*0048*/ 	.byte	0x04, 0x17
        /*004a*/ 	.short	(.L_1343 - .L_1342)
.L_1342:
        /*004c*/ 	.word	0x00000000
        /*0050*/ 	.short	0x0005
        /*0052*/ 	.short	0x0028
        /*0054*/ 	.byte	0x00, 0xf0, 0x21, 0x00


	//----- nvinfo : EIATTR_KPARAM_INFO
	.align		4
.L_1343:
        /*0058*/ 	.byte	0x04, 0x17
        /*005a*/ 	.short	(.L_1345 - .L_1344)
.L_1344:
        /*005c*/ 	.word	0x00000000
        /*0060*/ 	.short	0x0004
        /*0062*/ 	.short	0x0020
        /*0064*/ 	.byte	0x00, 0xf5, 0x21, 0x00


	//----- nvinfo : EIATTR_KPARAM_INFO
	.align		4
.L_1345:
        /*0068*/ 	.byte	0x04, 0x17
        /*006a*/ 	.short	(.L_1347 - .L_1346)
.L_1346:
        /*006c*/ 	.word	0x00000000
        /*0070*/ 	.short	0x0003
        /*0072*/ 	.short	0x0018
        /*0074*/ 	.byte	0x00, 0xf5, 0x21, 0x00


	//----- nvinfo : EIATTR_KPARAM_INFO
	.align		4
.L_1347:
        /*0078*/ 	.byte	0x04, 0x17
        /*007a*/ 	.short	(.L_1349 - .L_1348)
.L_1348:
        /*007c*/ 	.word	0x00000000
        /*0080*/ 	.short	0x0002
        /*0082*/ 	.short	0x0010
        /*0084*/ 	.byte	0x00, 0xf5, 0x21, 0x00


	//----- nvinfo : EIATTR_KPARAM_INFO
	.align		4
.L_1349:
        /*0088*/ 	.byte	0x04, 0x17
        /*008a*/ 	.short	(.L_1351 - .L_1350)
.L_1350:
        /*008c*/ 	.word	0x00000000
        /*0090*/ 	.short	0x0001
        /*0092*/ 	.short	0x0008
        /*0094*/ 	.byte	0x00, 0xf5, 0x21, 0x00


	//----- nvinfo : EIATTR_KPARAM_INFO
	.align		4
.L_1351:
        /*0098*/ 	.byte	0x04, 0x17
        /*009a*/ 	.short	(.L_1353 - .L_1352)
.L_1352:
        /*009c*/ 	.word	0x00000000
        /*00a0*/ 	.short	0x0000
        /*00a2*/ 	.short	0x0000
        /*00a4*/ 	.byte	0x00, 0xf5, 0x21, 0x00


	//----- nvinfo : EIATTR_SPARSE_MMA_MASK
	.align		4
.L_1353:
        /*00a8*/ 	.byte	0x03, 0x50
        /*00aa*/ 	.short	0x0000


	//----- nvinfo : EIATTR_MAXREG_COUNT
	.align		4
        /*00ac*/ 	.byte	0x03, 0x1b
        /*00ae*/ 	.short	0x00ff


	//----- nvinfo : EIATTR_NUM_BARRIERS
	.align		4
        /*00b0*/ 	.byte	0x02, 0x4c
        /*00b2*/ 	.byte	0x01
	.zero		1


	//----- nvinfo : EIATTR_MERCURY_ISA_VERSION
	.align		4
        /*00b4*/ 	.byte	0x03, 0x5f
        /*00b6*/ 	.short	0x0101


	//----- nvinfo : EIATTR_VRC_CTA_INIT_COUNT
	.align		4
        /*00b8*/ 	.byte	0x02, 0x4a
	.zero		1
	.zero		1


	//----- nvinfo : EIATTR_EXIT_INSTR_OFFSETS
	.align		4
        /*00bc*/ 	.byte	0x04, 0x1c
        /*00be*/ 	.short	(.L_1355 - .L_1354)


	//   ....[0]....
.L_1354:
        /*00c0*/ 	.word	0x00000170


	//   ....[1]....
        /*00c4*/ 	.word	0x00006af0


	//   ....[2]....
        /*00c8*/ 	.word	0x00007410


	//   ....[3]....
        /*00cc*/ 	.word	0x000075a0


	//----- nvinfo : EIATTR_CRS_STACK_SIZE
	.align		4
.L_1355:
        /*00d0*/ 	.byte	0x04, 0x1e
        /*00d2*/ 	.short	(.L_1357 - .L_1356)
.L_1356:
        /*00d4*/ 	.word	0x00000000


	//----- nvinfo : EIATTR_CBANK_PARAM_SIZE
	.align		4
.L_1357:
        /*00d8*/ 	.byte	0x03, 0x19
        /*00da*/ 	.short	0x0050


	//----- nvinfo : EIATTR_PARAM_CBANK
	.align		4
        /*00dc*/ 	.byte	0x04, 0x0a
        /*00de*/ 	.short	(.L_1359 - .L_1358)
	.align		4
.L_1358:
        /*00e0*/ 	.word	index@(.nv.constant0.nkd_u8)
        /*00e4*/ 	.short	0x0380
        /*00e6*/ 	.short	0x0050


	//----- nvinfo : EIATTR_SW_WAR
	.align		4
.L_1359:
        /*00e8*/ 	.byte	0x04, 0x36
        /*00ea*/ 	.short	(.L_1361 - .L_1360)
.L_1360:
        /*00ec*/ 	.word	0x00000008
.L_1361:


//--------------------- .nv.info.contiguous_reduce2_u8 --------------------------
	.section	.nv.info.contiguous_reduce2_u8,"",@"SHT_CUDA_INFO"
	.sectionflags	@""
	.align	4


	//----- nvinfo : EIATTR_CUDA_API_VERSION
	.align		4
        /*0000*/ 	.byte	0x04, 0x37
        /*0002*/ 	.short	(.L_1363 - .L_1362)
.L_1362:
        /*0004*/ 	.word	0x00000082


	//----- nvinfo : EIATTR_KPARAM_INFO
	.align		4
.L_1363:
        /*0008*/ 	.byte	0x04, 0x17
        /*000a*/ 	.short	(.L_1365 - .L_1364)
.L_1364:
        /*000c*/ 	.word	0x00000000
        /*0010*/ 	.short	0x0003
        /*0012*/ 	.short	0x0018
        /*0014*/ 	.byte	0x00, 0xf0, 0x21, 0x00


	//----- nvinfo : EIATTR_KPARAM_INFO
	.align		4
.L_1365:
        /*0018*/ 	.byte	0x04, 0x17
        /*001a*/ 	.short	(.L_1367 - .L_1366)
.L_1366:
        /*001c*/ 	.word	0x00000000
        /*0020*/ 	.short	0x0002
        /*0022*/ 	.short	0x0010
        /*0024*/ 	.byte	0x00, 0xf5, 0x21, 0x00


	//----- nvinfo : EIATTR_KPARAM_INFO
	.align		4
.L_1367:
        /*0028*/ 	.byte	0x04, 0x17
        /*002a*/ 	.short	(.L_1369 - .L_1368)
.L_1368:
        /*002c*/ 	.word	0x00000000
        /*0030*/ 	.short	0x0001
        /*0032*/ 	.short	0x0008
        /*0034*/ 	.byte	0x00, 0xf5, 0x21, 0x00


	//----- nvinfo : EIATTR_KPARAM_INFO
	.align		4
.L_1369:
        /*0038*/ 	.byte	0x04, 0x17
        /*003a*/ 	.short	(.L_1371 - .L_1370)
.L_1370:
        /*003c*/ 	.word	0x00000000
        /*0040*/ 	.short	0x0000
        /*0042*/ 	.short	0x0000
        /*0044*/ 	.byte	0x00, 0xf5, 0x21, 0x00


	//----- nvinfo : EIATTR_SPARSE_MMA_MASK
	.align		4
.L_1371:
        /*0048*/ 	.byte	0x03, 0x50
        /*004a*/ 	.short	0x0000


	//----- nvinfo : EIATTR_MAXREG_COUNT
	.align		4
        /*004c*/ 	.byte	0x03, 0x1b
        /*004e*/ 	.short	0x00ff


	//----- nvinfo : EIATTR_NUM_BARRIERS
	.align		4
        /*0050*/ 	.byte	0x02, 0x4c
        /*0052*/ 	.byte	0x01
	.zero		1


	//----- nvinfo : EIATTR_MERCURY_ISA_VERSION
	.align		4
        /*0054*/ 	.byte	0x03, 0x5f
        /*0056*/ 	.short	0x0101


	//----- nvinfo : EIATTR_VRC_CTA_INIT_COUNT
	.align		4
        /*0058*/ 	.byte	0x02, 0x4a
	.zero		1
	.zero		1


	//----- nvinfo : EIATTR_EXIT_INSTR_OFFSETS
	.align		4
        /*005c*/ 	.byte	0x04, 0x1c
        /*005e*/ 	.short	(.L_1373 - .L_1372)


	//   ....[0]....
.L_1372:
        /*0060*/ 	.word	0x00000750


	//   ....[1]....
        /*0064*/ 	.word	0x00001070


	//   ....[2]....
        /*0068*/ 	.word	0x00001140


	//----- nvinfo : EIATTR_CRS_STACK_SIZE
	.align		4
.L_1373:
        /*006c*/ 	.byte	0x04, 0x1e
        /*006e*/ 	.short	(.L_1375 - .L_1374)
.L_1374:
        /*0070*/ 	.word	0x00000000


	//----- nvinfo : EIATTR_CBANK_PARAM_SIZE
	.align		4
.L_1375:
        /*0074*/ 	.byte	0x03, 0x19
        /*0076*/ 	.short	0x0020


	//----- nvinfo : EIATTR_PARAM_CBANK
	.align		4
        /*0078*/ 	.byte	0x04, 0x0a
        /*007a*/ 	.short	(.L_1377 - .L_1376)
	.align		4
.L_1376:
        /*007c*/ 	.word	index@(.nv.constant0.contiguous_reduce2_u8)
        /*0080*/ 	.short	0x0380
        /*0082*/ 	.short	0x0020


	//----- nvinfo : EIATTR_SW_WAR
	.align		4
.L_1377:
        /*0084*/ 	.byte	0x04, 0x36
        /*0086*/ 	.short	(.L_1379 - .L_1378)
.L_1378:
        /*0088*/ 	.word	0x00000008
.L_1379:


//--------------------- .nv.info.uncontiguous_reduce_u8 --------------------------
	.section	.nv.info.uncontiguous_reduce_u8,"",@"SHT_CUDA_INFO"
	.sectionflags	@""
	.align	4


	//----- nvinfo : EIATTR_CUDA_API_VERSION
	.align		4
        /*0000*/ 	.byte	0x04, 0x37
        /*0002*/ 	.short	(.L_1381 - .L_1380)
.L_1380:
        /*0004*/ 	.word	0x00000082


	//----- nvinfo : EIATTR_KPARAM_INFO
	.align		4
.L_1381:
        /*0008*/ 	.byte	0x04, 0x17
        /*000a*/ 	.short	(.L_1383 - .L_1382)
.L_1382:
        /*000c*/ 	.word	0x00000000
        /*0010*/ 	.short	0x0006
        /*0012*/ 	.short	0x0030
        /*0014*/ 	.byte	0x00, 0xf0, 0x21, 0x00


	//----- nvinfo : EIATTR_KPARAM_INFO
	.align		4
.L_1383:
        /*0018*/ 	.byte	0x04, 0x17
        /*001a*/ 	.short	(.L_1385 - .L_1384)
.L_1384:
        /*001c*/ 	.word	0x00000000
        /*0020*/ 	.short	0x0005
        /*0022*/ 	.short	0x0028
        /*0024*/ 	.byte	0x00, 0xf0, 0x21, 0x00


	//----- nvinfo : EIATTR_KPARAM_INFO
	.align		4
.L_1385:
        /*0028*/ 	.byte	0x04, 0x17
        /*002a*/ 	.short	(.L_1387 - .L_1386)
.L_1386:
        /*002c*/ 	.word	0x00000000
        /*0030*/ 	.short	0x0004
        /*0032*/ 	.short	0x0020
        /*0034*/ 	.byte	0x00, 0xf5, 0x21, 0x00


	//----- nvinfo : EIATTR_KPARAM_INFO
	.align		4
.L_1387:
        /*0038*/ 	.byte	0x04, 0x17
        /*003a*/ 	.short	(.L_1389 - .L_1388)
.L_1388:
        /*003c*/ 	.word	0x00000000
        /*0040*/ 	.short	0x0003
        /*0042*/ 	.short	0x0018
        /*0044*/ 	.byte	0x00, 0xf5, 0x21, 0x00


	//----- nvinfo : EIATTR_KPARAM_INFO
	.align		4
.L_1389:
        /*0048*/ 	.byte	0x04, 0x17
        /*004a*/ 	.short	(.L_1391 - .L_1390)
.L_1390:
        /*004c*/ 	.word	0x00000000
        /*0050*/ 	.short	0x0002
        /*0052*/ 	.short	0x0010
        /*0054*/ 	.byte	0x00, 0xf5, 0x21, 0x00


	//----- nvinfo : EIATTR_KPARAM_INFO
	.align		4
.L_1391:
        /*0058*/ 	.byte	0x04, 0x17
        /*005a*/ 	.short	(.L_1393 - .L_1392)
.L_1392:
        /*005c*/ 	.word	0x00000000
        /*0060*/ 	.short	0x0001
        /*0062*/ 	.short	0x0008
        /*0064*/ 	.byte	0x00, 0xf5, 0x21, 0x00


	//----- nvinfo : EIATTR_KPARAM_INFO
	.align		4
.L_1393:
        /*0068*/ 	.byte	0x04, 0x17
        /*006a*/ 	.short	(.L_1395 - .L_1394)
.L_1394:
        /*006c*/ 	.word	0x00000000
        /*0070*/ 	.short	0x0000
        /*0072*/ 	.short	0x0000
        /*0074*/ 	.byte	0x00, 0xf5, 0x21, 0x00


	//----- nvinfo : EIATTR_SPARSE_MMA_MASK
	.align		4
.L_1395:
        /*0078*/ 	.byte	0x03, 0x50
        /*007a*/ 	.short	0x0000


	//----- nvinfo : EIATTR_MAXREG_COUNT
	.align		4
        /*007c*/ 	.byte	0x03, 0x1b
        /*007e*/ 	.short	0x00ff


	//----- nvinfo : EIATTR_NUM_BARRIERS
	.align		4
        /*0080*/ 	.byte	0x02, 0x4c
        /*0082*/ 	.byte	0x01
	.zero		1


	//----- nvinfo : EIATTR_MERCURY_ISA_VERSION
	.align		4
        /*0084*/ 	.byte	0x03, 0x5f
        /*0086*/ 	.short	0x0101


	//----- nvinfo : EIATTR_VRC_CTA_INIT_COUNT
	.align		4
        /*0088*/ 	.byte	0x02, 0x4a
	.zero		1
	.zero		1


	//----- nvinfo : EIATTR_EXIT_INSTR_OFFSETS
	.align		4
        /*008c*/ 	.byte	0x04, 0x1c
        /*008e*/ 	.short	(.L_1397 - .L_1396)


	//   ....[0]....
.L_1396:
        /*0090*/ 	.word	0x000069e0


	//   ....[1]....
        /*0094*/ 	.word	0x00007300


	//   ....[2]....
        /*0098*/ 	.word	0x000073e0


	//----- nvinfo : EIATTR_CRS_STACK_SIZE
	.align		4
.L_1397:
        /*009c*/ 	.byte	0x04, 0x1e
        /*009e*/ 	.short	(.L_1399 - .L_1398)
.L_1398:
        /*00a0*/ 	.word	0x00000000


	//----- nvinfo : EIATTR_CBANK_PARAM_SIZE
	.align		4
.L_1399:
        /*00a4*/ 	.byte	0x03, 0x19
        /*00a6*/ 	.short	0x0038


	//----- nvinfo : EIATTR_PARAM_CBANK
	.align		4
        /*00a8*/ 	.byte	0x04, 0x0a
        /*00aa*/ 	.short	(.L_1401 - .L_1400)
	.align		4
.L_1400:
        /*00ac*/ 	.word	index@(.nv.constant0.uncontiguous_reduce_u8)
        /*00b0*/ 	.short	0x0380
        /*00b2*/ 	.short	0x0038


	//----- nvinfo : EIATTR_SW_WAR
	.align		4
.L_1401:
        /*00b4*/ 	.byte	0x04, 0x36
        /*00b6*/ 	.short	(.L_1403 - .L_1402)
.L_1402:
        /*00b8*/ 	.word	0x00000008
.L_1403:


//--------------------- .nv.info.contiguous_reduce_u8 --------------------------
	.section	.nv.info.contiguous_reduce_u8,"",@"SHT_CUDA_INFO"
	.sectionflags	@""
	.align	4


	//----- nvinfo : EIATTR_CUDA_API_VERSION
	.align		4
        /*0000*/ 	.byte	0x04, 0x37
        /*0002*/ 	.short	(.L_1405 - .L_1404)
.L_1404:
        /*0004*/ 	.word	0x00000082


	//----- nvinfo : EIATTR_KPARAM_INFO
	.align		4
.L_1405:
        /*0008*/ 	.byte	0x04, 0x17
        /*000a*/ 	.short	(.L_1407 - .L_1406)
.L_1406:
        /*000c*/ 	.word	0x00000000
        /*0010*/ 	.short	0x0003
        /*0012*/ 	.short	0x0018
        /*0014*/ 	.byte	0x00, 0xf0, 0x21, 0x00


	//----- nvinfo : EIATTR_KPARAM_INFO
	.align		4
.L_1407:
        /*0018*/ 	.byte	0x04, 0x17
        /*001a*/ 	.short	(.L_1409 - .L_1408)
.L_1408:
        /*001c*/ 	.word	0x00000000
        /*0020*/ 	.short	0x0002
        /*0022*/ 	.short	0x0010
        /*0024*/ 	.byte	0x00, 0xf5, 0x21, 0x00


	//----- nvinfo : EIATTR_KPARAM_INFO
	.align		4
.L_1409:
        /*0028*/ 	.byte	0x04, 0x17
        /*002a*/ 	.short	(.L_1411 - .L_1410)
.L_1410:
        /*002c*/ 	.word	0x00000000
        /*0030*/ 	.short	0x0001
        /*0032*/ 	.short	0x0008
        /*0034*/ 	.byte	0x00, 0xf5, 0x21, 0x00


	//----- nvinfo : EIATTR_KPARAM_INFO
	.align		4
.L_1411:
        /*0038*/ 	.byte	0x04, 0x17
        /*003a*/ 	.short	(.L_1413 - .L_1412)
.L_1412:
        /*003c*/ 	.word	0x00000000
        /*0040*/ 	.short	0x0000
        /*0042*/ 	.short	0x0000
        /*0044*/ 	.byte	0x00, 0xf5, 0x21, 0x00


	//----- nvinfo : EIATTR_SPARSE_MMA_MASK
	.align		4
.L_1413:
        /*0048*/ 	.byte	0x03, 0x50
        /*004a*/ 	.short	0x0000


	//----- nvinfo : EIATTR_MAXREG_COUNT
	.align		4
        /*004c*/ 	.byte	0x03, 0x1b
        /*004e*/ 	.short	0x00ff


	//----- nvinfo : EIATTR_NUM_BARRIERS
	.align		4
        /*0050*/ 	.byte	0x02, 0x4c
        /*0052*/ 	.byte	0x01
	.zero		1


	//----- nvinfo : EIATTR_MERCURY_ISA_VERSION
	.align		4
        /*0054*/ 	.byte	0x03, 0x5f
        /*0056*/ 	.short	0x0101


	//----- nvinfo : EIATTR_VRC_CTA_INIT_COUNT
	.align		4
        /*0058*/ 	.byte	0x02, 0x4a
	.zero		1
	.zero		1


	//----- nvinfo : EIATTR_EXIT_INSTR_OFFSETS
	.align		4
        /*005c*/ 	.byte	0x04, 0x1c
        /*005e*/ 	.short	(.L_1415 - .L_1414)


	//   ....[0]....
.L_1414:
        /*0060*/ 	.word	0x00000540


	//   ....[1]....
        /*0064*/ 	.word	0x00000e60


	//   ....[2]....
        /*0068*/ 	.word	0x00000f30


	//----- nvinfo : EIATTR_CRS_STACK_SIZE
	.align		4
.L_1415:
        /*006c*/ 	.byte	0x04, 0x1e
        /*006e*/ 	.short	(.L_1417 - .L_1416)
.L_1416:
        /*0070*/ 	.word	0x00000000


	//----- nvinfo : EIATTR_CBANK_PARAM_SIZE
	.align		4
.L_1417:
        /*0074*/ 	.byte	0x03, 0x19
        /*0076*/ 	.short	0x0020


	//----- nvinfo : EIATTR_PARAM_CBANK
	.align		4
        /*0078*/ 	.byte	0x04, 0x0a
        /*007a*/ 	.short	(.L_1419 - .L_1418)
	.align		4
.L_1418:
        /*007c*/ 	.word	index@(.nv.constant0.contiguous_reduce_u8)
        /*0080*/ 	.short	0x0380
        /*0082*/ 	.short	0x0020


	//----- nvinfo : EIATTR_SW_WAR
	.align		4
.L_1419:
        /*0084*/ 	.byte	0x04, 0x36
        /*0086*/ 	.short	(.L_1421 - .L_1420)
.L_1420:
        /*0088*/ 	.word	0x00000008
.L_1421:


//--------------------- .nv.info.nkd2_i64         --------------------------
	.section	.nv.info.nkd2_i64,"",@"SHT_CUDA_INFO"
	.sectionflags	@""
	.align	4


	//----- nvinfo : EIATTR_CUDA_API_VERSION
	.align		4
        /*0000*/ 	.byte	0x04, 0x37
        /*0002*/ 	.short	(.L_1423 - .L_1422)
.L_1422:
        /*0004*/ 	.word	0x00000082


	//----- nvinfo : EIATTR_KPARAM_INFO
	.align		4
.L_1423:
        /*0008*/ 	.byte	0x04, 0x17
        /*000a*/ 	.short	(.L_1425 - .L_1424)
.L_1424:
        /*000c*/ 	.word	0x00000000
        /*0010*/ 	.short	0x0007
        /*0012*/ 	.short	0x0038
        /*0014*/ 	.byte	0x00, 0xf0, 0x21, 0x00


	//----- nvinfo : EIATTR_KPARAM_INFO
	.align		4
.L_1425:
        /*0018*/ 	.byte	0x04, 0x17
        /*001a*/ 	.short	(.L_1427 - .L_1426)
.L_1426:
        /*001c*/ 	.word	0x00000000
        /*0020*/ 	.short	0x0006
        /*0022*/ 	.short	0x0030
        /*0024*/ 	.byte	0x00, 0xf0, 0x21, 0x00


	//----- nvinfo : EIATTR_KPARAM_INFO
	.align		4
.L_1427:
        /*0028*/ 	.byte	0x04, 0x17
        /*002a*/ 	.short	(.L_1429 - .L_1428)
.L_1428:
        /*002c*/ 	.word	0x00000000
        /*0030*/ 	.short	0x0005
        /*0032*/ 	.short	0x0028
        /*0034*/ 	.byte	0x00, 0xf0, 0x21, 0x00


	//----- nvinfo : EIATTR_KPARAM_INFO
	.align		4
.L_1429:
        /*0038*/ 	.byte	0x04, 0x17
        /*003a*/ 	.short	(.L_1431 - .L_1430)
.L_1430:
        /*003c*/ 	.word	0x00000000
        /*0040*/ 	.short	0x0004
        /*0042*/ 	.short	0x0020
        /*0044*/ 	.byte	0x00, 0xf0, 0x21, 0x00


	//----- nvinfo : EIATTR_KPARAM_INFO
	.align		4
.L_1431:
        /*0048*/ 	.byte	0x04, 0x17
        /*004a*/ 	.short	(.L_1433 - .L_1432)
.L_1432:
        /*004c*/ 	.word	0x00000000
        /*0050*/ 	.short	0x0003
        /*0052*/ 	.short	0x0018
        /*0054*/ 	.byte	0x00, 0xf0, 0x21, 0x00


	//----- nvinfo : EIATTR_KPARAM_INFO
	.align		4
.L_1433:
        /*0058*/ 	.byte	0x04, 0x17
        /*005a*/ 	.short	(.L_1435 - .L_1434)
.L_1434:
        /*005c*/ 	.word	0x00000000
        /*0060*/ 	.short	0x0002
        /*0062*/ 	.short	0x0010
        /*0064*/ 	.byte	0x00, 0xf5, 0x21, 0x00


	//----- nvinfo : EIATTR_KPARAM_INFO
	.align		4
.L_1435:
        /*0068*/ 	.byte	0x04, 0x17
        /*006a*/ 	.short	(.L_1437 - .L_1436)
.L_1436:
        /*006c*/ 	.word	0x00000000
        /*0070*/ 	.short	0x0001
        /*0072*/ 	.short	0x0008
        /*0074*/ 	.byte	0x00, 0xf5, 0x21, 0x00


	//----- nvinfo : EIATTR_KPARAM_INFO
	.align		4
.L_1437:
        /*0078*/ 	.byte	0x04, 0x17
        /*007a*/ 	.short	(.L_1439 - .L_1438)
.L_1438:
        /*007c*/ 	.word	0x00000000
        /*0080*/ 	.short	0x0000
        /*0082*/ 	.short	0x0000
        /*0084*/ 	.byte	0x00, 0xf5, 0x21, 0x00


	//----- nvinfo : EIATTR_SPARSE_MMA_MASK
	.align		4
.L_1439:
        /*0088*/ 	.byte	0x03, 0x50
        /*008a*/ 	.short	0x0000


	//----- nvinfo : EIATTR_MAXREG_COUNT
	.align		4
        /*008c*/ 	.byte	0x03, 0x1b
        /*008e*/ 	.short	0x00ff


	//----- nvinfo : EIATTR_NUM_BARRIERS
	.align		4
        /*0090*/ 	.byte	0x02, 0x4c
        /*0092*/ 	.byte	0x01
	.zero		1


	//----- nvinfo : EIATTR_MERCURY_ISA_VERSION
	.align		4
        /*0094*/ 	.byte	0x03, 0x5f
        /*0096*/ 	.short	0x0101


	//----- nvinfo : EIATTR_VRC_CTA_INIT_COUNT
	.align		4
        /*0098*/ 	.byte	0x02, 0x4a
	.zero		1
	.zero		1


	//----- nvinfo : EIATTR_EXIT_INSTR_OFFSETS
	.align		4
        /*009c*/ 	.byte	0x04, 0x1c
        /*009e*/ 	.short	(.L_1441 - .L_1440)


	//   ....[0]....
.L_1440:
        /*00a0*/ 	.word	0x00000190


	//   ....[1]....
        /*00a4*/ 	.word	0x000007f0


	//   ....[2]....
        /*00a8*/ 	.word	0x000011d0


	//   ....[3]....
        /*00ac*/ 	.word	0x000012f0


	//----- nvinfo : EIATTR_CRS_STACK_SIZE
	.align		4
.L_1441:
        /*00b0*/ 	.byte	0x04, 0x1e
        /*00b2*/ 	.short	(.L_1443 - .L_1442)
.L_1442:
        /*00b4*/ 	.word	0x00000000


	//----- nvinfo : EIATTR_CBANK_PARAM_SIZE
	.align		4
.L_1443:
        /*00b8*/ 	.byte	0x03, 0x19
        /*00ba*/ 	.short	0x0040


	//----- nvinfo : EIATTR_PARAM_CBANK
	.align		4
        /*00bc*/ 	.byte	0x04, 0x0a
        /*00be*/ 	.short	(.L_1445 - .L_1444)
	.align		4
.L_1444:
        /*00c0*/ 	.word	index@(.nv.constant0.nkd2_i64)
        /*00c4*/ 	.short	0x0380
        /*00c6*/ 	.short	0x0040


	//----- nvinfo : EIATTR_SW_WAR
	.align		4
.L_1445:
        /*00c8*/ 	.byte	0x04, 0x36
        /*00ca*/ 	.short	(.L_1447 - .L_1446)
.L_1446:
        /*00cc*/ 	.word	0x00000008
.L_1447:


//--------------------- .nv.info.nkd_i64          --------------------------
	.section	.nv.info.nkd_i64,"",@"SHT_CUDA_INFO"
	.sectionflags	@""
	.align	4


	//----- nvinfo : EIATTR_CUDA_API_VERSION
	.align		4
        /*0000*/ 	.byte	0x04, 0x37
        /*0002*/ 	.short	(.L_1449 - .L_1448)
.L_1448:
        /*0004*/ 	.word	0x00000082


	//----- nvinfo : EIATTR_KPARAM_INFO
	.align		4
.L_1449:
        /*0008*/ 	.byte	0x04, 0x17
        /*000a*/ 	.short	(.L_1451 - .L_1450)
.L_1450:
        /*000c*/ 	.word	0x00000000
        /*0010*/ 	.short	0x0009
        /*0012*/ 	.short	0x0048
        /*0014*/ 	.byte	0x00, 0xf0, 0x21, 0x00


	//----- nvinfo : EIATTR_KPARAM_INFO
	.align		4
.L_1451:
        /*0018*/ 	.byte	0x04, 0x17
        /*001a*/ 	.short	(.L_1453 - .L_1452)
.L_1452:
        /*001c*/ 	.word	0x00000000
        /*0020*/ 	.short	0x0008
        /*0022*/ 	.short	0x0040
        /*0024*/ 	.byte	0x00, 0xf0, 0x21, 0x00


	//----- nvinfo : EIATTR_KPARAM_INFO
	.align		4
.L_1453:
        /*0028*/ 	.byte	0x04, 0x17
        /*002a*/ 	.short	(.L_1455 - .L_1454)
.L_1454:
        /*002c*/ 	.word	0x00000000
        /*0030*/ 	.short	0x0007
        /*0032*/ 	.short	0x0038
        /*0034*/ 	.byte	0x00, 0xf0, 0x21, 0x00


	//----- nvinfo : EIATTR_KPARAM_INFO
	.align		4
.L_1455:
        /*0038*/ 	.byte	0x04, 0x17
        /*003a*/ 	.short	(.L_1457 - .L_1456)
.L_1456:
        /*003c*/ 	.word	0x00000000
        /*0040*/ 	.short	0x0006
        /*0042*/ 	.short	0x0030
        /*0044*/ 	.byte	0x00, 0xf0, 0x21, 0x00


	//----- nvinfo : EIATTR_KPARAM_INFO
	.align		4
.L_1457:
        /*0048*/ 	.byte	0x04, 0x17
        /*004a*/ 	.short	(.L_1459 - .L_1458)
.L_1458:
        /*004c*/ 	.word	0x00000000
        /*0050*/ 	.short	0x0005
        /*0052*/ 	.short	0x0028
        /*0054*/ 	.byte	0x00, 0xf0, 0x21, 0x00


	//----- nvinfo : EIATTR_KPARAM_INFO
	.align		4
.L_1459:
        /*0058*/ 	.byte	0x04, 0x17
        /*005a*/ 	.short	(.L_1461 - .L_1460)
.L_1460:
        /*005c*/ 	.word	0x00000000
        /*0060*/ 	.short	0x0004
        /*0062*/ 	.short	0x0020
        /*0064*/ 	.byte	0x00, 0xf5, 0x21, 0x00


	//----- nvinfo : EIATTR_KPARAM_INFO
	.align		4
.L_1461:
        /*0068*/ 	.byte	0x04, 0x17
        /*006a*/ 	.short	(.L_1463 - .L_1462)
.L_1462:
        /*006c*/ 	.word	0x00000000
        /*0070*/ 	.short	0x0003
        /*0072*/ 	.short	0x0018
        /*0074*/ 	.byte	0x00, 0xf5, 0x21, 0x00


	//----- nvinfo : EIATTR_KPARAM_INFO
	.align		4
.L_1463:
        /*0078*/ 	.byte	0x04, 0x17
        /*007a*/ 	.short	(.L_1465 - .L_1464)
.L_1464:
        /*007c*/ 	.word	0x00000000
        /*0080*/ 	.short	0x0002
        /*0082*/ 	.short	0x0010
        /*0084*/ 	.byte	0x00, 0xf5, 0x21, 0x00


	//----- nvinfo : EIATTR_KPARAM_INFO
	.align		4
.L_1465:
        /*0088*/ 	.byte	0x04, 0x17
        /*008a*/ 	.short	(.L_1467 - .L_1466)
.L_1466:
        /*008c*/ 	.word	0x00000000
        /*0090*/ 	.short	0x0001
        /*0092*/ 	.short	0x0008
        /*0094*/ 	.byte	0x00, 0xf5, 0x21, 0x00


	//----- nvinfo : EIATTR_KPARAM_INFO
	.align		4
.L_1467:
        /*0098*/ 	.byte	0x04, 0x17
        /*009a*/ 	.short	(.L_1469 - .L_1468)
.L_1468:
        /*009c*/ 	.word	0x00000000
        /*00a0*/ 	.short	0x0000
        /*00a2*/ 	.short	0x0000
        /*00a4*/ 	.byte	0x00, 0xf5, 0x21, 0x00


	//----- nvinfo : EIATTR_SPARSE_MMA_MASK
	.align		4
.L_1469:
        /*00a8*/ 	.byte	0x03, 0x50
        /*00aa*/ 	.short	0x0000


	//----- nvinfo : EIATTR_MAXREG_COUNT
	.align		4
        /*00ac*/ 	.byte	0x03, 0x1b
        /*00ae*/ 	.short	0x00ff


	//----- nvinfo : EIATTR_NUM_BARRIERS
	.align		4
        /*00b0*/ 	.byte	0x02, 0x4c
        /*00b2*/ 	.byte	0x01
	.zero		1


	//----- nvinfo : EIATTR_MERCURY_ISA_VERSION
	.align		4
        /*00b4*/ 	.byte	0x03, 0x5f
        /*00b6*/ 	.short	0x0101


	//----- nvinfo : EIATTR_VRC_CTA_INIT_COUNT
	.align		4
        /*00b8*/ 	.byte	0x02, 0x4a
	.zero		1
	.zero		1


	//----- nvinfo : EIATTR_EXIT_INSTR_OFFSETS
	.align		4
        /*00bc*/ 	.byte	0x04, 0x1c
        /*00be*/ 	.short	(.L_1471 - .L_1470)


	//   ....[0]....
.L_1470:
        /*00c0*/ 	.word	0x00000190


	//   ....[1]....
        /*00c4*/ 	.word	0x00006af0


	//   ....[2]....
        /*00c8*/ 	.word	0x000074d0


	//   ....[3]....
        /*00cc*/ 	.word	0x00007630


	//----- nvinfo : EIATTR_CRS_STACK_SIZE
	.align		4
.L_1471:
        /*00d0*/ 	.byte	0x04, 0x1e
        /*00d2*/ 	.short	(.L_1473 - .L_1472)
.L_1472:
        /*00d4*/ 	.word	0x00000000


	//----- nvinfo : EIATTR_CBANK_PARAM_SIZE
	.align		4
.L_1473:
        /*00d8*/ 	.byte	0x03, 0x19
        /*00da*/ 	.short	0x0050


	//----- nvinfo : EIATTR_PARAM_CBANK
	.align		4
        /*00dc*/ 	.byte	0x04, 0x0a
        /*00de*/ 	.short	(.L_1475 - .L_1474)
	.align		4
.L_1474:
        /*00e0*/ 	.word	index@(.nv.constant0.nkd_i64)
        /*00e4*/ 	.short	0x0380
        /*00e6*/ 	.short	0x0050


	//----- nvinfo : EIATTR_SW_WAR
	.align		4
.L_1475:
        /*00e8*/ 	.byte	0x04, 0x36
        /*00ea*/ 	.short	(.L_1477 - .L_1476)
.L_1476:
        /*00ec*/ 	.word	0x00000008
.L_1477:


//--------------------- .nv.info.contiguous_reduce2_i64 --------------------------
	.section	.nv.info.contiguous_reduce2_i64,"",@"SHT_CUDA_INFO"
	.sectionflags	@""
	.align	4


	//----- nvinfo : EIATTR_CUDA_API_VERSION
	.align		4
        /*0000*/ 	.byte	0x04, 0x37
        /*0002*/ 	.short	(.L_1479 - .L_1478)
.L_1478:
        /*0004*/ 	.word	0x00000082


	//----- nvinfo : EIATTR_KPARAM_INFO
	.align		4
.L_1479:
        /*0008*/ 	.byte	0x04, 0x17
        /*000a*/ 	.short	(.L_1481 - .L_1480)
.L_1480:
        /*000c*/ 	.word	0x00000000
        /*0010*/ 	.short	0x0003
        /*0012*/ 	.short	0x0018
        /*0014*/ 	.byte	0x00, 0xf0, 0x21, 0x00


	//----- nvinfo : EIATTR_KPARAM_INFO
	.align		4
.L_1481:
        /*0018*/ 	.byte	0x04, 0x17
        /*001a*/ 	.short	(.L_1483 - .L_1482)
.L_1482:
        /*001c*/ 	.word	0x00000000
        /*0020*/ 	.short	0x0002
        /*0022*/ 	.short	0x0010
        /*0024*/ 	.byte	0x00, 0xf5, 0x21, 0x00


	//----- nvinfo : EIATTR_KPARAM_INFO
	.align		4
.L_1483:
        /*0028*/ 	.byte	0x04, 0x17
        /*002a*/ 	.short	(.L_1485 - .L_1484)
.L_1484:
        /*002c*/ 	.word	0x00000000
        /*0030*/ 	.short	0x0001
        /*0032*/ 	.short	0x0008
        /*0034*/ 	.byte	0x00, 0xf5, 0x21, 0x00


	//----- nvinfo : EIATTR_KPARAM_INFO
	.align		4
.L_1485:
        /*0038*/ 	.byte	0x04, 0x17
        /*003a*/ 	.short	(.L_1487 - .L_1486)
.L_1486:
        /*003c*/ 	.word	0x00000000
        /*0040*/ 	.short	0x0000
        /*0042*/ 	.short	0x0000
        /*0044*/ 	.byte	0x00, 0xf5, 0x21, 0x00


	//----- nvinfo : EIATTR_SPARSE_MMA_MASK
	.align		4
.L_1487:
        /*0048*/ 	.byte	0x03, 0x50
        /*004a*/ 	.short	0x0000


	//----- nvinfo : EIATTR_MAXREG_COUNT
	.align		4
        /*004c*/ 	.byte	0x03, 0x1b
        /*004e*/ 	.short	0x00ff


	//----- nvinfo : EIATTR_NUM_BARRIERS
	.align		4
        /*0050*/ 	.byte	0x02, 0x4c
        /*0052*/ 	.byte	0x01
	.zero		1


	//----- nvinfo : EIATTR_MERCURY_ISA_VERSION
	.align		4
        /*0054*/ 	.byte	0x03, 0x5f
        /*0056*/ 	.short	0x0101


	//----- nvinfo : EIATTR_VRC_CTA_INIT_COUNT
	.align		4
        /*0058*/ 	.byte	0x02, 0x4a
	.zero		1
	.zero		1


	//----- nvinfo : EIATTR_EXIT_INSTR_OFFSETS
	.align		4
        /*005c*/ 	.byte	0x04, 0x1c
        /*005e*/ 	.short	(.L_1489 - .L_1488)


	//   ....[0]....
.L_1488:
        /*0060*/ 	.word	0x000007e0


	//   ....[1]....
        /*0064*/ 	.word	0x000011c0


	//   ....[2]....
        /*0068*/ 	.word	0x00001280


	//----- nvinfo : EIATTR_CRS_STACK_SIZE
	.align		4
.L_1489:
        /*006c*/ 	.byte	0x04, 0x1e
        /*006e*/ 	.short	(.L_1491 - .L_1490)
.L_1490:
        /*0070*/ 	.word	0x00000000


	//----- nvinfo : EIATTR_CBANK_PARAM_SIZE
	.align		4
.L_1491:
        /*0074*/ 	.byte	0x03, 0x19
        /*0076*/ 	.short	0x0020


	//----- nvinfo : EIATTR_PARAM_CBANK
	.align		4
        /*0078*/ 	.byte	0x04, 0x0a
        /*007a*/ 	.short	(.L_1493 - .L_1492)
	.align		4
.L_1492:
        /*007c*/ 	.word	index@(.nv.constant0.contiguous_reduce2_i64)
        /*0080*/ 	.short	0x0380
        /*0082*/ 	.short	0x0020


	//----- nvinfo : EIATTR_SW_WAR
	.align		4
.L_1493:
        /*0084*/ 	.byte	0x04, 0x36
        /*0086*/ 	.short	(.L_1495 - .L_1494)
.L_1494:
        /*0088*/ 	.word	0x00000008
.L_1495:


//--------------------- .nv.info.uncontiguous_reduce_i64 --------------------------
	.section	.nv.info.uncontiguous_reduce_i64,"",@"SHT_CUDA_INFO"
	.sectionflags	@""
	.align	4


	//----- nvinfo : EIATTR_CUDA_API_VERSION
	.align		4
        /*0000*/ 	.byte	0x04, 0x37
        /*0002*/ 	.short	(.L_1497 - .L_1496)
.L_1496:
        /*0004*/ 	.word	0x00000082


	//----- nvinfo : EIATTR_KPARAM_INFO
	.align		4
.L_1497:
        /*0008*/ 	.byte	0x04, 0x17
        /*000a*/ 	.short	(.L_1499 - .L_1498)
.L_1498:
        /*000c*/ 	.word	0x00000000
        /*0010*/ 	.short	0x0006
        /*0012*/ 	.short	0x0030
        /*0014*/ 	.byte	0x00, 0xf0, 0x21, 0x00


	//----- nvinfo : EIATTR_KPARAM_INFO
	.align		4
.L_1499:
        /*0018*/ 	.byte	0x04, 0x17
        /*001a*/ 	.short	(.L_1501 - .L_1500)
.L_1500:
        /*001c*/ 	.word	0x00000000
        /*0020*/ 	.short	0x0005
        /*0022*/ 	.short	0x0028
        /*0024*/ 	.byte	0x00, 0xf0, 0x21, 0x00


	//----- nvinfo : EIATTR_KPARAM_INFO
	.align		4
.L_1501:
        /*0028*/ 	.byte	0x04, 0x17
        /*002a*/ 	.short	(.L_1503 - .L_1502)
.L_1502:
        /*002c*/ 	.word	0x00000000
        /*0030*/ 	.short	0x0004
        /*0032*/ 	.short	0x0020
        /*0034*/ 	.byte	0x00, 0xf5, 0x21, 0x00


	//----- nvinfo : EIATTR_KPARAM_INFO
	.align		4
.L_1503:
        /*0038*/ 	.byte	0x04, 0x17
        /*003a*/ 	.short	(.L_1505 - .L_1504)
.L_1504:
        /*003c*/ 	.word	0x00000000
        /*0040*/ 	.short	0x0003
        /*0042*/ 	.short	0x0018
        /*0044*/ 	.byte	0x00, 0xf5, 0x21, 0x00


	//----- nvinfo : EIATTR_KPARAM_INFO
	.align		4
.L_1505:
        /*0048*/ 	.byte	0x04, 0x17
        /*004a*/ 	.short	(.L_1507 - .L_1506)
.L_1506:
        /*004c*/ 	.word	0x00000000
        /*0050*/ 	.short	0x0002
        /*0052*/ 	.short	0x0010
        /*0054*/ 	.byte	0x00, 0xf5, 0x21, 0x00


	//----- nvinfo : EIATTR_KPARAM_INFO
	.align		4
.L_1507:
        /*0058*/ 	.byte	0x04, 0x17
        /*005a*/ 	.short	(.L_1509 - .L_1508)
.L_1508:
        /*005c*/ 	.word	0x00000000
        /*0060*/ 	.short	0x0001
        /*0062*/ 	.short	0x0008
        /*0064*/ 	.byte	0x00, 0xf5, 0x21, 0x00


	//----- nvinfo : EIATTR_KPARAM_INFO
	.align		4
.L_1509:
        /*0068*/ 	.byte	0x04, 0x17
        /*006a*/ 	.short	(.L_1511 - .L_1510)
.L_1510:
        /*006c*/ 	.word	0x00000000
        /*0070*/ 	.short	0x0000
        /*0072*/ 	.short	0x0000
        /*0074*/ 	.byte	0x00, 0xf5, 0x21, 0x00


	//----- nvinfo : EIATTR_SPARSE_MMA_MASK
	.align		4
.L_1511:
        /*0078*/ 	.byte	0x03, 0x50
        /*007a*/ 	.short	0x0000


	//----- nvinfo : EIATTR_MAXREG_COUNT
	.align		4
        /*007c*/ 	.byte	0x03, 0x1b
        /*007e*/ 	.short	0x00ff


	//----- nvinfo : EIATTR_NUM_BARRIERS
	.align		4
        /*0080*/ 	.byte	0x02, 0x4c
        /*0082*/ 	.byte	0x01
	.zero		1


	//----- nvinfo : EIATTR_MERCURY_ISA_VERSION
	.align		4
        /*0084*/ 	.byte	0x03, 0x5f
        /*0086*/ 	.short	0x0101


	//----- nvinfo : EIATTR_VRC_CTA_INIT_COUNT
	.align		4
        /*0088*/ 	.byte	0x02, 0x4a
	.zero		1
	.zero		1


	//----- nvinfo : EIATTR_EXIT_INSTR_OFFSETS
	.align		4
        /*008c*/ 	.byte	0x04, 0x1c
        /*008e*/ 	.short	(.L_1513 - .L_1512)


	//   ....[0]....
.L_1512:
        /*0090*/ 	.word	0x00006c90


	//   ....[1]....
        /*0094*/ 	.word	0x00007670


	//   ....[2]....
        /*0098*/ 	.word	0x00007740


	//----- nvinfo : EIATTR_CRS_STACK_SIZE
	.align		4
.L_1513:
        /*009c*/ 	.byte	0x04, 0x1e
        /*009e*/ 	.short	(.L_1515 - .L_1514)
.L_1514:
        /*00a0*/ 	.word	0x00000000


	//----- nvinfo : EIATTR_CBANK_PARAM_SIZE
	.align		4
.L_1515:
        /*00a4*/ 	.byte	0x03, 0x19
        /*00a6*/ 	.short	0x0038


	//----- nvinfo : EIATTR_PARAM_CBANK
	.align		4
        /*00a8*/ 	.byte	0x04, 0x0a
        /*00aa*/ 	.short	(.L_1517 - .L_1516)
	.align		4
.L_1516:
        /*00ac*/ 	.word	index@(.nv.constant0.uncontiguous_reduce_i64)
        /*00b0*/ 	.short	0x0380
        /*00b2*/ 	.short	0x0038


	//----- nvinfo : EIATTR_SW_WAR
	.align		4
.L_1517:
        /*00b4*/ 	.byte	0x04, 0x36
        /*00b6*/ 	.short	(.L_1519 - .L_1518)
.L_1518:
        /*00b8*/ 	.word	0x00000008
.L_1519:


//--------------------- .nv.info.contiguous_reduce_i64 --------------------------
	.section	.nv.info.contiguous_reduce_i64,"",@"SHT_CUDA_INFO"
	.sectionflags	@""
	.align	4


	//----- nvinfo : EIATTR_CUDA_API_VERSION
	.align		4
        /*0000*/ 	.byte	0x04, 0x37
        /*0002*/ 	.short	(.L_1521 - .L_1520)
.L_1520:
        /*0004*/ 	.word	0x00000082


	//----- nvinfo : EIATTR_KPARAM_INFO
	.align		4
.L_1521:
        /*0008*/ 	.byte	0x04, 0x17
        /*000a*/ 	.short	(.L_1523 - .L_1522)
.L_1522:
        /*000c*/ 	.word	0x00000000
        /*0010*/ 	.short	0x0003
        /*0012*/ 	.short	0x0018
        /*0014*/ 	.byte	0x00, 0xf0, 0x21, 0x00


	//----- nvinfo : EIATTR_KPARAM_INFO
	.align		4
.L_1523:
        /*0018*/ 	.byte	0x04, 0x17
        /*001a*/ 	.short	(.L_1525 - .L_1524)
.L_1524:
        /*001c*/ 	.word	0x00000000
        /*0020*/ 	.short	0x0002
        /*0022*/ 	.short	0x0010
        /*0024*/ 	.byte	0x00, 0xf5, 0x21, 0x00


	//----- nvinfo : EIATTR_KPARAM_INFO
	.align		4
.L_1525:
        /*0028*/ 	.byte	0x04, 0x17
        /*002a*/ 	.short	(.L_1527 - .L_1526)
.L_1526:
        /*002c*/ 	.word	0x00000000
        /*0030*/ 	.short	0x0001
        /*0032*/ 	.short	0x0008
        /*0034*/ 	.byte	0x00, 0xf5, 0x21, 0x00


	//----- nvinfo : EIATTR_KPARAM_INFO
	.align		4
.L_1527:
        /*0038*/ 	.byte	0x04, 0x17
        /*003a*/ 	.short	(.L_1529 - .L_1528)
.L_1528:
        /*003c*/ 	.word	0x00000000
        /*0040*/ 	.short	0x0000
        /*0042*/ 	.short	0x0000
        /*0044*/ 	.byte	0x00, 0xf5, 0x21, 0x00


	//----- nvinfo : EIATTR_SPARSE_MMA_MASK
	.align		4
.L_1529:
        /*0048*/ 	.byte	0x03, 0x50
        /*004a*/ 	.short	0x0000


	//----- nvinfo : EIATTR_MAXREG_COUNT
	.align		4
        /*004c*/ 	.byte	0x03, 0x1b
        /*004e*/ 	.short	0x00ff


	//----- nvinfo : EIATTR_NUM_BARRIERS
	.align		4
        /*0050*/ 	.byte	0x02, 0x4c
        /*0052*/ 	.byte	0x01
	.zero		1


	//----- nvinfo : EIATTR_MERCURY_ISA_VERSION
	.align		4
        /*0054*/ 	.byte	0x03, 0x5f
        /*0056*/ 	.short	0x0101


	//----- nvinfo : EIATTR_VRC_CTA_INIT_COUNT
	.align		4
        /*0058*/ 	.byte	0x02, 0x4a
	.zero		1
	.zero		1


	//----- nvinfo : EIATTR_EXIT_INSTR_OFFSETS
	.align		4
        /*005c*/ 	.byte	0x04, 0x1c
        /*005e*/ 	.short	(.L_1531 - .L_1530)


	//   ....[0]....
.L_1530:
        /*0060*/ 	.word	0x00000560


	//   ....[1]....
        /*0064*/ 	.word	0x00000f40


	//   ....[2]....
        /*0068*/ 	.word	0x00001000


	//----- nvinfo : EIATTR_CRS_STACK_SIZE
	.align		4
.L_1531:
        /*006c*/ 	.byte	0x04, 0x1e
        /*006e*/ 	.short	(.L_1533 - .L_1532)
.L_1532:
        /*0070*/ 	.word	0x00000000


	//----- nvinfo : EIATTR_CBANK_PARAM_SIZE
	.align		4
.L_1533:
        /*0074*/ 	.byte	0x03, 0x19
        /*0076*/ 	.short	0x0020


	//----- nvinfo : EIATTR_PARAM_CBANK
	.align		4
        /*0078*/ 	.byte	0x04, 0x0a
        /*007a*/ 	.short	(.L_1535 - .L_1534)
	.align		4
.L_1534:
        /*007c*/ 	.word	index@(.nv.constant0.contiguous_reduce_i64)
        /*0080*/ 	.short	0x0380
        /*0082*/ 	.short	0x0020


	//----- nvinfo : EIATTR_SW_WAR
	.align		4
.L_1535:
        /*0084*/ 	.byte	0x04, 0x36
        /*0086*/ 	.short	(.L_1537 - .L_1536)
.L_1536:
        /*0088*/ 	.word	0x00000008
.L_1537:


//--------------------- .nv.info.nkd2_i32         --------------------------
	.section	.nv.info.nkd2_i32,"",@"SHT_CUDA_INFO"
	.sectionflags	@""
	.align	4


	//----- nvinfo : EIATTR_CUDA_API_VERSION
	.align		4
        /*0000*/ 	.byte	0x04, 0x37
        /*0002*/ 	.short	(.L_1539 - .L_1538)
.L_1538:
        /*0004*/ 	.word	0x00000082


	//----- nvinfo : EIATTR_KPARAM_INFO
	.align		4
.L_1539:
        /*0008*/ 	.byte	0x04, 0x17
        /*000a*/ 	.short	(.L_1541 - .L_1540)
.L_1540:
        /*000c*/ 	.word	0x00000000
        /*0010*/ 	.short	0x0007
        /*0012*/ 	.short	0x0038
        /*0014*/ 	.byte	0x00, 0xf0, 0x21, 0x00


	//----- nvinfo : EIATTR_KPARAM_INFO
	.align		4
.L_1541:
        /*0018*/ 	.byte	0x04, 0x17
        /*001a*/ 	.short	(.L_1543 - .L_1542)
.L_1542:
        /*001c*/ 	.word	0x00000000
        /*0020*/ 	.short	0x0006
        /*0022*/ 	.short	0x0030
        /*0024*/ 	.byte	0x00, 0xf0, 0x21, 0x00


	//----- nvinfo : EIATTR_KPARAM_INFO
	.align		4
.L_1543:
        /*0028*/ 	.byte	0x04, 0x17
        /*002a*/ 	.short	(.L_1545 - .L_1544)
.L_1544:
        /*002c*/ 	.word	0x00000000
        /*0030*/ 	.short	0x0005
        /*0032*/ 	.short	0x0028
        /*0034*/ 	.byte	0x00, 0xf0, 0x21, 0x00


	//----- nvinfo : EIATTR_KPARAM_INFO
	.align		4
.L_1545:
        /*0038*/ 	.byte	0x04, 0x17
        /*003a*/ 	.short	(.L_1547 - .L_1546)
.L_1546:
        /*003c*/ 	.word	0x00000000
        /*0040*/ 	.short	0x0004
        /*0042*/ 	.short	0x0020
        /*0044*/ 	.byte	0x00, 0xf0, 0x21, 0x00


	//----- nvinfo : EIATTR_KPARAM_INFO
	.align		4
.L_1547:
        /*0048*/ 	.byte	0x04, 0x17
        /*004a*/ 	.short	(.L_1549 - .L_1548)
.L_1548:
        /*004c*/ 	.word	0x00000000
        /*0050*/ 	.short	0x0003
        /*0052*/ 	.short	0x0018
        /*0054*/ 	.byte	0x00, 0xf0, 0x21, 0x00


	//----- nvinfo : EIATTR_KPARAM_INFO
	.align		4
.L_1549:
        /*0058*/ 	.byte	0x04, 0x17
        /*005a*/ 	.short	(.L_1551 - .L_1550)
.L_1550:
        /*005c*/ 	.word	0x00000000
        /*0060*/ 	.short	0x0002
        /*0062*/ 	.short	0x0010
        /*0064*/ 	.byte	0x00, 0xf5, 0x21, 0x00


	//----- nvinfo : EIATTR_KPARAM_INFO
	.align		4
.L_1551:
        /*0068*/ 	.byte	0x04, 0x17
        /*006a*/ 	.short	(.L_1553 - .L_1552)
.L_1552:
        /*006c*/ 	.word	0x00000000
        /*0070*/ 	.short	0x0001
        /*0072*/ 	.short	0x0008
        /*0074*/ 	.byte	0x00, 0xf5, 0x21, 0x00


	//----- nvinfo : EIATTR_KPARAM_INFO
	.align		4
.L_1553:
        /*0078*/ 	.byte	0x04, 0x17
        /*007a*/ 	.short	(.L_1555 - .L_1554)
.L_1554:
        /*007c*/ 	.word	0x00000000
        /*0080*/ 	.short	0x0000
        /*0082*/ 	.short	0x0000
        /*0084*/ 	.byte	0x00, 0xf5, 0x21, 0x00


	//----- nvinfo : EIATTR_SPARSE_MMA_MASK
	.align		4
.L_1555:
        /*0088*/ 	.byte	0x03, 0x50
        /*008a*/ 	.short	0x0000


	//----- nvinfo : EIATTR_MAXREG_COUNT
	.align		4
        /*008c*/ 	.byte	0x03, 0x1b
        /*008e*/ 	.short	0x00ff


	//----- nvinfo : EIATTR_NUM_BARRIERS
	.align		4
        /*0090*/ 	.byte	0x02, 0x4c
        /*0092*/ 	.byte	0x01
	.zero		1


	//----- nvinfo : EIATTR_MERCURY_ISA_VERSION
	.align		4
        /*0094*/ 	.byte	0x03, 0x5f
        /*0096*/ 	.short	0x0101


	//----- nvinfo : EIATTR_VRC_CTA_INIT_COUNT
	.align		4
        /*0098*/ 	.byte	0x02, 0x4a
	.zero		1
	.zero		1


	//----- nvinfo : EIATTR_EXIT_INSTR_OFFSETS
	.align		4
        /*009c*/ 	.byte	0x04, 0x1c
        /*009e*/ 	.short	(.L_1557 - .L_1556)


	//   ....[0]....
.L_1556:
        /*00a0*/ 	.word	0x00000180


	//   ....[1]....
        /*00a4*/ 	.word	0x000007c0


	//   ....[2]....
        /*00a8*/ 	.word	0x000010e0


	//   ....[3]....
        /*00ac*/ 	.word	0x000011e0


	//----- nvinfo : EIATTR_CRS_STACK_SIZE
	.align		4
.L_1557:
        /*00b0*/ 	.byte	0x04, 0x1e
        /*00b2*/ 	.short	(.L_1559 - .L_1558)
.L_1558:
        /*00b4*/ 	.word	0x00000000


	//----- nvinfo : EIATTR_CBANK_PARAM_SIZE
	.align		4
.L_1559:
        /*00b8*/ 	.byte	0x03, 0x19
        /*00ba*/ 	.short	0x0040


	//----- nvinfo : EIATTR_PARAM_CBANK
	.align		4
        /*00bc*/ 	.byte	0x04, 0x0a
        /*00be*/ 	.short	(.L_1561 - .L_1560)
	.align		4
.L_1560:
        /*00c0*/ 	.word	index@(.nv.constant0.nkd2_i32)
        /*00c4*/ 	.short	0x0380
        /*00c6*/ 	.short	0x0040


	//----- nvinfo : EIATTR_SW_WAR
	.align		4
.L_1561:
        /*00c8*/ 	.byte	0x04, 0x36
        /*00ca*/ 	.short	(.L_1563 - .L_1562)
.L_1562:
        /*00cc*/ 	.word	0x00000008
.L_1563:


//--------------------- .nv.info.nkd_i32          --------------------------
	.section	.nv.info.nkd_i32,"",@"SHT_CUDA_INFO"
	.sectionflags	@""
	.align	4


	//----- nvinfo : EIATTR_CUDA_API_VERSION
	.align		4
        /*0000*/ 	.byte	0x04, 0x37
        /*0002*/ 	.short	(.L_1565 - .L_1564)
.L_1564:
        /*0004*/ 	.word	0x00000082


	//----- nvinfo : EIATTR_KPARAM_INFO
	.align		4
.L_1565:
        /*0008*/ 	.byte	0x04, 0x17
        /*000a*/ 	.short	(.L_1567 - .L_1566)
.L_1566:
        /*000c*/ 	.word	0x00000000
        /*0010*/ 	.short	0x0009
        /*0012*/ 	.short	0x0048
        /*0014*/ 	.byte	0x00, 0xf0, 0x21, 0x00


	//----- nvinfo : EIATTR_KPARAM_INFO
	.align		4
.L_1567:
        /*0018*/ 	.byte	0x04, 0x17
        /*001a*/ 	.short	(.L_1569 - .L_1568)
.L_1568:
        /*001c*/ 	.word	0x00000000
        /*0020*/ 	.short	0x0008
        /*0022*/ 	.short	0x0040
        /*0024*/ 	.byte	0x00, 0xf0, 0x21, 0x00


	//----- nvinfo : EIATTR_KPARAM_INFO
	.align		4
.L_1569:
        /*0028*/ 	.byte	0x04, 0x17
        /*002a*/ 	.short	(.L_1571 - .L_1570)
.L_1570:
        /*002c*/ 	.word	0x00000000
        /*0030*/ 	.short	0x0007
        /*0032*/ 	.short	0x0038
        /*0034*/ 	.byte	0x00, 0xf0, 0x21, 0x00


	//----- nvinfo : EIATTR_KPARAM_INFO
	.align		4
.L_1571:
        /*0038*/ 	.byte	0x04, 0x17
        /*003a*/ 	.short	(.L_1573 - .L_1572)
.L_1572:
        /*003c*/ 	.word	0x00000000
        /*0040*/ 	.short	0x0006
        /*0042*/ 	.short	0x0030
        /*0044*/ 	.byte	0x00, 0xf0, 0x21, 0x00


	//----- nvinfo : EIATTR_KPARAM_INFO
	.align		4
.L_1573:
        /*0048*/ 	.byte	0x04, 0x17
        /*004a*/ 	.short	(.L_1575 - .L_1574)
.L_1574:
        /*004c*/ 	.word	0x00000000
        /*0050*/ 	.short	0x0005
        /*0052*/ 	.short	0x0028
        /*0054*/ 	.byte	0x00, 0xf0, 0x21, 0x00


	//----- nvinfo : EIATTR_KPARAM_INFO
	.align		4
.L_1575:
        /*0058*/ 	.byte	0x04, 0x17
        /*005a*/ 	.short	(.L_1577 - .L_1576)
.L_1576:
        /*005c*/ 	.word	0x00000000
        /*0060*/ 	.short	0x0004
        /*0062*/ 	.short	0x0020
        /*0064*/ 	.byte	0x00, 0xf5, 0x21, 0x00


	//----- nvinfo : EIATTR_KPARAM_INFO
	.align		4
.L_1577:
        /*0068*/ 	.byte	0x04, 0x17
        /*006a*/ 	.short	(.L_1579 - .L_1578)
.L_1578:
        /*006c*/ 	.word	0x00000000
        /*0070*/ 	.short	0x0003
        /*0072*/ 	.short	0x0018
        /*0074*/ 	.byte	0x00, 0xf5, 0x21, 0x00


	//----- nvinfo : EIATTR_KPARAM_INFO
	.align		4
.L_1579:
        /*0078*/ 	.byte	0x04, 0x17
        /*007a*/ 	.short	(.L_1581 - .L_1580)
.L_1580:
        /*007c*/ 	.word	0x00000000
        /*0080*/ 	.short	0x0002
        /*0082*/ 	.short	0x0010
        /*0084*/ 	.byte	0x00, 0xf5, 0x21, 0x00


	//----- nvinfo : EIATTR_KPARAM_INFO
	.align		4
.L_1581:
        /*0088*/ 	.byte	0x04, 0x17
        /*008a*/ 	.short	(.L_1583 - .L_1582)
.L_1582:
        /*008c*/ 	.word	0x00000000
        /*0090*/ 	.short	0x0001
        /*0092*/ 	.short	0x0008
        /*0094*/ 	.byte	0x00, 0xf5, 0x21, 0x00


	//----- nvinfo : EIATTR_KPARAM_INFO
	.align		4
.L_1583:
        /*0098*/ 	.byte	0x04, 0x17
        /*009a*/ 	.short	(.L_1585 - .L_1584)
.L_1584:
        /*009c*/ 	.word	0x00000000
        /*00a0*/ 	.short	0x0000
        /*00a2*/ 	.short	0x0000
        /*00a4*/ 	.byte	0x00, 0xf5, 0x21, 0x00


	//----- nvinfo : EIATTR_SPARSE_MMA_MASK
	.align		4
.L_1585:
        /*00a8*/ 	.byte	0x03, 0x50
        /*00aa*/ 	.short	0x0000


	//----- nvinfo : EIATTR_MAXREG_COUNT
	.align		4
        /*00ac*/ 	.byte	0x03, 0x1b
        /*00ae*/ 	.short	0x00ff


	//----- nvinfo : EIATTR_NUM_BARRIERS
	.align		4
        /*00b0*/ 	.byte	0x02, 0x4c
        /*00b2*/ 	.byte	0x01
	.zero		1


	//----- nvinfo : EIATTR_MERCURY_ISA_VERSION
	.align		4
        /*00b4*/ 	.byte	0x03, 0x5f
        /*00b6*/ 	.short	0x0101


	//----- nvinfo : EIATTR_VRC_CTA_INIT_COUNT
	.align		4
        /*00b8*/ 	.byte	0x02, 0x4a
	.zero		1
	.zero		1


	//----- nvinfo : EIATTR_EXIT_INSTR_OFFSETS
	.align		4
        /*00bc*/ 	.byte	0x04, 0x1c
        /*00be*/ 	.short	(.L_1587 - .L_1586)


	//   ....[0]....
.L_1586:
        /*00c0*/ 	.word	0x00000180


	//   ....[1]....
        /*00c4*/ 	.word	0x00006ad0


	//   ....[2]....
        /*00c8*/ 	.word	0x000073f0


	//   ....[3]....
        /*00cc*/ 	.word	0x00007530


	//----- nvinfo : EIATTR_CRS_STACK_SIZE
	.align		4
.L_1587:
        /*00d0*/ 	.byte	0x04, 0x1e
        /*00d2*/ 	.short	(.L_1589 - .L_1588)
.L_1588:
        /*00d4*/ 	.word	0x00000000


	//----- nvinfo : EIATTR_CBANK_PARAM_SIZE
	.align		4
.L_1589:
        /*00d8*/ 	.byte	0x03, 0x19
        /*00da*/ 	.short	0x0050


	//----- nvinfo : EIATTR_PARAM_CBANK
	.align		4
        /*00dc*/ 	.byte	0x04, 0x0a
        /*00de*/ 	.short	(.L_1591 - .L_1590)
	.align		4
.L_1590:
        /*00e0*/ 	.word	index@(.nv.constant0.nkd_i32)
        /*00e4*/ 	.short	0x0380
        /*00e6*/ 	.short	0x0050


	//----- nvinfo : EIATTR_SW_WAR
	.align		4
.L_1591:
        /*00e8*/ 	.byte	0x04, 0x36
        /*00ea*/ 	.short	(.L_1593 - .L_1592)
.L_1592:
        /*00ec*/ 	.word	0x00000008
.L_1593:


//--------------------- .nv.info.contiguous_reduce2_i32 --------------------------
	.section	.nv.info.contiguous_reduce2_i32,"",@"SHT_CUDA_INFO"
	.sectionflags	@""
	.align	4


	//----- nvinfo : EIATTR_CUDA_API_VERSION
	.align		4
        /*0000*/ 	.byte	0x04, 0x37
        /*0002*/ 	.short	(.L_1595 - .L_1594)
.L_1594:
        /*0004*/ 	.word	0x00000082


	//----- nvinfo : EIATTR_KPARAM_INFO
	.align		4
.L_1595:
        /*0008*/ 	.byte	0x04, 0x17
        /*000a*/ 	.short	(.L_1597 - .L_1596)
.L_1596:
        /*000c*/ 	.word	0x00000000
        /*0010*/ 	.short	0x0003
        /*0012*/ 	.short	0x0018
        /*0014*/ 	.byte	0x00, 0xf0, 0x21, 0x00


	//----- nvinfo : EIATTR_KPARAM_INFO
	.align		4
.L_1597:
        /*0018*/ 	.byte	0x04, 0x17
        /*001a*/ 	.short	(.L_1599 - .L_1598)
.L_1598:
        /*001c*/ 	.word	0x00000000
        /*0020*/ 	.short	0x0002
        /*0022*/ 	.short	0x0010
        /*0024*/ 	.byte	0x00, 0xf5, 0x21, 0x00


	//----- nvinfo : EIATTR_KPARAM_INFO
	.align		4
.L_1599:
        /*0028*/ 	.byte	0x04, 0x17
        /*002a*/ 	.short	(.L_1601 - .L_1600)
.L_1600:
        /*002c*/ 	.word	0x00000000
        /*0030*/ 	.short	0x0001
        /*0032*/ 	.short	0x0008
        /*0034*/ 	.byte	0x00, 0xf5, 0x21, 0x00


	//----- nvinfo : EIATTR_KPARAM_INFO
	.align		4
.L_1601:
        /*0038*/ 	.byte	0x04, 0x17
        /*003a*/ 	.short	(.L_1603 - .L_1602)
.L_1602:
        /*003c*/ 	.word	0x00000000
        /*0040*/ 	.short	0x0000
        /*0042*/ 	.short	0x0000
        /*0044*/ 	.byte	0x00, 0xf5, 0x21, 0x00


	//----- nvinfo : EIATTR_SPARSE_MMA_MASK
	.align		4
.L_1603:
        /*0048*/ 	.byte	0x03, 0x50
        /*004a*/ 	.short	0x0000


	//----- nvinfo : EIATTR_MAXREG_COUNT
	.align		4
        /*004c*/ 	.byte	0x03, 0x1b
        /*004e*/ 	.short	0x00ff


	//----- nvinfo : EIATTR_NUM_BARRIERS
	.align		4
        /*0050*/ 	.byte	0x02, 0x4c
        /*0052*/ 	.byte	0x01
	.zero		1


	//----- nvinfo : EIATTR_MERCURY_ISA_VERSION
	.align		4
        /*0054*/ 	.byte	0x03, 0x5f
        /*0056*/ 	.short	0x0101


	//----- nvinfo : EIATTR_VRC_CTA_INIT_COUNT
	.align		4
        /*0058*/ 	.byte	0x02, 0x4a
	.zero		1
	.zero		1


	//----- nvinfo : EIATTR_EXIT_INSTR_OFFSETS
	.align		4
        /*005c*/ 	.byte	0x04, 0x1c
        /*005e*/ 	.short	(.L_1605 - .L_1604)


	//   ....[0]....
.L_1604:
        /*0060*/ 	.word	0x00000750


	//   ....[1]....
        /*0064*/ 	.word	0x00001070


	//   ....[2]....
        /*0068*/ 	.word	0x00001130


	//----- nvinfo : EIATTR_CRS_STACK_SIZE
	.align		4
.L_1605:
        /*006c*/ 	.byte	0x04, 0x1e
        /*006e*/ 	.short	(.L_1607 - .L_1606)
.L_1606:
        /*0070*/ 	.word	0x00000000


	//----- nvinfo : EIATTR_CBANK_PARAM_SIZE
	.align		4
.L_1607:
        /*0074*/ 	.byte	0x03, 0x19
        /*0076*/ 	.short	0x0020


	//----- nvinfo : EIATTR_PARAM_CBANK
	.align		4
        /*0078*/ 	.byte	0x04, 0x0a
        /*007a*/ 	.short	(.L_1609 - .L_1608)
	.align		4
.L_1608:
        /*007c*/ 	.word	index@(.nv.constant0.contiguous_reduce2_i32)
        /*0080*/ 	.short	0x0380
        /*0082*/ 	.short	0x0020


	//----- nvinfo : EIATTR_SW_WAR
	.align		4
.L_1609:
        /*0084*/ 	.byte	0x04, 0x36
        /*0086*/ 	.short	(.L_1611 - .L_1610)
.L_1610:
        /*0088*/ 	.word	0x00000008
.L_1611:


//--------------------- .nv.info.uncontiguous_reduce_i32 --------------------------
	.section	.nv.info.uncontiguous_reduce_i32,"",@"SHT_CUDA_INFO"
	.sectionflags	@""
	.align	4


	//----- nvinfo : EIATTR_CUDA_API_VERSION
	.align		4
        /*0000*/ 	.byte	0x04, 0x37
        /*0002*/ 	.short	(.L_1613 - .L_1612)
.L_1612:
        /*0004*/ 	.word	0x00000082


	//----- nvinfo : EIATTR_KPARAM_INFO
	.align		4
.L_1613:
        /*0008*/ 	.byte	0x04, 0x17
        /*000a*/ 	.short	(.L_1615 - .L_1614)
.L_1614:
        /*000c*/ 	.word	0x00000000
        /*0010*/ 	.short	0x0006
        /*0012*/ 	.short	0x0030
        /*0014*/ 	.byte	0x00, 0xf0, 0x21, 0x00


	//----- nvinfo : EIATTR_KPARAM_INFO
	.align		4
.L_1615:
        /*0018*/ 	.byte	0x04, 0x17
        /*001a*/ 	.short	(.L_1617 - .L_1616)
.L_1616:
        /*001c*/ 	.word	0x00000000
        /*0020*/ 	.short	0x0005
        /*0022*/ 	.short	0x0028
        /*0024*/ 	.byte	0x00, 0xf0, 0x21, 0x00


	//----- nvinfo : EIATTR_KPARAM_INFO
	.align		4
.L_1617:
        /*0028*/ 	.byte	0x04, 0x17
        /*002a*/ 	.short	(.L_1619 - .L_1618)
.L_1618:
        /*002c*/ 	.word	0x00000000
        /*0030*/ 	.short	0x0004
        /*0032*/ 	.short	0x0020
        /*0034*/ 	.byte	0x00, 0xf5, 0x21, 0x00


	//----- nvinfo : EIATTR_KPARAM_INFO
	.align		4
.L_1619:
        /*0038*/ 	.byte	0x04, 0x17
        /*003a*/ 	.short	(.L_1621 - .L_1620)
.L_1620:
        /*003c*/ 	.word	0x00000000
        /*0040*/ 	.short	0x0003
        /*0042*/ 	.short	0x0018
        /*0044*/ 	.byte	0x00, 0xf5, 0x21, 0x00


	//----- nvinfo : EIATTR_KPARAM_INFO
	.align		4
.L_1621:
        /*0048*/ 	.byte	0x04, 0x17
        /*004a*/ 	.short	(.L_1623 - .L_1622)
.L_1622:
        /*004c*/ 	.word	0x00000000
        /*0050*/ 	.short	0x0002
        /*0052*/ 	.short	0x0010
        /*0054*/ 	.byte	0x00, 0xf5, 0x21, 0x00


	//----- nvinfo : EIATTR_KPARAM_INFO
	.align		4
.L_1623:
        /*0058*/ 	.byte	0x04, 0x17
        /*005a*/ 	.short	(.L_1625 - .L_1624)
.L_1624:
        /*005c*/ 	.word	0x00000000
        /*0060*/ 	.short	0x0001
        /*0062*/ 	.short	0x0008
        /*0064*/ 	.byte	0x00, 0xf5, 0x21, 0x00


	//----- nvinfo : EIATTR_KPARAM_INFO
	.align		4
.L_1625:
        /*0068*/ 	.byte	0x04, 0x17
        /*006a*/ 	.short	(.L_1627 - .L_1626)
.L_1626:
        /*006c*/ 	.word	0x00000000
        /*0070*/ 	.short	0x0000
        /*0072*/ 	.short	0x0000
        /*0074*/ 	.byte	0x00, 0xf5, 0x21, 0x00


	//----- nvinfo : EIATTR_SPARSE_MMA_MASK
	.align		4
.L_1627:
        /*0078*/ 	.byte	0x03, 0x50
        /*007a*/ 	.short	0x0000


	//----- nvinfo : EIATTR_MAXREG_COUNT
	.align		4
        /*007c*/ 	.byte	0x03, 0x1b
        /*007e*/ 	.short	0x00ff


	//----- nvinfo : EIATTR_NUM_BARRIERS
	.align		4
        /*0080*/ 	.byte	0x02, 0x4c
        /*0082*/ 	.byte	0x01
	.zero		1


	//----- nvinfo : EIATTR_MERCURY_ISA_VERSION
	.align		4
        /*0084*/ 	.byte	0x03, 0x5f
        /*0086*/ 	.short	0x0101


	//----- nvinfo : EIATTR_VRC_CTA_INIT_COUNT
	.align		4
        /*0088*/ 	.byte	0x02, 0x4a
	.zero		1
	.zero		1


	//----- nvinfo : EIATTR_EXIT_INSTR_OFFSETS
	.align		4
        /*008c*/ 	.byte	0x04, 0x1c
        /*008e*/ 	.short	(.L_1629 - .L_1628)


	//   ....[0]....
.L_1628:
        /*0090*/ 	.word	0x00006c70


	//   ....[1]....
        /*0094*/ 	.word	0x00007590


	//   ....[2]....
        /*0098*/ 	.word	0x00007660


	//----- nvinfo : EIATTR_CRS_STACK_SIZE
	.align		4
.L_1629:
        /*009c*/ 	.byte	0x04, 0x1e
        /*009e*/ 	.short	(.L_1631 - .L_1630)
.L_1630:
        /*00a0*/ 	.word	0x00000000


	//----- nvinfo : EIATTR_CBANK_PARAM_SIZE
	.align		4
.L_1631:
        /*00a4*/ 	.byte	0x03, 0x19
        /*00a6*/ 	.short	0x0038


	//----- nvinfo : EIATTR_PARAM_CBANK
	.align		4
        /*00a8*/ 	.byte	0x04, 0x0a
        /*00aa*/ 	.short	(.L_1633 - .L_1632)
	.align		4
.L_1632:
        /*00ac*/ 	.word	index@(.nv.constant0.uncontiguous_reduce_i32)
        /*00b0*/ 	.short	0x0380
        /*00b2*/ 	.short	0x0038


	//----- nvinfo : EIATTR_SW_WAR
	.align		4
.L_1633:
        /*00b4*/ 	.byte	0x04, 0x36
        /*00b6*/ 	.short	(.L_1635 - .L_1634)
.L_1634:
        /*00b8*/ 	.word	0x00000008
.L_1635:


//--------------------- .nv.info.contiguous_reduce_i32 --------------------------
	.section	.nv.info.contiguous_reduce_i32,"",@"SHT_CUDA_INFO"
	.sectionflags	@""
	.align	4


	//----- nvinfo : EIATTR_CUDA_API_VERSION
	.align		4
        /*0000*/ 	.byte	0x04, 0x37
        /*0002*/ 	.short	(.L_1637 - .L_1636)
.L_1636:
        /*0004*/ 	.word	0x00000082


	//----- nvinfo : EIATTR_KPARAM_INFO
	.align		4
.L_1637:
        /*0008*/ 	.byte	0x04, 0x17
        /*000a*/ 	.short	(.L_1639 - .L_1638)
.L_1638:
        /*000c*/ 	.word	0x00000000
        /*0010*/ 	.short	0x0003
        /*0012*/ 	.short	0x0018
        /*0014*/ 	.byte	0x00, 0xf0, 0x21, 0x00


	//----- nvinfo : EIATTR_KPARAM_INFO
	.align		4
.L_1639:
        /*0018*/ 	.byte	0x04, 0x17
        /*001a*/ 	.short	(.L_1641 - .L_1640)
.L_1640:
        /*001c*/ 	.word	0x00000000
        /*0020*/ 	.short	0x0002
        /*0022*/ 	.short	0x0010
        /*0024*/ 	.byte	0x00, 0xf5, 0x21, 0x00


	//----- nvinfo : EIATTR_KPARAM_INFO
	.align		4
.L_1641:
        /*0028*/ 	.byte	0x04, 0x17
        /*002a*/ 	.short	(.L_1643 - .L_1642)
.L_1642:
        /*002c*/ 	.word	0x00000000
        /*0030*/ 	.short	0x0001
        /*0032*/ 	.short	0x0008
        /*0034*/ 	.byte	0x00, 0xf5, 0x21, 0x00


	//----- nvinfo : EIATTR_KPARAM_INFO
	.align		4
.L_1643:
        /*0038*/ 	.byte	0x04, 0x17
        /*003a*/ 	.short	(.L_1645 - .L_1644)
.L_1644:
        /*003c*/ 	.word	0x00000000
        /*0040*/ 	.short	0x0000
        /*0042*/ 	.short	0x0000
        /*0044*/ 	.byte	0x00, 0xf5, 0x21, 0x00


	//----- nvinfo : EIATTR_SPARSE_MMA_MASK
	.align		4
.L_1645:
        /*0048*/ 	.byte	0x03, 0x50
        /*004a*/ 	.short	0x0000


	//----- nvinfo : EIATTR_MAXREG_COUNT
	.align		4
        /*004c*/ 	.byte	0x03, 0x1b
        /*004e*/ 	.short	0x00ff


	//----- nvinfo : EIATTR_NUM_BARRIERS
	.align		4
        /*0050*/ 	.byte	0x02, 0x4c
        /*0052*/ 	.byte	0x01
	.zero		1


	//----- nvinfo : EIATTR_MERCURY_ISA_VERSION
	.align		4
        /*0054*/ 	.byte	0x03, 0x5f
        /*0056*/ 	.short	0x0101


	//----- nvinfo : EIATTR_VRC_CTA_INIT_COUNT
	.align		4
        /*0058*/ 	.byte	0x02, 0x4a
	.zero		1
	.zero		1


	//----- nvinfo : EIATTR_EXIT_INSTR_OFFSETS
	.align		4
        /*005c*/ 	.byte	0x04, 0x1c
        /*005e*/ 	.short	(.L_1647 - .L_1646)


	//   ....[0]....
.L_1646:
        /*0060*/ 	.word	0x00000540


	//   ....[1]....
        /*0064*/ 	.word	0x00000e60


	//   ....[2]....
        /*0068*/ 	.word	0x00000f20


	//----- nvinfo : EIATTR_CRS_STACK_SIZE
	.align		4
.L_1647:
        /*006c*/ 	.byte	0x04, 0x1e
        /*006e*/ 	.short	(.L_1649 - .L_1648)
.L_1648:
        /*0070*/ 	.word	0x00000000


	//----- nvinfo : EIATTR_CBANK_PARAM_SIZE
	.align		4
.L_1649:
        /*0074*/ 	.byte	0x03, 0x19
        /*0076*/ 	.short	0x0020


	//----- nvinfo : EIATTR_PARAM_CBANK
	.align		4
        /*0078*/ 	.byte	0x04, 0x0a
        /*007a*/ 	.short	(.L_1651 - .L_1650)
	.align		4
.L_1650:
        /*007c*/ 	.word	index@(.nv.constant0.contiguous_reduce_i32)
        /*0080*/ 	.short	0x0380
        /*0082*/ 	.short	0x0020


	//----- nvinfo : EIATTR_SW_WAR
	.align		4
.L_1651:
        /*0084*/ 	.byte	0x04, 0x36
        /*0086*/ 	.short	(.L_1653 - .L_1652)
.L_1652:
        /*0088*/ 	.word	0x00000008
.L_1653:


//--------------------- .nv.info.nkd2_i16         --------------------------
	.section	.nv.info.nkd2_i16,"",@"SHT_CUDA_INFO"
	.sectionflags	@""
	.align	4


	//----- nvinfo : EIATTR_CUDA_API_VERSION
	.align		4
        /*0000*/ 	.byte	0x04, 0x37
        /*0002*/ 	.short	(.L_1655 - .L_1654)
.L_1654:
        /*0004*/ 	.word	0x00000082


	//----- nvinfo : EIATTR_KPARAM_INFO
	.align		4
.L_1655:
        /*0008*/ 	.byte	0x04, 0x17
        /*000a*/ 	.short	(.L_1657 - .L_1656)
.L_1656:
        /*000c*/ 	.word	0x00000000
        /*0010*/ 	.short	0x0007
        /*0012*/ 	.short	0x0038
        /*0014*/ 	.byte	0x00, 0xf0, 0x21, 0x00


	//----- nvinfo : EIATTR_KPARAM_INFO
	.align		4
.L_1657:
        /*0018*/ 	.byte	0x04, 0x17
        /*001a*/ 	.short	(.L_1659 - .L_1658)
.L_1658:
        /*001c*/ 	.word	0x00000000
        /*0020*/ 	.short	0x0006
        /*0022*/ 	.short	0x0030
        /*0024*/ 	.byte	0x00, 0xf0, 0x21, 0x00


	//----- nvinfo : EIATTR_KPARAM_INFO
	.align		4
.L_1659:
        /*0028*/ 	.byte	0x04, 0x17
        /*002a*/ 	.short	(.L_1661 - .L_1660)
.L_1660:
        /*002c*/ 	.word	0x00000000
        /*0030*/ 	.short	0x0005
        /*0032*/ 	.short	0x0028
        /*0034*/ 	.byte	0x00, 0xf0, 0x21, 0x00


	//----- nvinfo : EIATTR_KPARAM_INFO
	.align		4
.L_1661:
        /*0038*/ 	.byte	0x04, 0x17
        /*003a*/ 	.short	(.L_1663 - .L_1662)
.L_1662:
        /*003c*/ 	.word	0x00000000
        /*0040*/ 	.short	0x0004
        /*0042*/ 	.short	0x0020
        /*0044*/ 	.byte	0x00, 0xf0, 0x21, 0x00


	//----- nvinfo : EIATTR_KPARAM_INFO
	.align		4
.L_1663:
        /*0048*/ 	.byte	0x04, 0x17
        /*004a*/ 	.short	(.L_1665 - .L_1664)
.L_1664:
        /*004c*/ 	.word	0x00000000
        /*0050*/ 	.short	0x0003
        /*0052*/ 	.short	0x0018
        /*0054*/ 	.byte	0x00, 0xf0, 0x21, 0x00


	//----- nvinfo : EIATTR_KPARAM_INFO
	.align		4
.L_1665:
        /*0058*/ 	.byte	0x04, 0x17
        /*005a*/ 	.short	(.L_1667 - .L_1666)
.L_1666:
        /*005c*/ 	.word	0x00000000
        /*0060*/ 	.short	0x0002
        /*0062*/ 	.short	0x0010
        /*0064*/ 	.byte	0x00, 0xf5, 0x21, 0x00


	//----- nvinfo : EIATTR_KPARAM_INFO
	.align		4
.L_1667:
        /*0068*/ 	.byte	0x04, 0x17
        /*006a*/ 	.short	(.L_1669 - .L_1668)
.L_1668:
        /*006c*/ 	.word	0x00000000
        /*0070*/ 	.short	0x0001
        /*0072*/ 	.short	0x0008
        /*0074*/ 	.byte	0x00, 0xf5, 0x21, 0x00


	//----- nvinfo : EIATTR_KPARAM_INFO
	.align		4
.L_1669:
        /*0078*/ 	.byte	0x04, 0x17
        /*007a*/ 	.short	(.L_1671 - .L_1670)
.L_1670:
        /*007c*/ 	.word	0x00000000
        /*0080*/ 	.short	0x0000
        /*0082*/ 	.short	0x0000
        /*0084*/ 	.byte	0x00, 0xf5, 0x21, 0x00


	//----- nvinfo : EIATTR_SPARSE_MMA_MASK
	.align		4
.L_1671:
        /*0088*/ 	.byte	0x03, 0x50
        /*008a*/ 	.short	0x0000


	//----- nvinfo : EIATTR_MAXREG_COUNT
	.align		4
        /*008c*/ 	.byte	0x03, 0x1b
        /*008e*/ 	.short	0x00ff


	//----- nvinfo : EIATTR_NUM_BARRIERS
	.align		4
        /*0090*/ 	.byte	0x02, 0x4c
        /*0092*/ 	.byte	0x01
	.zero		1


	//----- nvinfo : EIATTR_MERCURY_ISA_VERSION
	.align		4
        /*0094*/ 	.byte	0x03, 0x5f
        /*0096*/ 	.short	0x0101


	//----- nvinfo : EIATTR_VRC_CTA_INIT_COUNT
	.align		4
        /*0098*/ 	.byte	0x02, 0x4a
	.zero		1
	.zero		1


	//----- nvinfo : EIATTR_EXIT_INSTR_OFFSETS
	.align		4
        /*009c*/ 	.byte	0x04, 0x1c
        /*009e*/ 	.short	(.L_1673 - .L_1672)


	//   ....[0]....
.L_1672:
        /*00a0*/ 	.word	0x00000180


	//   ....[1]....
        /*00a4*/ 	.word	0x00000810


	//   ....[2]....
        /*00a8*/ 	.word	0x00001370


	//   ....[3]....
        /*00ac*/ 	.word	0x00001470


	//----- nvinfo : EIATTR_CRS_STACK_SIZE
	.align		4
.L_1673:
        /*00b0*/ 	.byte	0x04, 0x1e
        /*00b2*/ 	.short	(.L_1675 - .L_1674)
.L_1674:
        /*00b4*/ 	.word	0x00000000


	//----- nvinfo : EIATTR_CBANK_PARAM_SIZE
	.align		4
.L_1675:
        /*00b8*/ 	.byte	0x03, 0x19
        /*00ba*/ 	.short	0x0040


	//----- nvinfo : EIATTR_PARAM_CBANK
	.align		4
        /*00bc*/ 	.byte	0x04, 0x0a
        /*00be*/ 	.short	(.L_1677 - .L_1676)
	.align		4
.L_1676:
        /*00c0*/ 	.word	index@(.nv.constant0.nkd2_i16)
        /*00c4*/ 	.short	0x0380
        /*00c6*/ 	.short	0x0040


	//----- nvinfo : EIATTR_SW_WAR
	.align		4
.L_1677:
        /*00c8*/ 	.byte	0x04, 0x36
        /*00ca*/ 	.short	(.L_1679 - .L_1678)
.L_1678:
        /*00cc*/ 	.word	0x00000008
.L_1679:


//--------------------- .nv.info.nkd_i16          --------------------------
	.section	.nv.info.nkd_i16,"",@"SHT_CUDA_INFO"
	.sectionflags	@""
	.align	4


	//----- nvinfo : EIATTR_CUDA_API_VERSION
	.align		4
        /*0000*/ 	.byte	0x04, 0x37
        /*0002*/ 	.short	(.L_1681 - .L_1680)
.L_1680:
        /*0004*/ 	.word	0x00000082


	//----- nvinfo : EIATTR_KPARAM_INFO
	.align		4
.L_1681:
        /*0008*/ 	.byte	0x04, 0x17
        /*000a*/ 	.short	(.L_1683 - .L_1682)
.L_1682:
        /*000c*/ 	.word	0x00000000
        /*0010*/ 	.short	0x0009
        /*0012*/ 	.short	0x0048
        /*0014*/ 	.byte	0x00, 0xf0, 0x21, 0x00


	//----- nvinfo : EIATTR_KPARAM_INFO
	.align		4
.L_1683:
        /*0018*/ 	.byte	0x04, 0x17
        /*001a*/ 	.short	(.L_1685 - .L_1684)
.L_1684:
        /*001c*/ 	.word	0x00000000
        /*0020*/ 	.short	0x0008
        /*0022*/ 	.short	0x0040
        /*0024*/ 	.byte	0x00, 0xf0, 0x21, 0x00


	//----- nvinfo : EIATTR_KPARAM_INFO
	.align		4
.L_1685:
        /*0028*/ 	.byte	0x04, 0x17
        /*002a*/ 	.short	(.L_1687 - .L_1686)
.L_1686:
        /*002c*/ 	.word	0x00000000
        /*0030*/ 	.short	0x0007
        /*0032*/ 	.short	0x0038
        /*0034*/ 	.byte	0x00, 0xf0, 0x21, 0x00


	//----- nvinfo : EIATTR_KPARAM_INFO
	.align		4
.L_1687:
        /*0038*/ 	.byte	0x04, 0x17
        /*003a*/ 	.short	(.L_1689 - .L_1688)
.L_1688:
        /*003c*/ 	.word	0x00000000
        /*0040*/ 	.short	0x0006
        /*0042*/ 	.short	0x0030
        /*0044*/ 	.byte	0x00, 0xf0, 0x21, 0x00


	//----- nvinfo : EIATTR_KPARAM_INFO
	.align		4
.L_1689:
        /*0048*/ 	.byte	0x04, 0x17
        /*004a*/ 	.short	(.L_1691 - .L_1690)
.L_1690:
        /*004c*/ 	.word	0x00000000
        /*0050*/ 	.short	0x0005
        /*0052*/ 	.short	0x0028
        /*0054*/ 	.byte	0x00, 0xf0, 0x21, 0x00


	//----- nvinfo : EIATTR_KPARAM_INFO
	.align		4
.L_1691:
        /*0058*/ 	.byte	0x04, 0x17
        /*005a*/ 	.short	(.L_1693 - .L_1692)
.L_1692:
        /*005c*/ 	.word	0x00000000
        /*0060*/ 	.short	0x0004
        /*0062*/ 	.short	0x0020
        /*0064*/ 	.byte	0x00, 0xf5, 0x21, 0x00


	//----- nvinfo : EIATTR_KPARAM_INFO
	.align		4
.L_1693:
        /*0068*/ 	.byte	0x04, 0x17
        /*006a*/ 	.short	(.L_1695 - .L_1694)
.L_1694:
        /*006c*/ 	.word	0x00000000
        /*0070*/ 	.short	0x0003
        /*0072*/ 	.short	0x0018
        /*0074*/ 	.byte	0x00, 0xf5, 0x21, 0x00


	//----- nvinfo : EIATTR_KPARAM_INFO
	.align		4
.L_1695:
        /*0078*/ 	.byte	0x04, 0x17
        /*007a*/ 	.short	(.L_1697 - .L_1696)
.L_1696:
        /*007c*/ 	.word	0x00000000
        /*0080*/ 	.short	0x0002
        /*0082*/ 	.short	0x0010
        /*0084*/ 	.byte	0x00, 0xf5, 0x21, 0x00


	//----- nvinfo : EIATTR_KPARAM_INFO
	.align		4
.L_1697:
        /*0088*/ 	.byte	0x04, 0x17
        /*008a*/ 	.short	(.L_1699 - .L_1698)
.L_1698:
        /*008c*/ 	.word	0x00000000
        /*0090*/ 	.short	0x0001
        /*0092*/ 	.short	0x0008
        /*0094*/ 	.byte	0x00, 0xf5, 0x21, 0x00


	//----- nvinfo : EIATTR_KPARAM_INFO
	.align		4
.L_1699:
        /*0098*/ 	.byte	0x04, 0x17
        /*009a*/ 	.short	(.L_1701 - .L_1700)
.L_1700:
        /*009c*/ 	.word	0x00000000
        /*00a0*/ 	.short	0x0000
        /*00a2*/ 	.short	0x0000
        /*00a4*/ 	.byte	0x00, 0xf5, 0x21, 0x00


	//----- nvinfo : EIATTR_SPARSE_MMA_MASK
	.align		4
.L_1701:
        /*00a8*/ 	.byte	0x03, 0x50
        /*00aa*/ 	.short	0x0000


	//----- nvinfo : EIATTR_MAXREG_COUNT
	.align		4
        /*00ac*/ 	.byte	0x03, 0x1b
        /*00ae*/ 	.short	0x00ff


	//----- nvinfo : EIATTR_NUM_BARRIERS
	.align		4
        /*00b0*/ 	.byte	0x02, 0x4c
        /*00b2*/ 	.byte	0x01
	.zero		1


	//----- nvinfo : EIATTR_MERCURY_ISA_VERSION
	.align		4
        /*00b4*/ 	.byte	0x03, 0x5f
        /*00b6*/ 	.short	0x0101


	//----- nvinfo : EIATTR_VRC_CTA_INIT_COUNT
	.align		4
        /*00b8*/ 	.byte	0x02, 0x4a
	.zero		1
	.zero		1


	//----- nvinfo : EIATTR_EXIT_INSTR_OFFSETS
	.align		4
        /*00bc*/ 	.byte	0x04, 0x1c
        /*00be*/ 	.short	(.L_1703 - .L_1702)


	//   ....[0]....
.L_1702:
        /*00c0*/ 	.word	0x00000180


	//   ....[1]....
        /*00c4*/ 	.word	0x00006b40


	//   ....[2]....
        /*00c8*/ 	.word	0x000076a0


	//   ....[3]....
        /*00cc*/ 	.word	0x000077e0


	//----- nvinfo : EIATTR_CRS_STACK_SIZE
	.align		4
.L_1703:
        /*00d0*/ 	.byte	0x04, 0x1e
        /*00d2*/ 	.short	(.L_1705 - .L_1704)
.L_1704:
        /*00d4*/ 	.word	0x00000000


	//----- nvinfo : EIATTR_CBANK_PARAM_SIZE
	.align		4
.L_1705:
        /*00d8*/ 	.byte	0x03, 0x19
        /*00da*/ 	.short	0x0050


	//----- nvinfo : EIATTR_PARAM_CBANK
	.align		4
        /*00dc*/ 	.byte	0x04, 0x0a
        /*00de*/ 	.short	(.L_1707 - .L_1706)
	.align		4
.L_1706:
        /*00e0*/ 	.word	index@(.nv.constant0.nkd_i16)
        /*00e4*/ 	.short	0x0380
        /*00e6*/ 	.short	0x0050


	//----- nvinfo : EIATTR_SW_WAR
	.align		4
.L_1707:
        /*00e8*/ 	.byte	0x04, 0x36
        /*00ea*/ 	.short	(.L_1709 - .L_1708)
.L_1708:
        /*00ec*/ 	.word	0x00000008
.L_1709:


//--------------------- .nv.info.contiguous_reduce2_i16 --------------------------
	.section	.nv.info.contiguous_reduce2_i16,"",@"SHT_CUDA_INFO"
	.sectionflags	@""
	.align	4


	//----- nvinfo : EIATTR_CUDA_API_VERSION
	.align		4
        /*0000*/ 	.byte	0x04, 0x37
        /*0002*/ 	.short	(.L_1711 - .L_1710)
.L_1710:
        /*0004*/ 	.word	0x00000082


	//----- nvinfo : EIATTR_KPARAM_INFO
	.align		4
.L_1711:
        /*0008*/ 	.byte	0x04, 0x17
        /*000a*/ 	.short	(.L_1713 - .L_1712)
.L_1712:
        /*000c*/ 	.word	0x00000000
        /*0010*/ 	.short	0x0003
        /*0012*/ 	.short	0x0018
        /*0014*/ 	.byte	0x00, 0xf0, 0x21, 0x00


	//----- nvinfo : EIATTR_KPARAM_INFO
	.align		4
.L_1713:
        /*0018*/ 	.byte	0x04, 0x17
        /*001a*/ 	.short	(.L_1715 - .L_1714)
.L_1714:
        /*001c*/ 	.word	0x00000000
        /*0020*/ 	.short	0x0002
        /*0022*/ 	.short	0x0010
        /*0024*/ 	.byte	0x00, 0xf5, 0x21, 0x00


	//----- nvinfo : EIATTR_KPARAM_INFO
	.align		4
.L_1715:
        /*0028*/ 	.byte	0x04, 0x17
        /*002a*/ 	.short	(.L_1717 - .L_1716)
.L_1716:
        /*002c*/ 	.word	0x00000000
        /*0030*/ 	.short	0x0001
        /*0032*/ 	.short	0x0008
        /*0034*/ 	.byte	0x00, 0xf5, 0x21, 0x00


	//----- nvinfo : EIATTR_KPARAM_INFO
	.align		4
.L_1717:
        /*0038*/ 	.byte	0x04, 0x17
        /*003a*/ 	.short	(.L_1719 - .L_1718)
.L_1718:
        /*003c*/ 	.word	0x00000000
        /*0040*/ 	.short	0x0000
        /*0042*/ 	.short	0x0000
        /*0044*/ 	.byte	0x00, 0xf5, 0x21, 0x00


	//----- nvinfo : EIATTR_SPARSE_MMA_MASK
	.align		4
.L_1719:
        /*0048*/ 	.byte	0x03, 0x50
        /*004a*/ 	.short	0x0000


	//----- nvinfo : EIATTR_MAXREG_COUNT
	.align		4
        /*004c*/ 	.byte	0x03, 0x1b
        /*004e*/ 	.short	0x00ff


	//----- nvinfo : EIATTR_NUM_BARRIERS
	.align		4
        /*0050*/ 	.byte	0x02, 0x4c
        /*0052*/ 	.byte	0x01
	.zero		1


	//----- nvinfo : EIATTR_MERCURY_ISA_VERSION
	.align		4
        /*0054*/ 	.byte	0x03, 0x5f
        /*0056*/ 	.short	0x0101


	//----- nvinfo : EIATTR_VRC_CTA_INIT_COUNT
	.align		4
        /*0058*/ 	.byte	0x02, 0x4a
	.zero		1
	.zero		1


	//----- nvinfo : EIATTR_EXIT_INSTR_OFFSETS
	.align		4
        /*005c*/ 	.byte	0x04, 0x1c
        /*005e*/ 	.short	(.L_1721 - .L_1720)


	//   ....[0]....
.L_1720:
        /*0060*/ 	.word	0x00000790


	//   ....[1]....
        /*0064*/ 	.word	0x000012f0


	//   ....[2]....
        /*0068*/ 	.word	0x000013b0


	//----- nvinfo : EIATTR_CRS_STACK_SIZE
	.align		4
.L_1721:
        /*006c*/ 	.byte	0x04, 0x1e
        /*006e*/ 	.short	(.L_1723 - .L_1722)
.L_1722:
        /*0070*/ 	.word	0x00000000


	//----- nvinfo : EIATTR_CBANK_PARAM_SIZE
	.align		4
.L_1723:
        /*0074*/ 	.byte	0x03, 0x19
        /*0076*/ 	.short	0x0020


	//----- nvinfo : EIATTR_PARAM_CBANK
	.align		4
        /*0078*/ 	.byte	0x04, 0x0a
        /*007a*/ 	.short	(.L_1725 - .L_1724)
	.align		4
.L_1724:
        /*007c*/ 	.word	index@(.nv.constant0.contiguous_reduce2_i16)
        /*0080*/ 	.short	0x0380
        /*0082*/ 	.short	0x0020


	//----- nvinfo : EIATTR_SW_WAR
	.align		4
.L_1725:
        /*0084*/ 	.byte	0x04, 0x36
        /*0086*/ 	.short	(.L_1727 - .L_1726)
.L_1726:
        /*0088*/ 	.word	0x00000008
.L_1727:


//--------------------- .nv.info.uncontiguous_reduce_i16 --------------------------
	.section	.nv.info.uncontiguous_reduce_i16,"",@"SHT_CUDA_INFO"
	.sectionflags	@""
	.align	4


	//----- nvinfo : EIATTR_CUDA_API_VERSION
	.align		4
        /*0000*/ 	.byte	0x04, 0x37
        /*0002*/ 	.short	(.L_1729 - .L_1728)
.L_1728:
        /*0004*/ 	.word	0x00000082


	//----- nvinfo : EIATTR_KPARAM_INFO
	.align		4
.L_1729:
        /*0008*/ 	.byte	0x04, 0x17
        /*000a*/ 	.short	(.L_1731 - .L_1730)
.L_1730:
        /*000c*/ 	.word	0x00000000
        /*0010*/ 	.short	0x0006
        /*0012*/ 	.short	0x0030
        /*0014*/ 	.byte	0x00, 0xf0, 0x21, 0x00


	//----- nvinfo : EIATTR_KPARAM_INFO
	.align		4
.L_1731:
        /*0018*/ 	.byte	0x04, 0x17
        /*001a*/ 	.short	(.L_1733 - .L_1732)
.L_1732:
        /*001c*/ 	.word	0x00000000
        /*0020*/ 	.short	0x0005
        /*0022*/ 	.short	0x0028
        /*0024*/ 	.byte	0x00, 0xf0, 0x21, 0x00


	//----- nvinfo : EIATTR_KPARAM_INFO
	.align		4
.L_1733:
        /*0028*/ 	.byte	0x04, 0x17
        /*002a*/ 	.short	(.L_1735 - .L_1734)
.L_1734:
        /*002c*/ 	.word	0x00000000
        /*0030*/ 	.short	0x0004
        /*0032*/ 	.short	0x0020
        /*0034*/ 	.byte	0x00, 0xf5, 0x21, 0x00


	//----- nvinfo : EIATTR_KPARAM_INFO
	.align		4
.L_1735:
        /*0038*/ 	.byte	0x04, 0x17
        /*003a*/ 	.short	(.L_1737 - .L_1736)
.L_1736:
        /*003c*/ 	.word	0x00000000
        /*0040*/ 	.short	0x0003
        /*0042*/ 	.short	0x0018
        /*0044*/ 	.byte	0x00, 0xf5, 0x21, 0x00


	//----- nvinfo : EIATTR_KPARAM_INFO
	.align		4
.L_1737:
        /*0048*/ 	.byte	0x04, 0x17
        /*004a*/ 	.short	(.L_1739 - .L_1738)
.L_1738:
        /*004c*/ 	.word	0x00000000
        /*0050*/ 	.short	0x0002
        /*0052*/ 	.short	0x0010
        /*0054*/ 	.byte	0x00, 0xf5, 0x21, 0x00


	//----- nvinfo : EIATTR_KPARAM_INFO
	.align		4
.L_1739:
        /*0058*/ 	.byte	0x04, 0x17
        /*005a*/ 	.short	(.L_1741 - .L_1740)
.L_1740:
        /*005c*/ 	.word	0x00000000
        /*0060*/ 	.short	0x0001
        /*0062*/ 	.short	0x0008
        /*0064*/ 	.byte	0x00, 0xf5, 0x21, 0x00


	//----- nvinfo : EIATTR_KPARAM_INFO
	.align		4
.L_1741:
        /*0068*/ 	.byte	0x04, 0x17
        /*006a*/ 	.short	(.L_1743 - .L_1742)
.L_1742:
        /*006c*/ 	.word	0x00000000
        /*0070*/ 	.short	0x0000
        /*0072*/ 	.short	0x0000
        /*0074*/ 	.byte	0x00, 0xf5, 0x21, 0x00


	//----- nvinfo : EIATTR_SPARSE_MMA_MASK
	.align		4
.L_1743:
        /*0078*/ 	.byte	0x03, 0x50
        /*007a*/ 	.short	0x0000


	//----- nvinfo : EIATTR_MAXREG_COUNT
	.align		4
        /*007c*/ 	.byte	0x03, 0x1b
        /*007e*/ 	.short	0x00ff


	//----- nvinfo : EIATTR_NUM_BARRIERS
	.align		4
        /*0080*/ 	.byte	0x02, 0x4c
        /*0082*/ 	.byte	0x01
	.zero		1


	//----- nvinfo : EIATTR_MERCURY_ISA_VERSION
	.align		4
        /*0084*/ 	.byte	0x03, 0x5f
        /*0086*/ 	.short	0x0101


	//----- nvinfo : EIATTR_VRC_CTA_INIT_COUNT
	.align		4
        /*0088*/ 	.byte	0x02, 0x4a
	.zero		1
	.zero		1


	//----- nvinfo : EIATTR_EXIT_INSTR_OFFSETS
	.align		4
        /*008c*/ 	.byte	0x04, 0x1c
        /*008e*/ 	.short	(.L_1745 - .L_1744)


	//   ....[0]....
.L_1744:
        /*0090*/ 	.word	0x00006ab0


	//   ....[1]....
        /*0094*/ 	.word	0x00007610


	//   ....[2]....
        /*0098*/ 	.word	0x000076e0


	//----- nvinfo : EIATTR_CRS_STACK_SIZE
	.align		4
.L_1745:
        /*009c*/ 	.byte	0x04, 0x1e
        /*009e*/ 	.short	(.L_1747 - .L_1746)
.L_1746:
        /*00a0*/ 	.word	0x00000000


	//----- nvinfo : EIATTR_CBANK_PARAM_SIZE
	.align		4
.L_1747:
        /*00a4*/ 	.byte	0x03, 0x19
        /*00a6*/ 	.short	0x0038


	//----- nvinfo : EIATTR_PARAM_CBANK
	.align		4
        /*00a8*/ 	.byte	0x04, 0x0a
        /*00aa*/ 	.short	(.L_1749 - .L_1748)
	.align		4
.L_1748:
        /*00ac*/ 	.word	index@(.nv.constant0.uncontiguous_reduce_i16)
        /*00b0*/ 	.short	0x0380
        /*00b2*/ 	.short	0x0038


	//----- nvinfo : EIATTR_SW_WAR
	.align		4
.L_1749:
        /*00b4*/ 	.byte	0x04, 0x36
        /*00b6*/ 	.short	(.L_1751 - .L_1750)
.L_1750:
        /*00b8*/ 	.word	0x00000008
.L_1751:


//--------------------- .nv.info.contiguous_reduce_i16 --------------------------
	.section	.nv.info.contiguous_reduce_i16,"",@"SHT_CUDA_INFO"
	.sectionflags	@""
	.align	4


	//----- nvinfo : EIATTR_CUDA_API_VERSION
	.align		4
        /*0000*/ 	.byte	0x04, 0x37
        /*0002*/ 	.short	(.L_1753 - .L_1752)
.L_1752:
        /*0004*/ 	.word	0x00000082


	//----- nvinfo : EIATTR_KPARAM_INFO
	.align		4
.L_1753:
        /*0008*/ 	.byte	0x04, 0x17
        /*000a*/ 	.short	(.L_1755 - .L_1754)
.L_1754:
        /*000c*/ 	.word	0x00000000
        /*0010*/ 	.short	0x0003
        /*0012*/ 	.short	0x0018
        /*0014*/ 	.byte	0x00, 0xf0, 0x21, 0x00


	//----- nvinfo : EIATTR_KPARAM_INFO
	.align		4
.L_1755:
        /*0018*/ 	.byte	0x04, 0x17
        /*001a*/ 	.short	(.L_1757 - .L_1756)
.L_1756:
        /*001c*/ 	.word	0x00000000
        /*0020*/ 	.short	0x0002
        /*0022*/ 	.short	0x0010
        /*0024*/ 	.byte	0x00, 0xf5, 0x21, 0x00


	//----- nvinfo : EIATTR_KPARAM_INFO
	.align		4
.L_1757:
        /*0028*/ 	.byte	0x04, 0x17
        /*002a*/ 	.short	(.L_1759 - .L_1758)
.L_1758:
        /*002c*/ 	.word	0x00000000
        /*0030*/ 	.short	0x0001
        /*0032*/ 	.short	0x0008
        /*0034*/ 	.byte	0x00, 0xf5, 0x21, 0x00


	//----- nvinfo : EIATTR_KPARAM_INFO
	.align		4
.L_1759:
        /*0038*/ 	.byte	0x04, 0x17
        /*003a*/ 	.short	(.L_1761 - .L_1760)
.L_1760:
        /*003c*/ 	.word	0x00000000
        /*0040*/ 	.short	0x0000
        /*0042*/ 	.short	0x0000
        /*0044*/ 	.byte	0x00, 0xf5, 0x21, 0x00


	//----- nvinfo : EIATTR_SPARSE_MMA_MASK
	.align		4
.L_1761:
        /*0048*/ 	.byte	0x03, 0x50
        /*004a*/ 	.short	0x0000


	//----- nvinfo : EIATTR_MAXREG_COUNT
	.align		4
        /*004c*/ 	.byte	0x03, 0x1b
        /*004e*/ 	.short	0x00ff


	//----- nvinfo : EIATTR_NUM_BARRIERS
	.align		4
        /*0050*/ 	.byte	0x02, 0x4c
        /*0052*/ 	.byte	0x01
	.zero		1


	//----- nvinfo : EIATTR_MERCURY_ISA_VERSION
	.align		4
        /*0054*/ 	.byte	0x03, 0x5f
        /*0056*/ 	.short	0x0101


	//----- nvinfo : EIATTR_VRC_CTA_INIT_COUNT
	.align		4
        /*0058*/ 	.byte	0x02, 0x4a
	.zero		1
	.zero		1


	//----- nvinfo : EIATTR_EXIT_INSTR_OFFSETS
	.align		4
        /*005c*/ 	.byte	0x04, 0x1c
        /*005e*/ 	.short	(.L_1763 - .L_1762)


	//   ....[0]....
.L_1762:
        /*0060*/ 	.word	0x00000580


	//   ....[1]....
        /*0064*/ 	.word	0x000010e0


	//   ....[2]....
        /*0068*/ 	.word	0x000011a0


	//----- nvinfo : EIATTR_CRS_STACK_SIZE
	.align		4
.L_1763:
        /*006c*/ 	.byte	0x04, 0x1e
        /*006e*/ 	.short	(.L_1765 - .L_1764)
.L_1764:
        /*0070*/ 	.word	0x00000000


	//----- nvinfo : EIATTR_CBANK_PARAM_SIZE
	.align		4
.L_1765:
        /*0074*/ 	.byte	0x03, 0x19
        /*0076*/ 	.short	0x0020


	//----- nvinfo : EIATTR_PARAM_CBANK
	.align		4
        /*0078*/ 	.byte	0x04, 0x0a
        /*007a*/ 	.short	(.L_1767 - .L_1766)
	.align		4
.L_1766:
        /*007c*/ 	.word	index@(.nv.constant0.contiguous_reduce_i16)
        /*0080*/ 	.short	0x0380
        /*0082*/ 	.short	0x0020


	//----- nvinfo : EIATTR_SW_WAR
	.align		4
.L_1767:
        /*0084*/ 	.byte	0x04, 0x36
        /*0086*/ 	.short	(.L_1769 - .L_1768)
.L_1768:
        /*0088*/ 	.word	0x00000008
.L_1769:


//--------------------- .nv.info.nkd2_i8          --------------------------
	.section	.nv.info.nkd2_i8,"",@"SHT_CUDA_INFO"
	.sectionflags	@""
	.align	4


	//----- nvinfo : EIATTR_CUDA_API_VERSION
	.align		4
        /*0000*/ 	.byte	0x04, 0x37
        /*0002*/ 	.short	(.L_1771 - .L_1770)
.L_1770:
        /*0004*/ 	.word	0x00000082


	//----- nvinfo : EIATTR_KPARAM_INFO
	.align		4
.L_1771:
        /*0008*/ 	.byte	0x04, 0x17
        /*000a*/ 	.short	(.L_1773 - .L_1772)
.L_1772:
        /*000c*/ 	.word	0x00000000
        /*0010*/ 	.short	0x0007
        /*0012*/ 	.short	0x0038
        /*0014*/ 	.byte	0x00, 0xf0, 0x21, 0x00


	//----- nvinfo : EIATTR_KPARAM_INFO
	.align		4
.L_1773:
        /*0018*/ 	.byte	0x04, 0x17
        /*001a*/ 	.short	(.L_1775 - .L_1774)
.L_1774:
        /*001c*/ 	.word	0x00000000
        /*0020*/ 	.short	0x0006
        /*0022*/ 	.short	0x0030
        /*0024*/ 	.byte	0x00, 0xf0, 0x21, 0x00


	//----- nvinfo : EIATTR_KPARAM_INFO
	.align		4
.L_1775:
        /*0028*/ 	.byte	0x04, 0x17
        /*002a*/ 	.short	(.L_1777 - .L_1776)
.L_1776:
        /*002c*/ 	.word	0x00000000
        /*0030*/ 	.short	0x0005
        /*0032*/ 	.short	0x0028
        /*0034*/ 	.byte	0x00, 0xf0, 0x21, 0x00


	//----- nvinfo : EIATTR_KPARAM_INFO
	.align		4
.L_1777:
        /*0038*/ 	.byte	0x04, 0x17
        /*003a*/ 	.short	(.L_1779 - .L_1778)
.L_1778:
        /*003c*/ 	.word	0x00000000
        /*0040*/ 	.short	0x0004
        /*0042*/ 	.short	0x0020
        /*0044*/ 	.byte	0x00, 0xf0, 0x21, 0x00


	//----- nvinfo : EIATTR_KPARAM_INFO
	.align		4
.L_1779:
        /*0048*/ 	.byte	0x04, 0x17
        /*004a*/ 	.short	(.L_1781 - .L_1780)
.L_1780:
        /*004c*/ 	.word	0x00000000
        /*0050*/ 	.short	0x0003
        /*0052*/ 	.short	0x0018
        /*0054*/ 	.byte	0x00, 0xf0, 0x21, 0x00


	//----- nvinfo : EIATTR_KPARAM_INFO
	.align		4
.L_1781:
        /*0058*/ 	.byte	0x04, 0x17
        /*005a*/ 	.short	(.L_1783 - .L_1782)
.L_1782:
        /*005c*/ 	.word	0x00000000
        /*0060*/ 	.short	0x0002
        /*0062*/ 	.short	0x0010
        /*0064*/ 	.byte	0x00, 0xf5, 0x21, 0x00


	//----- nvinfo : EIATTR_KPARAM_INFO
	.align		4
.L_1783:
        /*0068*/ 	.byte	0x04, 0x17
        /*006a*/ 	.short	(.L_1785 - .L_1784)
.L_1784:
        /*006c*/ 	.word	0x00000000
        /*0070*/ 	.short	0x0001
        /*0072*/ 	.short	0x0008
        /*0074*/ 	.byte	0x00, 0xf5, 0x21, 0x00


	//----- nvinfo : EIATTR_KPARAM_INFO
	.align		4
.L_1785:
        /*0078*/ 	.byte	0x04, 0x17
        /*007a*/ 	.short	(.L_1787 - .L_1786)
.L_1786:
        /*007c*/ 	.word	0x00000000
        /*0080*/ 	.short	0x0000
        /*0082*/ 	.short	0x0000
        /*0084*/ 	.byte	0x00, 0xf5, 0x21, 0x00


	//----- nvinfo : EIATTR_SPARSE_MMA_MASK
	.align		4
.L_1787:
        /*0088*/ 	.byte	0x03, 0x50
        /*008a*/ 	.short	0x0000


	//----- nvinfo : EIATTR_MAXREG_COUNT
	.align		4
        /*008c*/ 	.byte	0x03, 0x1b
        /*008e*/ 	.short	0x00ff


	//----- nvinfo : EIATTR_NUM_BARRIERS
	.align		4
        /*0090*/ 	.byte	0x02, 0x4c
        /*0092*/ 	.byte	0x01
	.zero		1


	//----- nvinfo : EIATTR_MERCURY_ISA_VERSION
	.align		4
        /*0094*/ 	.byte	0x03, 0x5f
        /*0096*/ 	.short	0x0101


	//----- nvinfo : EIATTR_VRC_CTA_INIT_COUNT
	.align		4
        /*0098*/ 	.byte	0x02, 0x4a
	.zero		1
	.zero		1


	//----- nvinfo : EIATTR_EXIT_INSTR_OFFSETS
	.align		4
        /*009c*/ 	.byte	0x04, 0x1c
        /*009e*/ 	.short	(.L_1789 - .L_1788)


	//   ....[0]....
.L_1788:
        /*00a0*/ 	.word	0x00000170


	//   ....[1]....
        /*00a4*/ 	.word	0x000007f0


	//   ....[2]....
        /*00a8*/ 	.word	0x00001110


	//   ....[3]....
        /*00ac*/ 	.word	0x00001250


	//----- nvinfo : EIATTR_CRS_STACK_SIZE
	.align		4
.L_1789:
        /*00b0*/ 	.byte	0x04, 0x1e
        /*00b2*/ 	.short	(.L_1791 - .L_1790)
.L_1790:
        /*00b4*/ 	.word	0x00000000


	//----- nvinfo : EIATTR_CBANK_PARAM_SIZE
	.align		4
.L_1791:
        /*00b8*/ 	.byte	0x03, 0x19
        /*00ba*/ 	.short	0x0040


	//----- nvinfo : EIATTR_PARAM_CBANK
	.align		4
        /*00bc*/ 	.byte	0x04, 0x0a
        /*00be*/ 	.short	(.L_1793 - .L_1792)
	.align		4
.L_1792:
        /*00c0*/ 	.word	index@(.nv.constant0.nkd2_i8)
        /*00c4*/ 	.short	0x0380
        /*00c6*/ 	.short	0x0040


	//----- nvinfo : EIATTR_SW_WAR
	.align		4
.L_1793:
        /*00c8*/ 	.byte	0x04, 0x36
        /*00ca*/ 	.short	(.L_1795 - .L_1794)
.L_1794:
        /*00cc*/ 	.word	0x00000008
.L_1795:


//--------------------- .nv.info.nkd_i8           --------------------------
	.section	.nv.info.nkd_i8,"",@"SHT_CUDA_INFO"
	.sectionflags	@""
	.align	4


	//----- nvinfo : EIATTR_CUDA_API_VERSION
	.align		4
        /*0000*/ 	.byte	0x04, 0x37
        /*0002*/ 	.short	(.L_1797 - .L_1796)
.L_1796:
        /*0004*/ 	.word	0x00000082


	//----- nvinfo : EIATTR_KPARAM_INFO
	.align		4
.L_1797:
        /*0008*/ 	.byte	0x04, 0x17
        /*000a*/ 	.short	(.L_1799 - .L_1798)
.L_1798:
        /*000c*/ 	.word	0x00000000
        /*0010*/ 	.short	0x0009
        /*0012*/ 	.short	0x0048
        /*0014*/ 	.byte	0x00, 0xf0, 0x21, 0x00


	//----- nvinfo : EIATTR_KPARAM_INFO
	.align		4
.L_1799:
        /*0018*/ 	.byte	0x04, 0x17
        /*001a*/ 	.short	(.L_1801 - .L_1800)
.L_1800:
        /*001c*/ 	.word	0x00000000
        /*0020*/ 	.short	0x0008
        /*0022*/ 	.short	0x0040
        /*0024*/ 	.byte	0x00, 0xf0, 0x21, 0x00


	//----- nvinfo : EIATTR_KPARAM_INFO
	.align		4
.L_1801:
        /*0028*/ 	.byte	0x04, 0x17
        /*002a*/ 	.short	(.L_1803 - .L_1802)
.L_1802:
        /*002c*/ 	.word	0x00000000
        /*0030*/ 	.short	0x0007
        /*0032*/ 	.short	0x0038
        /*0034*/ 	.byte	0x00, 0xf0, 0x21, 0x00


	//----- nvinfo : EIATTR_KPARAM_INFO
	.align		4
.L_1803:
        /*0038*/ 	.byte	0x04, 0x17
        /*003a*/ 	.short	(.L_1805 - .L_1804)
.L_1804:
        /*003c*/ 	.word	0x00000000
        /*0040*/ 	.short	0x0006
        /*0042*/ 	.short	0x0030
        /*0044*/ 	.byte	0x00, 0xf0, 0x21, 0x00


	//----- nvinfo : EIATTR_KPARAM_INFO
	.align		4
.L_1805:
        /*0048*/ 	.byte	0x04, 0x17
        /*004a*/ 	.short	(.L_1807 - .L_1806)
.L_1806:
        /*004c*/ 	.word	0x00000000
        /*0050*/ 	.short	0x0005
        /*0052*/ 	.short	0x0028
        /*0054*/ 	.byte	0x00, 0xf0, 0x21, 0x00


	//----- nvinfo : EIATTR_KPARAM_INFO
	.align		4
.L_1807:
        /*0058*/ 	.byte	0x04, 0x17
        /*005a*/ 	.short	(.L_1809 - .L_1808)
.L_1808:
        /*005c*/ 	.word	0x00000000
        /*0060*/ 	.short	0x0004
        /*0062*/ 	.short	0x0020
        /*0064*/ 	.byte	0x00, 0xf5, 0x21, 0x00


	//----- nvinfo : EIATTR_KPARAM_INFO
	.align		4
.L_1809:
        /*0068*/ 	.byte	0x04, 0x17
        /*006a*/ 	.short	(.L_1811 - .L_1810)
.L_1810:
        /*006c*/ 	.word	0x00000000
        /*0070*/ 	.short	0x0003
        /*0072*/ 	.short	0x0018
        /*0074*/ 	.byte	0x00, 0xf5, 0x21, 0x00


	//----- nvinfo : EIATTR_KPARAM_INFO
	.align		4
.L_1811:
        /*0078*/ 	.byte	0x04, 0x17
        /*007a*/ 	.short	(.L_1813 - .L_1812)
.L_1812:
        /*007c*/ 	.word	0x00000000
        /*0080*/ 	.short	0x0002
        /*0082*/ 	.short	0x0010
        /*0084*/ 	.byte	0x00, 0xf5, 0x21, 0x00


	//----- nvinfo : EIATTR_KPARAM_INFO
	.align		4
.L_1813:
        /*0088*/ 	.byte	0x04, 0x17
        /*008a*/ 	.short	(.L_1815 - .L_1814)
.L_1814:
        /*008c*/ 	.word	0x00000000
        /*0090*/ 	.short	0x0001
        /*0092*/ 	.short	0x0008
        /*0094*/ 	.byte	0x00, 0xf5, 0x21, 0x00


	//----- nvinfo : EIATTR_KPARAM_INFO
	.align		4
.L_1815:
        /*0098*/ 	.byte	0x04, 0x17
        /*009a*/ 	.short	(.L_1817 - .L_1816)
.L_1816:
        /*009c*/ 	.word	0x00000000
        /*00a0*/ 	.short	0x0000
        /*00a2*/ 	.short	0x0000
        /*00a4*/ 	.byte	0x00, 0xf5, 0x21, 0x00


	//----- nvinfo : EIATTR_SPARSE_MMA_MASK
	.align		4
.L_1817:
        /*00a8*/ 	.byte	0x03, 0x50
        /*00aa*/ 	.short	0x0000


	//----- nvinfo : EIATTR_MAXREG_COUNT
	.align		4
        /*00ac*/ 	.byte	0x03, 0x1b
        /*00ae*/ 	.short	0x00ff


	//----- nvinfo : EIATTR_NUM_BARRIERS
	.align		4
        /*00b0*/ 	.byte	0x02, 0x4c
        /*00b2*/ 	.byte	0x01
	.zero		1


	//----- nvinfo : EIATTR_MERCURY_ISA_VERSION
	.align		4
        /*00b4*/ 	.byte	0x03, 0x5f
        /*00b6*/ 	.short	0x0101


	//----- nvinfo : EIATTR_VRC_CTA_INIT_COUNT
	.align		4
        /*00b8*/ 	.byte	0x02, 0x4a
	.zero		1
	.zero		1


	//----- nvinfo : EIATTR_EXIT_INSTR_OFFSETS
	.align		4
        /*00bc*/ 	.byte	0x04, 0x1c
        /*00be*/ 	.short	(.L_1819 - .L_1818)


	//   ....[0]....
.L_1818:
        /*00c0*/ 	.word	0x00000170


	//   ....[1]....
        /*00c4*/ 	.word	0x00006af0


	//   ....[2]....
        /*00c8*/ 	.word	0x00007410


	//   ....[3]....
        /*00cc*/ 	.word	0x000075a0


	//----- nvinfo : EIATTR_CRS_STACK_SIZE
	.align		4
.L_1819:
        /*00d0*/ 	.byte	0x04, 0x1e
        /*00d2*/ 	.short	(.L_1821 - .L_1820)
.L_1820:
        /*00d4*/ 	.word	0x00000000


	//----- nvinfo : EIATTR_CBANK_PARAM_SIZE
	.align		4
.L_1821:
        /*00d8*/ 	.byte	0x03, 0x19
        /*00da*/ 	.short	0x0050


	//----- nvinfo : EIATTR_PARAM_CBANK
	.align		4
        /*00dc*/ 	.byte	0x04, 0x0a
        /*00de*/ 	.short	(.L_1823 - .L_1822)
	.align		4
.L_1822:
        /*00e0*/ 	.word	index@(.nv.constant0.nkd_i8)
        /*00e4*/ 	.short	0x0380
        /*00e6*/ 	.short	0x0050


	//----- nvinfo : EIATTR_SW_WAR
	.align		4
.L_1823:
        /*00e8*/ 	.byte	0x04, 0x36
        /*00ea*/ 	.short	(.L_1825 - .L_1824)
.L_1824:
        /*00ec*/ 	.word	0x00000008
.L_1825:


//--------------------- .nv.info.contiguous_reduce2_i8 --------------------------
	.section	.nv.info.contiguous_reduce2_i8,"",@"SHT_CUDA_INFO"
	.sectionflags	@""
	.align	4


	//----- nvinfo : EIATTR_CUDA_API_VERSION
	.align		4
        /*0000*/ 	.byte	0x04, 0x37
        /*0002*/ 	.short	(.L_1827 - .L_1826)
.L_1826:
        /*0004*/ 	.word	0x00000082


	//----- nvinfo : EIATTR_KPARAM_INFO
	.align		4
.L_1827:
        /*0008*/ 	.byte	0x04, 0x17
        /*000a*/ 	.short	(.L_1829 - .L_1828)
.L_1828:
        /*000c*/ 	.word	0x00000000
        /*0010*/ 	.short	0x0003
        /*0012*/ 	.short	0x0018
        /*0014*/ 	.byte	0x00, 0xf0, 0x21, 0x00


	//----- nvinfo : EIATTR_KPARAM_INFO
	.align		4
.L_1829:
        /*0018*/ 	.byte	0x04, 0x17
        /*001a*/ 	.short	(.L_1831 - .L_1830)
.L_1830:
        /*001c*/ 	.word	0x00000000
        /*0020*/ 	.short	0x0002
        /*0022*/ 	.short	0x0010
        /*0024*/ 	.byte	0x00, 0xf5, 0x21, 0x00


	//----- nvinfo : EIATTR_KPARAM_INFO
	.align		4
.L_1831:
        /*0028*/ 	.byte	0x04, 0x17
        /*002a*/ 	.short	(.L_1833 - .L_1832)
.L_1832:
        /*002c*/ 	.word	0x00000000
        /*0030*/ 	.short	0x0001
        /*0032*/ 	.short	0x0008
        /*0034*/ 	.byte	0x00, 0xf5, 0x21, 0x00


	//----- nvinfo : EIATTR_KPARAM_INFO
	.align		4
.L_1833:
        /*0038*/ 	.byte	0x04, 0x17
        /*003a*/ 	.short	(.L_1835 - .L_1834)
.L_1834:
        /*003c*/ 	.word	0x00000000
        /*0040*/ 	.short	0x0000
        /*0042*/ 	.short	0x0000
        /*0044*/ 	.byte	0x00, 0xf5, 0x21, 0x00


	//----- nvinfo : EIATTR_SPARSE_MMA_MASK
	.align		4
.L_1835:
        /*0048*/ 	.byte	0x03, 0x50
        /*004a*/ 	.short	0x0000


	//----- nvinfo : EIATTR_MAXREG_COUNT
	.align		4
        /*004c*/ 	.byte	0x03, 0x1b
        /*004e*/ 	.short	0x00ff


	//----- nvinfo : EIATTR_NUM_BARRIERS
	.align		4
        /*0050*/ 	.byte	0x02, 0x4c
        /*0052*/ 	.byte	0x01
	.zero		1


	//----- nvinfo : EIATTR_MERCURY_ISA_VERSION
	.align		4
        /*0054*/ 	.byte	0x03, 0x5f
        /*0056*/ 	.short	0x0101


	//----- nvinfo : EIATTR_VRC_CTA_INIT_COUNT
	.align		4
        /*0058*/ 	.byte	0x02, 0x4a
	.zero		1
	.zero		1


	//----- nvinfo : EIATTR_EXIT_INSTR_OFFSETS
	.align		4
        /*005c*/ 	.byte	0x04, 0x1c
        /*005e*/ 	.short	(.L_1837 - .L_1836)


	//   ....[0]....
.L_1836:
        /*0060*/ 	.word	0x00000750


	//   ....[1]....
        /*0064*/ 	.word	0x00001070


	//   ....[2]....
        /*0068*/ 	.word	0x00001140


	//----- nvinfo : EIATTR_CRS_STACK_SIZE
	.align		4
.L_1837:
        /*006c*/ 	.byte	0x04, 0x1e
        /*006e*/ 	.short	(.L_1839 - .L_1838)
.L_1838:
        /*0070*/ 	.word	0x00000000


	//----- nvinfo : EIATTR_CBANK_PARAM_SIZE
	.align		4
.L_1839:
        /*0074*/ 	.byte	0x03, 0x19
        /*0076*/ 	.short	0x0020


	//----- nvinfo : EIATTR_PARAM_CBANK
	.align		4
        /*0078*/ 	.byte	0x04, 0x0a
        /*007a*/ 	.short	(.L_1841 - .L_1840)
	.align		4
.L_1840:
        /*007c*/ 	.word	index@(.nv.constant0.contiguous_reduce2_i8)
        /*0080*/ 	.short	0x0380
        /*0082*/ 	.short	0x0020


	//----- nvinfo : EIATTR_SW_WAR
	.align		4
.L_1841:
        /*0084*/ 	.byte	0x04, 0x36
        /*0086*/ 	.short	(.L_1843 - .L_1842)
.L_1842:
        /*0088*/ 	.word	0x00000008
.L_1843:


//--------------------- .nv.info.uncontiguous_reduce_i8 --------------------------
	.section	.nv.info.uncontiguous_reduce_i8,"",@"SHT_CUDA_INFO"
	.sectionflags	@""
	.align	4


	//----- nvinfo : EIATTR_CUDA_API_VERSION
	.align		4
        /*0000*/ 	.byte	0x04, 0x37
        /*0002*/ 	.short	(.L_1845 - .L_1844)
.L_1844:
        /*0004*/ 	.word	0x00000082


	//----- nvinfo : EIATTR_KPARAM_INFO
	.align		4
.L_1845:
        /*0008*/ 	.byte	0x04, 0x17
        /*000a*/ 	.short	(.L_1847 - .L_1846)
.L_1846:
        /*000c*/ 	.word	0x00000000
        /*0010*/ 	.short	0x0006
        /*0012*/ 	.short	0x0030
        /*0014*/ 	.byte	0x00, 0xf0, 0x21, 0x00


	//----- nvinfo : EIATTR_KPARAM_INFO
	.align		4
.L_1847:
        /*0018*/ 	.byte	0x04, 0x17
        /*001a*/ 	.short	(.L_1849 - .L_1848)
.L_1848:
        /*001c*/ 	.word	0x00000000
        /*0020*/ 	.short	0x0005
        /*0022*/ 	.short	0x0028
        /*0024*/ 	.byte	0x00, 0xf0, 0x21, 0x00


	//----- nvinfo : EIATTR_KPARAM_INFO
	.align		4
.L_1849:
        /*0028*/ 	.byte	0x04, 0x17
        /*002a*/ 	.short	(.L_1851 - .L_1850)
.L_1850:
        /*002c*/ 	.word	0x00000000
        /*0030*/ 	.short	0x0004
        /*0032*/ 	.short	0x0020
        /*0034*/ 	.byte	0x00, 0xf5, 0x21, 0x00


	//----- nvinfo : EIATTR_KPARAM_INFO
	.align		4
.L_1851:
        /*0038*/ 	.byte	0x04, 0x17
        /*003a*/ 	.short	(.L_1853 - .L_1852)
.L_1852:
        /*003c*/ 	.word	0x00000000
        /*0040*/ 	.short	0x0003
        /*0042*/ 	.short	0x0018
        /*0044*/ 	.byte	0x00, 0xf5, 0x21, 0x00


	//----- nvinfo : EIATTR_KPARAM_INFO
	.align		4
.L_1853:
        /*0048*/ 	.byte	0x04, 0x17
        /*004a*/ 	.short	(.L_1855 - .L_1854)
.L_1854:
        /*004c*/ 	.word	0x00000000
        /*0050*/ 	.short	0x0002
        /*0052*/ 	.short	0x0010
        /*0054*/ 	.byte	0x00, 0xf5, 0x21, 0x00


	//----- nvinfo : EIATTR_KPARAM_INFO
	.align		4
.L_1855:
        /*0058*/ 	.byte	0x04, 0x17
        /*005a*/ 	.short	(.L_1857 - .L_1856)
.L_1856:
        /*005c*/ 	.word	0x00000000
        /*0060*/ 	.short	0x0001
        /*0062*/ 	.short	0x0008
        /*0064*/ 	.byte	0x00, 0xf5, 0x21, 0x00


	//----- nvinfo : EIATTR_KPARAM_INFO
	.align		4
.L_1857:
        /*0068*/ 	.byte	0x04, 0x17
        /*006a*/ 	.short	(.L_1859 - .L_1858)
.L_1858:
        /*006c*/ 	.word	0x00000000
        /*0070*/ 	.short	0x0000
        /*0072*/ 	.short	0x0000
        /*0074*/ 	.byte	0x00, 0xf5, 0x21, 0x00


	//----- nvinfo : EIATTR_SPARSE_MMA_MASK
	.align		4
.L_1859:
        /*0078*/ 	.byte	0x03, 0x50
        /*007a*/ 	.short	0x0000


	//----- nvinfo : EIATTR_MAXREG_COUNT
	.align		4
        /*007c*/ 	.byte	0x03, 0x1b
        /*007e*/ 	.short	0x00ff


	//----- nvinfo : EIATTR_NUM_BARRIERS
	.align		4
        /*0080*/ 	.byte	0x02, 0x4c
        /*0082*/ 	.byte	0x01
	.zero		1


	//----- nvinfo : EIATTR_MERCURY_ISA_VERSION
	.align		4
        /*0084*/ 	.byte	0x03, 0x5f
        /*0086*/ 	.short	0x0101


	//----- nvinfo : EIATTR_VRC_CTA_INIT_COUNT
	.align		4
        /*0088*/ 	.byte	0x02, 0x4a
	.zero		1
	.zero		1


	//----- nvinfo : EIATTR_EXIT_INSTR_OFFSETS
	.align		4
        /*008c*/ 	.byte	0x04, 0x1c
        /*008e*/ 	.short	(.L_1861 - .L_1860)


	//   ....[0]....
.L_1860:
        /*0090*/ 	.word	0x000069e0


	//   ....[1]....
        /*0094*/ 	.word	0x00007300


	//   ....[2]....
        /*0098*/ 	.word	0x000073e0


	//----- nvinfo : EIATTR_CRS_STACK_SIZE
	.align		4
.L_1861:
        /*009c*/ 	.byte	0x04, 0x1e
        /*009e*/ 	.short	(.L_1863 - .L_1862)
.L_1862:
        /*00a0*/ 	.word	0x00000000


	//----- nvinfo : EIATTR_CBANK_PARAM_SIZE
	.align		4
.L_1863:
        /*00a4*/ 	.byte	0x03, 0x19
        /*00a6*/ 	.short	0x0038


	//----- nvinfo : EIATTR_PARAM_CBANK
	.align		4
        /*00a8*/ 	.byte	0x04, 0x0a
        /*00aa*/ 	.short	(.L_1865 - .L_1864)
	.align		4
.L_1864:
        /*00ac*/ 	.word	index@(.nv.constant0.uncontiguous_reduce_i8)
        /*00b0*/ 	.short	0x0380
        /*00b2*/ 	.short	0x0038


	//----- nvinfo : EIATTR_SW_WAR
	.align		4
.L_1865:
        /*00b4*/ 	.byte	0x04, 0x36
        /*00b6*/ 	.short	(.L_1867 - .L_1866)
.L_1866:
        /*00b8*/ 	.word	0x00000008
.L_1867:


//--------------------- .nv.info.contiguous_reduce_i8 --------------------------
	.section	.nv.info.contiguous_reduce_i8,"",@"SHT_CUDA_INFO"
	.sectionflags	@""
	.align	4


	//----- nvinfo : EIATTR_CUDA_API_VERSION
	.align		4
        /*0000*/ 	.byte	0x04, 0x37
        /*0002*/ 	.short	(.L_1869 - .L_1868)
.L_1868:
        /*0004*/ 	.word	0x00000082


	//----- nvinfo : EIATTR_KPARAM_INFO
	.align		4
.L_1869:
        /*0008*/ 	.byte	0x04, 0x17
        /*000a*/ 	.short	(.L_1871 - .L_1870)
.L_1870:
        /*000c*/ 	.word	0x00000000
        /*0010*/ 	.short	0x0003
        /*0012*/ 	.short	0x0018
        /*0014*/ 	.byte	0x00, 0xf0, 0x21, 0x00


	//----- nvinfo : EIATTR_KPARAM_INFO
	.align		4
.L_1871:
        /*0018*/ 	.byte	0x04, 0x17
        /*001a*/ 	.short	(.L_1873 - .L_1872)
.L_1872:
        /*001c*/ 	.word	0x00000000
        /*0020*/ 	.short	0x0002
        /*0022*/ 	.short	0x0010
        /*0024*/ 	.byte	0x00, 0xf5, 0x21, 0x00


	//----- nvinfo : EIATTR_KPARAM_INFO
	.align		4
.L_1873:
        /*0028*/ 	.byte	0x04, 0x17
        /*002a*/ 	.short	(.L_1875 - .L_1874)
.L_1874:
        /*002c*/ 	.word	0x00000000
        /*0030*/ 	.short	0x0001
        /*0032*/ 	.short	0x0008
        /*0034*/ 	.byte	0x00, 0xf5, 0x21, 0x00


	//----- nvinfo : EIATTR_KPARAM_INFO
	.align		4
.L_1875:
        /*0038*/ 	.byte	0x04, 0x17
        /*003a*/ 	.short	(.L_1877 - .L_1876)
.L_1876:
        /*003c*/ 	.word	0x00000000
        /*0040*/ 	.short	0x0000
        /*0042*/ 	.short	0x0000
        /*0044*/ 	.byte	0x00, 0xf5, 0x21, 0x00


	//----- nvinfo : EIATTR_SPARSE_MMA_MASK
	.align		4
.L_1877:
        /*0048*/ 	.byte	0x03, 0x50
        /*004a*/ 	.short	0x0000


	//----- nvinfo : EIATTR_MAXREG_COUNT
	.align		4
        /*004c*/ 	.byte	0x03, 0x1b
        /*004e*/ 	.short	0x00ff


	//----- nvinfo : EIATTR_NUM_BARRIERS
	.align		4
        /*0050*/ 	.byte	0x02, 0x4c
        /*0052*/ 	.byte	0x01
	.zero		1


	//----- nvinfo : EIATTR_MERCURY_ISA_VERSION
	.align		4
        /*0054*/ 	.byte	0x03, 0x5f
        /*0056*/ 	.short	0x0101


	//----- nvinfo : EIATTR_VRC_CTA_INIT_COUNT
	.align		4
        /*0058*/ 	.byte	0x02, 0x4a
	.zero		1
	.zero		1


	//----- nvinfo : EIATTR_EXIT_INSTR_OFFSETS
	.align		4
        /*005c*/ 	.byte	0x04, 0x1c
        /*005e*/ 	.short	(.L_1879 - .L_1878)


	//   ....[0]....
.L_1878:
        /*0060*/ 	.word	0x00000540


	//   ....[1]....
        /*0064*/ 	.word	0x00000e60


	//   ....[2]....
        /*0068*/ 	.word	0x00000f30


	//----- nvinfo : EIATTR_CRS_STACK_SIZE
	.align		4
.L_1879:
        /*006c*/ 	.byte	0x04, 0x1e
        /*006e*/ 	.short	(.L_1881 - .L_1880)
.L_1880:
        /*0070*/ 	.word	0x00000000


	//----- nvinfo : EIATTR_CBANK_PARAM_SIZE
	.align		4
.L_1881:
        /*0074*/ 	.byte	0x03, 0x19
        /*0076*/ 	.short	0x0020


	//----- nvinfo : EIATTR_PARAM_CBANK
	.align		4
        /*0078*/ 	.byte	0x04, 0x0a
        /*007a*/ 	.short	(.L_1883 - .L_1882)
	.align		4
.L_1882:
        /*007c*/ 	.word	index@(.nv.constant0.contiguous_reduce_i8)
        /*0080*/ 	.short	0x0380
        /*0082*/ 	.short	0x0020


	//----- nvinfo : EIATTR_SW_WAR
	.align		4
.L_1883:
        /*0084*/ 	.byte	0x04, 0x36
        /*0086*/ 	.short	(.L_1885 - .L_1884)
.L_1884:
        /*0088*/ 	.word	0x00000008
.L_1885:


//--------------------- .nv.info.nkd2_bool        --------------------------
	.section	.nv.info.nkd2_bool,"",@"SHT_CUDA_INFO"
	.sectionflags	@""
	.align	4


	//----- nvinfo : EIATTR_CUDA_API_VERSION
	.align		4
        /*0000*/ 	.byte	0x04, 0x37
        /*0002*/ 	.short	(.L_1887 - .L_1886)
.L_1886:
        /*0004*/ 	.word	0x00000082


	//----- nvinfo : EIATTR_KPARAM_INFO
	.align		4
.L_1887:
        /*0008*/ 	.byte	0x04, 0x17
        /*000a*/ 	.short	(.L_1889 - .L_1888)
.L_1888:
        /*000c*/ 	.word	0x00000000
        /*0010*/ 	.short	0x0007
        /*0012*/ 	.short	0x0038
        /*0014*/ 	.byte	0x00, 0xf0, 0x21, 0x00


	//----- nvinfo : EIATTR_KPARAM_INFO
	.align		4
.L_1889:
        /*0018*/ 	.byte	0x04, 0x17
        /*001a*/ 	.short	(.L_1891 - .L_1890)
.L_1890:
        /*001c*/ 	.word	0x00000000
        /*0020*/ 	.short	0x0006
        /*0022*/ 	.short	0x0030
        /*0024*/ 	.byte	0x00, 0xf0, 0x21, 0x00


	//----- nvinfo : EIATTR_KPARAM_INFO
	.align		4
.L_1891:
        /*0028*/ 	.byte	0x04, 0x17
        /*002a*/ 	.short	(.L_1893 - .L_1892)
.L_1892:
        /*002c*/ 	.word	0x00000000
        /*0030*/ 	.short	0x0005
        /*0032*/ 	.short	0x0028
        /*0034*/ 	.byte	0x00, 0xf0, 0x21, 0x00


	//----- nvinfo : EIATTR_KPARAM_INFO
	.align		4
.L_1893:
        /*0038*/ 	.byte	0x04, 0x17
        /*003a*/ 	.short	(.L_1895 - .L_1894)
.L_1894:
        /*003c*/ 	.word	0x00000000
        /*0040*/ 	.short	0x0004
        /*0042*/ 	.short	0x0020
        /*0044*/ 	.byte	0x00, 0xf0, 0x21, 0x00


	//----- nvinfo : EIATTR_KPARAM_INFO
	.align		4
.L_1895:
        /*0048*/ 	.byte	0x04, 0x17
        /*004a*/ 	.short	(.L_1897 - .L_1896)
.L_1896:
        /*004c*/ 	.word	0x00000000
        /*0050*/ 	.short	0x0003
        /*0052*/ 	.short	0x0018
        /*0054*/ 	.byte	0x00, 0xf0, 0x21, 0x00


	//----- nvinfo : EIATTR_KPARAM_INFO
	.align		4
.L_1897:
        /*0058*/ 	.byte	0x04, 0x17
        /*005a*/ 	.short	(.L_1899 - .L_1898)
.L_1898:
        /*005c*/ 	.word	0x00000000
        /*0060*/ 	.short	0x0002
        /*0062*/ 	.short	0x0010
        /*0064*/ 	.byte	0x00, 0xf5, 0x21, 0x00


	//----- nvinfo : EIATTR_KPARAM_INFO
	.align		4
.L_1899:
        /*0068*/ 	.byte	0x04, 0x17
        /*006a*/ 	.short	(.L_1901 - .L_1900)
.L_1900:
        /*006c*/ 	.word	0x00000000
        /*0070*/ 	.short	0x0001
        /*0072*/ 	.short	0x0008
        /*0074*/ 	.byte	0x00, 0xf5, 0x21, 0x00


	//----- nvinfo : EIATTR_KPARAM_INFO
	.align		4
.L_1901:
        /*0078*/ 	.byte	0x04, 0x17
        /*007a*/ 	.short	(.L_1903 - .L_1902)
.L_1902:
        /*007c*/ 	.word	0x00000000
        /*0080*/ 	.short	0x0000
        /*0082*/ 	.short	0x0000
        /*0084*/ 	.byte	0x00, 0xf5, 0x21, 0x00


	//----- nvinfo : EIATTR_SPARSE_MMA_MASK
	.align		4
.L_1903:
        /*0088*/ 	.byte	0x03, 0x50
        /*008a*/ 	.short	0x0000


	//----- nvinfo : EIATTR_MAXREG_COUNT
	.align		4
        /*008c*/ 	.byte	0x03, 0x1b
        /*008e*/ 	.short	0x00ff


	//----- nvinfo : EIATTR_NUM_BARRIERS
	.align		4
        /*0090*/ 	.byte	0x02, 0x4c
        /*0092*/ 	.byte	0x01
	.zero		1


	//----- nvinfo : EIATTR_MERCURY_ISA_VERSION
	.align		4
        /*0094*/ 	.byte	0x03, 0x5f
        /*0096*/ 	.short	0x0101


	//----- nvinfo : EIATTR_VRC_CTA_INIT_COUNT
	.align		4
        /*0098*/ 	.byte	0x02, 0x4a
	.zero		1
	.zero		1


	//----- nvinfo : EIATTR_EXIT_INSTR_OFFSETS
	.align		4
        /*009c*/ 	.byte	0x04, 0x1c
        /*009e*/ 	.short	(.L_1905 - .L_1904)


	//   ....[0]....
.L_1904:
        /*00a0*/ 	.word	0x00000170


	//   ....[1]....
        /*00a4*/ 	.word	0x00000850


	//   ....[2]....
        /*00a8*/ 	.word	0x00001290


	//   ....[3]....
        /*00ac*/ 	.word	0x000013d0


	//----- nvinfo : EIATTR_CRS_STACK_SIZE
	.align		4
.L_1905:
        /*00b0*/ 	.byte	0x04, 0x1e
        /*00b2*/ 	.short	(.L_1907 - .L_1906)
.L_1906:
        /*00b4*/ 	.word	0x00000000


	//----- nvinfo : EIATTR_CBANK_PARAM_SIZE
	.align		4
.L_1907:
        /*00b8*/ 	.byte	0x03, 0x19
        /*00ba*/ 	.short	0x0040


	//----- nvinfo : EIATTR_PARAM_CBANK
	.align		4
        /*00bc*/ 	.byte	0x04, 0x0a
        /*00be*/ 	.short	(.L_1909 - .L_1908)
	.align		4
.L_1908:
        /*00c0*/ 	.word	index@(.nv.constant0.nkd2_bool)
        /*00c4*/ 	.short	0x0380
        /*00c6*/ 	.short	0x0040


	//----- nvinfo : EIATTR_SW_WAR
	.align		4
.L_1909:
        /*00c8*/ 	.byte	0x04, 0x36
        /*00ca*/ 	.short	(.L_1911 - .L_1910)
.L_1910:
        /*00cc*/ 	.word	0x00000008
.L_1911:


//--------------------- .nv.info.nkd_bool         --------------------------
	.section	.nv.info.nkd_bool,"",@"SHT_CUDA_INFO"
	.sectionflags	@""
	.align	4


	//----- nvinfo : EIATTR_CUDA_API_VERSION
	.align		4
        /*0000*/ 	.byte	0x04, 0x37
        /*0002*/ 	.short	(.L_1913 - .L_1912)
.L_1912:
        /*0004*/ 	.word	0x00000082


	//----- nvinfo : EIATTR_KPARAM_INFO
	.align		4
.L_1913:
        /*0008*/ 	.byte	0x04, 0x17
        /*000a*/ 	.short	(.L_1915 - .L_1914)
.L_1914:
        /*000c*/ 	.word	0x00000000
        /*0010*/ 	.short	0x0009
        /*0012*/ 	.short	0x0048
        /*0014*/ 	.byte	0x00, 0xf0, 0x21, 0x00


	//----- nvinfo : EIATTR_KPARAM_INFO
	.align		4
.L_1915:
        /*0018*/ 	.byte	0x04, 0x17
        /*001a*/ 	.short	(.L_1917 - .L_1916)
.L_1916:
        /*001c*/ 	.word	0x00000000
        /*0020*/ 	.short	0x0008
        /*0022*/ 	.short	0x0040
        /*0024*/ 	.byte	0x00, 0xf0, 0x21, 0x00


	//----- nvinfo : EIATTR_KPARAM_INFO
	.align		4
.L_1917:
        /*0028*/ 	.byte	0x04, 0x17
        /*002a*/ 	.short	(.L_1919 - .L_1918)
.L_1918:
        /*002c*/ 	.word	0x00000000
        /*0030*/ 	.short	0x0007
        /*0032*/ 	.short	0x0038
        /*0034*/ 	.byte	0x00, 0xf0, 0x21, 0x00


	//----- nvinfo : EIATTR_KPARAM_INFO
	.align		4
.L_1919:
        /*0038*/ 	.byte	0x04, 0x17
        /*003a*/ 	.short	(.L_1921 - .L_1920)
.L_1920:
        /*003c*/ 	.word	0x00000000
        /*0040*/ 	.short	0x0006
        /*0042*/ 	.short	0x0030
        /*0044*/ 	.byte	0x00, 0xf0, 0x21, 0x00


	//----- nvinfo : EIATTR_KPARAM_INFO
	.align		4
.L_1921:
        /*0048*/ 	.byte	0x04, 0x17
        /*004a*/ 	.short	(.L_1923 - .L_1922)
.L_1922:
        /*004c*/ 	.word	0x00000000
        /*0050*/ 	.short	0x0005
        /*0052*/ 	.short	0x0028
        /*0054*/ 	.byte	0x00, 0xf0, 0x21, 0x00


	//----- nvinfo : EIATTR_KPARAM_INFO
	.align		4
.L_1923:
        /*0058*/ 	.byte	0x04, 0x17
        /*005a*/ 	.short	(.L_1925 - .L_1924)
.L_1924:
        /*005c*/ 	.word	0x00000000
        /*0060*/ 	.short	0x0004
        /*0062*/ 	.short	0x0020
        /*0064*/ 	.byte	0x00, 0xf5, 0x21, 0x00


	//----- nvinfo : EIATTR_KPARAM_INFO
	.align		4
.L_1925:
        /*0068*/ 	.byte	0x04, 0x17
        /*006a*/ 	.short	(.L_1927 - .L_1926)
.L_1926:
        /*006c*/ 	.word	0x00000000
        /*0070*/ 	.short	0x0003
        /*0072*/ 	.short	0x0018
        /*0074*/ 	.byte	0x00, 0xf5, 0x21, 0x00


	//----- nvinfo : EIATTR_KPARAM_INFO
	.align		4
.L_1927:
        /*0078*/ 	.byte	0x04, 0x17
        /*007a*/ 	.short	(.L_1929 - .L_1928)
.L_1928:
        /*007c*/ 	.word	0x00000000
        /*0080*/ 	.short	0x0002
        /*0082*/ 	.short	0x0010
        /*0084*/ 	.byte	0x00, 0xf5, 0x21, 0x00


	//----- nvinfo : EIATTR_KPARAM_INFO
	.align		4
.L_1929:
        /*0088*/ 	.byte	0x04, 0x17
        /*008a*/ 	.short	(.L_1931 - .L_1930)
.L_1930:
        /*008c*/ 	.word	0x00000000
        /*0090*/ 	.short	0x0001
        /*0092*/ 	.short	0x0008
        /*0094*/ 	.byte	0x00, 0xf5, 0x21, 0x00


	//----- nvinfo : EIATTR_KPARAM_INFO
	.align		4
.L_1931:
        /*0098*/ 	.byte	0x04, 0x17
        /*009a*/ 	.short	(.L_1933 - .L_1932)
.L_1932:
        /*009c*/ 	.word	0x00000000
        /*00a0*/ 	.short	0x0000
        /*00a2*/ 	.short	0x0000
        /*00a4*/ 	.byte	0x00, 0xf5, 0x21, 0x00


	//----- nvinfo : EIATTR_SPARSE_MMA_MASK
	.align		4
.L_1933:
        /*00a8*/ 	.byte	0x03, 0x50
        /*00aa*/ 	.short	0x0000


	//----- nvinfo : EIATTR_MAXREG_COUNT
	.align		4
        /*00ac*/ 	.byte	0x03, 0x1b
        /*00ae*/ 	.short	0x00ff


	//----- nvinfo : EIATTR_NUM_BARRIERS
	.align		4
        /*00b0*/ 	.byte	0x02, 0x4c
        /*00b2*/ 	.byte	0x01
	.zero		1


	//----- nvinfo : EIATTR_MERCURY_ISA_VERSION
	.align		4
        /*00b4*/ 	.byte	0x03, 0x5f
        /*00b6*/ 	.short	0x0101


	//----- nvinfo : EIATTR_VRC_CTA_INIT_COUNT
	.align		4
        /*00b8*/ 	.byte	0x02, 0x4a
	.zero		1
	.zero		1


	//----- nvinfo : EIATTR_EXIT_INSTR_OFFSETS
	.align		4
        /*00bc*/ 	.byte	0x04, 0x1c
        /*00be*/ 	.short	(.L_1935 - .L_1934)


	//   ....[0]....
.L_1934:
        /*00c0*/ 	.word	0x00000170


	//   ....[1]....
        /*00c4*/ 	.word	0x00006b30


	//   ....[2]....
        /*00c8*/ 	.word	0x00007570


	//   ....[3]....
        /*00cc*/ 	.word	0x00007700


	//----- nvinfo : EIATTR_CRS_STACK_SIZE
	.align		4
.L_1935:
        /*00d0*/ 	.byte	0x04, 0x1e
        /*00d2*/ 	.short	(.L_1937 - .L_1936)
.L_1936:
        /*00d4*/ 	.word	0x00000000


	//----- nvinfo : EIATTR_CBANK_PARAM_SIZE
	.align		4
.L_1937:
        /*00d8*/ 	.byte	0x03, 0x19
        /*00da*/ 	.short	0x0050


	//----- nvinfo : EIATTR_PARAM_CBANK
	.align		4
        /*00dc*/ 	.byte	0x04, 0x0a
        /*00de*/ 	.short	(.L_1939 - .L_1938)
	.align		4
.L_1938:
        /*00e0*/ 	.word	index@(.nv.constant0.nkd_bool)
        /*00e4*/ 	.short	0x0380
        /*00e6*/ 	.short	0x0050


	//----- nvinfo : EIATTR_SW_WAR
	.align		4
.L_1939:
        /*00e8*/ 	.byte	0x04, 0x36
        /*00ea*/ 	.short	(.L_1941 - .L_1940)
.L_1940:
        /*00ec*/ 	.word	0x00000008
.L_1941:


//--------------------- .nv.info.contiguous_reduce2_bool --------------------------
	.section	.nv.info.contiguous_reduce2_bool,"",@"SHT_CUDA_INFO"
	.sectionflags	@""
	.align	4


	//----- nvinfo : EIATTR_CUDA_API_VERSION
	.align		4
        /*0000*/ 	.byte	0x04, 0x37
        /*0002*/ 	.short	(.L_1943 - .L_1942)
.L_1942:
        /*0004*/ 	.word	0x00000082


	//----- nvinfo : EIATTR_KPARAM_INFO
	.align		4
.L_1943:
        /*0008*/ 	.byte	0x04, 0x17
        /*000a*/ 	.short	(.L_1945 - .L_1944)
.L_1944:
        /*000c*/ 	.word	0x00000000
        /*0010*/ 	.short	0x0003
        /*0012*/ 	.short	0x0018
        /*0014*/ 	.byte	0x00, 0xf0, 0x21, 0x00


	//----- nvinfo : EIATTR_KPARAM_INFO
	.align		4
.L_1945:
        /*0018*/ 	.byte	0x04, 0x17
        /*001a*/ 	.short	(.L_1947 - .L_1946)
.L_1946:
        /*001c*/ 	.word	0x00000000
        /*0020*/ 	.short	0x0002
        /*0022*/ 	.short	0x0010
        /*0024*/ 	.byte	0x00, 0xf5, 0x21, 0x00


	//----- nvinfo : EIATTR_KPARAM_INFO
	.align		4
.L_1947:
        /*0028*/ 	.byte	0x04, 0x17
        /*002a*/ 	.short	(.L_1949 - .L_1948)
.L_1948:
        /*002c*/ 	.word	0x00000000
        /*0030*/ 	.short	0x0001
        /*0032*/ 	.short	0x0008
        /*0034*/ 	.byte	0x00, 0xf5, 0x21, 0x00


	//----- nvinfo : EIATTR_KPARAM_INFO
	.align		4
.L_1949:
        /*0038*/ 	.byte	0x04, 0x17
        /*003a*/ 	.short	(.L_1951 - .L_1950)
.L_1950:
        /*003c*/ 	.word	0x00000000
        /*0040*/ 	.short	0x0000
        /*0042*/ 	.short	0x0000
        /*0044*/ 	.byte	0x00, 0xf5, 0x21, 0x00


	//----- nvinfo : EIATTR_SPARSE_MMA_MASK
	.align		4
.L_1951:
        /*0048*/ 	.byte	0x03, 0x50
        /*004a*/ 	.short	0x0000


	//----- nvinfo : EIATTR_MAXREG_COUNT
	.align		4
        /*004c*/ 	.byte	0x03, 0x1b
        /*004e*/ 	.short	0x00ff


	//----- nvinfo : EIATTR_NUM_BARRIERS
	.align		4
        /*0050*/ 	.byte	0x02, 0x4c
        /*0052*/ 	.byte	0x01
	.zero		1


	//----- nvinfo : EIATTR_MERCURY_ISA_VERSION
	.align		4
        /*0054*/ 	.byte	0x03, 0x5f
        /*0056*/ 	.short	0x0101


	//----- nvinfo : EIATTR_VRC_CTA_INIT_COUNT
	.align		4
        /*0058*/ 	.byte	0x02, 0x4a
	.zero		1
	.zero		1


	//----- nvinfo : EIATTR_EXIT_INSTR_OFFSETS
	.align		4
        /*005c*/ 	.byte	0x04, 0x1c
        /*005e*/ 	.short	(.L_1953 - .L_1952)


	//   ....[0]....
.L_1952:
        /*0060*/ 	.word	0x000007b0


	//   ....[1]....
        /*0064*/ 	.word	0x000011f0


	//   ....[2]....
        /*0068*/ 	.word	0x000012c0


	//----- nvinfo : EIATTR_CRS_STACK_SIZE
	.align		4
.L_1953:
        /*006c*/ 	.byte	0x04, 0x1e
        /*006e*/ 	.short	(.L_1955 - .L_1954)
.L_1954:
        /*0070*/ 	.word	0x00000000


	//----- nvinfo : EIATTR_CBANK_PARAM_SIZE
	.align		4
.L_1955:
        /*0074*/ 	.byte	0x03, 0x19
        /*0076*/ 	.short	0x0020


	//----- nvinfo : EIATTR_PARAM_CBANK
	.align		4
        /*0078*/ 	.byte	0x04, 0x0a
        /*007a*/ 	.short	(.L_1957 - .L_1956)
	.align		4
.L_1956:
        /*007c*/ 	.word	index@(.nv.constant0.contiguous_reduce2_bool)
        /*0080*/ 	.short	0x0380
        /*0082*/ 	.short	0x0020


	//----- nvinfo : EIATTR_SW_WAR
	.align		4
.L_1957:
        /*0084*/ 	.byte	0x04, 0x36
        /*0086*/ 	.short	(.L_1959 - .L_1958)
.L_1958:
        /*0088*/ 	.word	0x00000008
.L_1959:


//--------------------- .nv.info.uncontiguous_reduce_bool --------------------------
	.section	.nv.info.uncontiguous_reduce_bool,"",@"SHT_CUDA_INFO"
	.sectionflags	@""
	.align	4


	//----- nvinfo : EIATTR_CUDA_API_VERSION
	.align		4
        /*0000*/ 	.byte	0x04, 0x37
        /*0002*/ 	.short	(.L_1961 - .L_1960)
.L_1960:
        /*0004*/ 	.word	0x00000082


	//----- nvinfo : EIATTR_KPARAM_INFO
	.align		4
.L_1961:
        /*0008*/ 	.byte	0x04, 0x17
        /*000a*/ 	.short	(.L_1963 - .L_1962)
.L_1962:
        /*000c*/ 	.word	0x00000000
        /*0010*/ 	.short	0x0006
        /*0012*/ 	.short	0x0030
        /*0014*/ 	.byte	0x00, 0xf0, 0x21, 0x00


	//----- nvinfo : EIATTR_KPARAM_INFO
	.align		4
.L_1963:
        /*0018*/ 	.byte	0x04, 0x17
        /*001a*/ 	.short	(.L_1965 - .L_1964)
.L_1964:
        /*001c*/ 	.word	0x00000000
        /*0020*/ 	.short	0x0005
        /*0022*/ 	.short	0x0028
        /*0024*/ 	.byte	0x00, 0xf0, 0x21, 0x00


	//----- nvinfo : EIATTR_KPARAM_INFO
	.align		4
.L_1965:
        /*0028*/ 	.byte	0x04, 0x17
        /*002a*/ 	.short	(.L_1967 - .L_1966)
.L_1966:
        /*002c*/ 	.word	0x00000000
        /*0030*/ 	.short	0x0004
        /*0032*/ 	.short	0x0020
        /*0034*/ 	.byte	0x00, 0xf5, 0x21, 0x00


	//----- nvinfo : EIATTR_KPARAM_INFO
	.align		4
.L_1967:
        /*0038*/ 	.byte	0x04, 0x17
        /*003a*/ 	.short	(.L_1969 - .L_1968)
.L_1968:
        /*003c*/ 	.word	0x00000000
        /*0040*/ 	.short	0x0003
        /*0042*/ 	.short	0x0018
        /*0044*/ 	.byte	0x00, 0xf5, 0x21, 0x00


	//----- nvinfo : EIATTR_KPARAM_INFO
	.align		4
.L_1969:
        /*0048*/ 	.byte	0x04, 0x17
        /*004a*/ 	.short	(.L_1971 - .L_1970)
.L_1970:
        /*004c*/ 	.word	0x00000000
        /*0050*/ 	.short	0x0002
        /*0052*/ 	.short	0x0010
        /*0054*/ 	.byte	0x00, 0xf5, 0x21, 0x00


	//----- nvinfo : EIATTR_KPARAM_INFO
	.align		4
.L_1971:
        /*0058*/ 	.byte	0x04, 0x17
        /*005a*/ 	.short	(.L_1973 - .L_1972)
.L_1972:
        /*005c*/ 	.word	0x00000000
        /*0060*/ 	.short	0x0001
        /*0062*/ 	.short	0x0008
        /*0064*/ 	.byte	0x00, 0xf5, 0x21, 0x00


	//----- nvinfo : EIATTR_KPARAM_INFO
	.align		4
.L_1973:
        /*0068*/ 	.byte	0x04, 0x17
        /*006a*/ 	.short	(.L_1975 - .L_1974)
.L_1974:
        /*006c*/ 	.word	0x00000000
        /*0070*/ 	.short	0x0000
        /*0072*/ 	.short	0x0000
        /*0074*/ 	.byte	0x00, 0xf5, 0x21, 0x00


	//----- nvinfo : EIATTR_SPARSE_MMA_MASK
	.align		4
.L_1975:
        /*0078*/ 	.byte	0x03, 0x50
        /*007a*/ 	.short	0x0000


	//----- nvinfo : EIATTR_MAXREG_COUNT
	.align		4
        /*007c*/ 	.byte	0x03, 0x1b
        /*007e*/ 	.short	0x00ff


	//----- nvinfo : EIATTR_NUM_BARRIERS
	.align		4
        /*0080*/ 	.byte	0x02, 0x4c
        /*0082*/ 	.byte	0x01
	.zero		1


	//----- nvinfo : EIATTR_MERCURY_ISA_VERSION
	.align		4
        /*0084*/ 	.byte	0x03, 0x5f
        /*0086*/ 	.short	0x0101


	//----- nvinfo : EIATTR_VRC_CTA_INIT_COUNT
	.align		4
        /*0088*/ 	.byte	0x02, 0x4a
	.zero		1
	.zero		1


	//----- nvinfo : EIATTR_EXIT_INSTR_OFFSETS
	.align		4
        /*008c*/ 	.byte	0x04, 0x1c
        /*008e*/ 	.short	(.L_1977 - .L_1976)


	//   ....[0]....
.L_1976:
        /*0090*/ 	.word	0x00006a20


	//   ....[1]....
        /*0094*/ 	.word	0x00007460


	//   ....[2]....
        /*0098*/ 	.word	0x00007540


	//----- nvinfo : EIATTR_CRS_STACK_SIZE
	.align		4
.L_1977:
        /*009c*/ 	.byte	0x04, 0x1e
        /*009e*/ 	.short	(.L_1979 - .L_1978)
.L_1978:
        /*00a0*/ 	.word	0x00000000


	//----- nvinfo : EIATTR_CBANK_PARAM_SIZE
	.align		4
.L_1979:
        /*00a4*/ 	.byte	0x03, 0x19
        /*00a6*/ 	.short	0x0038


	//----- nvinfo : EIATTR_PARAM_CBANK
	.align		4
        /*00a8*/ 	.byte	0x04, 0x0a
        /*00aa*/ 	.short	(.L_1981 - .L_1980)
	.align		4
.L_1980:
        /*00ac*/ 	.word	index@(.nv.constant0.uncontiguous_reduce_bool)
        /*00b0*/ 	.short	0x0380
        /*00b2*/ 	.short	0x0038


	//----- nvinfo : EIATTR_SW_WAR
	.align		4
.L_1981:
        /*00b4*/ 	.byte	0x04, 0x36
        /*00b6*/ 	.short	(.L_1983 - .L_1982)
.L_1982:
        /*00b8*/ 	.word	0x00000008
.L_1983:


//--------------------- .nv.info.contiguous_reduce_bool --------------------------
	.section	.nv.info.contiguous_reduce_bool,"",@"SHT_CUDA_INFO"
	.sectionflags	@""
	.align	4


	//----- nvinfo : EIATTR_CUDA_API_VERSION
	.align		4
        /*0000*/ 	.byte	0x04, 0x37
        /*0002*/ 	.short	(.L_1985 - .L_1984)
.L_1984:
        /*0004*/ 	.word	0x00000082


	//----- nvinfo : EIATTR_KPARAM_INFO
	.align		4
.L_1985:
        /*0008*/ 	.byte	0x04, 0x17
        /*000a*/ 	.short	(.L_1987 - .L_1986)
.L_1986:
        /*000c*/ 	.word	0x00000000
        /*0010*/ 	.short	0x0003
        /*0012*/ 	.short	0x0018
        /*0014*/ 	.byte	0x00, 0xf0, 0x21, 0x00


	//----- nvinfo : EIATTR_KPARAM_INFO
	.align		4
.L_1987:
        /*0018*/ 	.byte	0x04, 0x17
        /*001a*/ 	.short	(.L_1989 - .L_1988)
.L_1988:
        /*001c*/ 	.word	0x00000000
        /*0020*/ 	.short	0x0002
        /*0022*/ 	.short	0x0010
        /*0024*/ 	.byte	0x00, 0xf5, 0x21, 0x00


	//----- nvinfo : EIATTR_KPARAM_INFO
	.align		4
.L_1989:
        /*0028*/ 	.byte	0x04, 0x17
        /*002a*/ 	.short	(.L_1991 - .L_1990)
.L_1990:
        /*002c*/ 	.word	0x00000000
        /*0030*/ 	.short	0x0001
        /*0032*/ 	.short	0x0008
        /*0034*/ 	.byte	0x00, 0xf5, 0x21, 0x00


	//----- nvinfo : EIATTR_KPARAM_INFO
	.align		4
.L_1991:
        /*0038*/ 	.byte	0x04, 0x17
        /*003a*/ 	.short	(.L_1993 - .L_1992)
.L_1992:
        /*003c*/ 	.word	0x00000000
        /*0040*/ 	.short	0x0000
        /*0042*/ 	.short	0x0000
        /*0044*/ 	.byte	0x00, 0xf5, 0x21, 0x00


	//----- nvinfo : EIATTR_SPARSE_MMA_MASK
	.align		4
.L_1993:
        /*0048*/ 	.byte	0x03, 0x50
        /*004a*/ 	.short	0x0000


	//----- nvinfo : EIATTR_MAXREG_COUNT
	.align		4
        /*004c*/ 	.byte	0x03, 0x1b
        /*004e*/ 	.short	0x00ff


	//----- nvinfo : EIATTR_NUM_BARRIERS
	.align		4
        /*0050*/ 	.byte	0x02, 0x4c
        /*0052*/ 	.byte	0x01
	.zero		1


	//----- nvinfo : EIATTR_MERCURY_ISA_VERSION
	.align		4
        /*0054*/ 	.byte	0x03, 0x5f
        /*0056*/ 	.short	0x0101


	//----- nvinfo : EIATTR_VRC_CTA_INIT_COUNT
	.align		4
        /*0058*/ 	.byte	0x02, 0x4a
	.zero		1
	.zero		1


	//----- nvinfo : EIATTR_EXIT_INSTR_OFFSETS
	.align		4
        /*005c*/ 	.byte	0x04, 0x1c
        /*005e*/ 	.short	(.L_1995 - .L_1994)


	//   ....[0]....
.L_1994:
        /*0060*/ 	.word	0x00000580


	//   ....[1]....
        /*0064*/ 	.word	0x00000fc0


	//   ....[2]....
        /*0068*/ 	.word	0x00001090


	//----- nvinfo : EIATTR_CRS_STACK_SIZE
	.align		4
.L_1995:
        /*006c*/ 	.byte	0x04, 0x1e
        /*006e*/ 	.short	(.L_1997 - .L_1996)
.L_1996:
        /*0070*/ 	.word	0x00000000


	//----- nvinfo : EIATTR_CBANK_PARAM_SIZE
	.align		4
.L_1997:
        /*0074*/ 	.byte	0x03, 0x19
        /*0076*/ 	.short	0x0020


	//----- nvinfo : EIATTR_PARAM_CBANK
	.align		4
        /*0078*/ 	.byte	0x04, 0x0a
        /*007a*/ 	.short	(.L_1999 - .L_1998)
	.align		4
.L_1998:
        /*007c*/ 	.word	index@(.nv.constant0.contiguous_reduce_bool)
        /*0080*/ 	.short	0x0380
        /*0082*/ 	.short	0x0020


	//----- nvinfo : EIATTR_SW_WAR
	.align		4
.L_1999:
        /*0084*/ 	.byte	0x04, 0x36
        /*0086*/ 	.short	(.L_2001 - .L_2000)
.L_2000:
        /*0088*/ 	.word	0x00000008
.L_2001:


//--------------------- .nv.callgraph             --------------------------
	.section	.nv.callgraph,"",@"SHT_CUDA_CALLGRAPH"
	.align	4
	.sectionentsize	8
	.align		4
        /*0000*/ 	.word	0x00000000
	.align		4
        /*0004*/ 	.word	0xffffffff
	.align		4
        /*0008*/ 	.word	0x00000000
	.align		4
        /*000c*/ 	.word	0xfffffffe
	.align		4
        /*0010*/ 	.word	0x00000000
	.align		4
        /*0014*/ 	.word	0xfffffffd
	.align		4
        /*0018*/ 	.word	0x00000000
	.align		4
        /*001c*/ 	.word	0xfffffffc


//--------------------- .text.nkd2_bf16           --------------------------
	.section	.text.nkd2_bf16,"ax",@progbits
	.align	128
        .global         nkd2_bf16
        .type           nkd2_bf16,@function
        .size           nkd2_bf16,(.L_x_4888 - nkd2_bf16)
        .other          nkd2_bf16,@"STO_CUDA_ENTRY STV_DEFAULT"
nkd2_bf16:
.text.nkd2_bf16:
[----:B------:R-:W-:Y:S08]  /*0000*/  LDC R1, c[0x0][0x37c] ;  /* 0x0000df00ff017b82 */ /* 0x000ff00000000800 */
[----:B------:R-:W0:Y:S01]  /*0010*/  S2UR UR4, SR_CTAID.Y ;  /* 0x00000000000479c3 */ /* 0x000e220000002600 */
[----:B------:R-:W0:Y:S01]  /*0020*/  LDCU.64 UR8, c[0x0][0x398] ;  /* 0x00007300ff0877ac */ /* 0x000e220008000a00 */
[----:B------:R-:W1:Y:S01]  /*0030*/  S2R R5, SR_CTAID.X ;  /* 0x0000000000057919 */ /* 0x000e620000002500 */
[----:B------:R-:W2:Y:S01]  /*0040*/  I2F.BF16.U32 R3, 0x7f80 ;  /* 0x00007f8000037906 */ /* 0x000ea20000202000 */
[----:B------:R-:W1:Y:S01]  /*0050*/  LDCU UR6, c[0x0][0x360] ;  /* 0x00006c00ff0677ac */ /* 0x000e620008000800 */
[----:B------:R-:W3:Y:S03]  /*0060*/  S2R R0, SR_TID.X ;  /* 0x0000000000007919 */ /* 0x000ee60000002100 */
[----:B------:R-:W4:Y:S08]  /*0070*/  LDC.64 R6, c[0x0][0x3a8] ;  /* 0x0000ea00ff067b82 */ /* 0x000f300000000a00 */
[----:B------:R-:W5:Y:S01]  /*0080*/  S2UR UR5, SR_CgaCtaId ;  /* 0x00000000000579c3 */ /* 0x000f620000008800 */
[----:B0-----:R-:W-:-:S03]  /*0090*/  UIADD3 UR7, UP0, UPT, UR4, UR8, URZ ;  /* 0x0000000804077290 */ /* 0x001fc6000ff1e0ff */
[----:B------:R-:W-:Y:S01]  /*00a0*/  UMOV UR4, 0x400 ;  /* 0x0000040000047882 */ /* 0x000fe20000000000 */
[----:B------:R-:W-:Y:S02]  /*00b0*/  UIADD3.X UR8, UPT, UPT, URZ, UR9, URZ, UP0, !UPT ;  /* 0x00000009ff087290 */ /* 0x000fe400087fe4ff */
[----:B----4-:R-:W-:-:S04]  /*00c0*/  ISETP.LE.U32.AND P0, PT, R6, UR7, PT ;  /* 0x0000000706007c0c */ /* 0x010fc8000bf03070 */
[----:B------:R-:W-:Y:S02]  /*00d0*/  IMAD.U32 R2, RZ, RZ, UR8 ;  /* 0x00000008ff027e24 */ /* 0x000fe4000f8e00ff */
[----:B-1----:R-:W-:-:S03]  /*00e0*/  IMAD R9, R5, UR6, RZ ;  /* 0x0000000605097c24 */ /* 0x002fc6000f8e02ff */
[----:B------:R-:W-:Y:S01]  /*00f0*/  ISETP.GE.U32.AND.EX P0, PT, R2, R7, PT, P0 ;  /* 0x000000070200720c */ /* 0x000fe20003f06100 */
[----:B-----5:R-:W-:Y:S01]  /*0100*/  ULEA UR4, UR5, UR4, 0x18 ;  /* 0x0000000405047291 */ /* 0x020fe2000f8ec0ff */
[----:B---3--:R-:W-:Y:S02]  /*0110*/  IMAD R8, R9, 0x2, R0 ;  /* 0x0000000209087824 */ /* 0x008fe400078e0200 */
[----:B------:R-:W-:Y:S01]  /*0120*/  IMAD.MOV.U32 R9, RZ, RZ, RZ ;  /* 0x000000ffff097224 */ /* 0x000fe200078e00ff */
[----:B------:R-:W-:Y:S02]  /*0130*/  ULEA UR9, UR6, UR4, 0x1 ;  /* 0x0000000406097291 */ /* 0x000fe4000f8e08ff */
[----:B------:R-:W-:-:S04]  /*0140*/  LEA R4, R0, UR4, 0x1 ;  /* 0x0000000400047c11 */ /* 0x000fc8000f8e08ff */
[----:B------:R-:W-:Y:S01]  /*0150*/  LEA R6, R0, UR9, 0x3 ;  /* 0x0000000900067c11 */ /* 0x000fe2000f8e18ff */
[----:B--2---:R0:W-:Y:S04]  /*0160*/  STS.U16 [R4], R3 ;  /* 0x0000000304007388 */ /* 0x0041e80000000400 */
[----:B------:R0:W-:Y:S01]  /*0170*/  STS.64 [R6], R8 ;  /* 0x0000000806007388 */ /* 0x0001e20000000a00 */
[----:B------:R-:W-:Y:S05]  /*0180*/  @P0 EXIT ;  /* 0x000000000000094d */ /* 0x000fea0003800000 */
[----:B------:R-:W1:Y:S01]  /*0190*/  LDCU.64 UR12, c[0x0][0x3a0] ;  /* 0x00007400ff0c77ac */ /* 0x000e620008000a00 */
[----:B------:R-:W2:Y:S01]  /*01a0*/  LDC.64 R12, c[0x0][0x3b8] ;  /* 0x0000ee00ff0c7b82 */ /* 0x000ea20000000a00 */
[----:B------:R-:W-:Y:S01]  /*01b0*/  BSSY.RECONVERGENT B0, `(.L_x_0) ;  /* 0x000003b000007945 */ /* 0x000fe20003800200 */
[----:B------:R-:W-:Y:S01]  /*01c0*/  UMOV UR4, UR6 ;  /* 0x0000000600047c82 */ /* 0x000fe20008000000 */
[----:B------:R-:W3:Y:S01]  /*01d0*/  LDCU.64 UR10, c[0x0][0x358] ;  /* 0x00006b00ff0a77ac */ /* 0x000ee20008000a00 */
[----:B------:R-:W-:-:S05]  /*01e0*/  VIADD R2, R8, UR4 ;  /* 0x0000000408027c36 */ /* 0x000fca0008000000 */
[----:B-1----:R-:W-:-:S04]  /*01f0*/  ISETP.GE.U32.AND P0, PT, R2, UR12, PT ;  /* 0x0000000c02007c0c */ /* 0x002fc8000bf06070 */
[----:B------:R-:W-:Y:S01]  /*0200*/  ISETP.GE.U32.AND.EX P0, PT, RZ, UR13, PT, P0 ;  /* 0x0000000dff007c0c */ /* 0x000fe2000bf06100 */
[C---:B--2---:R-:W-:Y:S02]  /*0210*/  IMAD R10, R12.reuse, UR8, RZ ;  /* 0x000000080c0a7c24 */ /* 0x044fe4000f8e02ff */
[----:B0-----:R-:W-:-:S04]  /*0220*/  IMAD.WIDE.U32 R2, R12, UR7, RZ ;  /* 0x000000070c027c25 */ /* 0x001fc8000f8e00ff */
[----:B------:R-:W-:Y:S02]  /*0230*/  IMAD R7, R13, UR7, R10 ;  /* 0x000000070d077c24 */ /* 0x000fe4000f8e020a */
[----:B------:R-:W-:-:S04]  /*0240*/  IMAD.IADD R13, R8, 0x1, R2 ;  /* 0x00000001080d7824 */ /* 0x000fc800078e0202 */
[----:B---3--:R-:W-:Y:S05]  /*0250*/  @P0 BRA `(.L_x_1) ;  /* 0x0000000000940947 */ /* 0x008fea0003800000 */
[----:B------:R-:W0:Y:S01]  /*0260*/  LDC.64 R10, c[0x0][0x388] ;  /* 0x0000e200ff0a7b82 */ /* 0x000e220000000a00 */
[C---:B------:R-:W-:Y:S02]  /*0270*/  VIADD R17, R13.reuse, UR4 ;  /* 0x000000040d117c36 */ /* 0x040fe40008000000 */
[----:B0-----:R-:W-:-:S04]  /*0280*/  IMAD.WIDE.U32 R8, R13, 0x2, R10 ;  /* 0x000000020d087825 */ /* 0x001fc800078e000a */
[----:B------:R-:W-:Y:S01]  /*0290*/  IMAD.WIDE.U32 R10, R17, 0x2, R10 ;  /* 0x00000002110a7825 */ /* 0x000fe200078e000a */
[----:B------:R-:W2:Y:S04]  /*02a0*/  LDG.E.U16 R15, desc[UR10][R8.64] ;  /* 0x0000000a080f7981 */ /* 0x000ea8000c1e1500 */
[----:B------:R-:W2:Y:S02]  /*02b0*/  LDG.E.U16 R14, desc[UR10][R10.64] ;  /* 0x0000000a0a0e7981 */ /* 0x000ea4000c1e1500 */
[----:B--2---:R-:W-:-:S13]  /*02c0*/  HSETP2.BF16_V2.GT.AND P0, PT, R15.H0_H0, R14.H0_H0, PT ;  /* 0x2000000e0f007234 */ /* 0x004fda0003f04802 */
[----:B------:R-:W-:Y:S05]  /*02d0*/  @!P0 BRA `(.L_x_2) ;  /* 0x0000000000108947 */ /* 0x000fea0003800000 */
[----:B------:R-:W0:Y:S02]  /*02e0*/  LDC.64 R8, c[0x0][0x390] ;  /* 0x0000e400ff087b82 */ /* 0x000e240000000a00 */
[----:B0-----:R-:W-:-:S06]  /*02f0*/  IMAD.WIDE.U32 R8, R17, 0x8, R8 ;  /* 0x0000000811087825 */ /* 0x001fcc00078e0008 */
[----:B------:R-:W5:Y:S01]  /*0300*/  LDG.E.64 R8, desc[UR10][R8.64] ;  /* 0x0000000a08087981 */ /* 0x000f62000c1e1b00 */
[----:B------:R-:W-:Y:S05]  /*0310*/  BRA `(.L_x_3) ;  /* 0x0000000000487947 */ /* 0x000fea0003800000 */
.L_x_2:
[----:B------:R-:W-:Y:S01]  /*0320*/  HSETP2.BF16_V2.NEU.AND P0, PT, R15.H0_H0, R14.H0_H0, PT ;  /* 0x2000000e0f007234 */ /* 0x000fe20003f0d802 */
[----:B------:R-:W-:-:S12]  /*0330*/  BSSY.RELIABLE B1, `(.L_x_4) ;  /* 0x0000014000017945 */ /* 0x000fd80003800100 */
[----:B------:R-:W-:Y:S05]  /*0340*/  @!P0 BRA `(.L_x_5) ;  /* 0x0000000000108947 */ /* 0x000fea0003800000 */
[----:B------:R-:W0:Y:S02]  /*0350*/  LDC.64 R8, c[0x0][0x390] ;  /* 0x0000e400ff087b82 */ /* 0x000e240000000a00 */
[----:B0-----:R-:W-:-:S06]  /*0360*/  IMAD.WIDE.U32 R8, R13, 0x8, R8 ;  /* 0x000000080d087825 */ /* 0x001fcc00078e0008 */
[----:B------:R-:W5:Y:S01]  /*0370*/  LDG.E.64 R8, desc[UR10][R8.64] ;  /* 0x0000000a08087981 */ /* 0x000f62000c1e1b00 */
[----:B------:R-:W-:Y:S05]  /*0380*/  BRA `(.L_x_6) ;  /* 0x0000000000387947 */ /* 0x000fea0003800000 */
.L_x_5:
[----:B------:R-:W0:Y:S02]  /*0390*/  LDC.64 R8, c[0x0][0x390] ;  /* 0x0000e400ff087b82 */ /* 0x000e240000000a00 */
[----:B0-----:R-:W-:-:S04]  /*03a0*/  IMAD.WIDE.U32 R10, R13, 0x8, R8 ;  /* 0x000000080d0a7825 */ /* 0x001fc800078e0008 */
[----:B------:R-:W-:Y:S02]  /*03b0*/  IMAD.WIDE.U32 R12, R17, 0x8, R8 ;  /* 0x00000008110c7825 */ /* 0x000fe400078e0008 */
[----:B------:R-:W2:Y:S04]  /*03c0*/  LDG.E.64 R8, desc[UR10][R10.64] ;  /* 0x0000000a0a087981 */ /* 0x000ea8000c1e1b00 */
[----:B------:R-:W2:Y:S02]  /*03d0*/  LDG.E.64 R12, desc[UR10][R12.64] ;  /* 0x0000000a0c0c7981 */ /* 0x000ea4000c1e1b00 */
[----:B--2---:R-:W-:-:S04]  /*03e0*/  ISETP.GT.U32.AND P0, PT, R8, R12, PT ;  /* 0x0000000c0800720c */ /* 0x004fc80003f04070 */
[----:B------:R-:W-:-:S13]  /*03f0*/  ISETP.GT.AND.EX P0, PT, R9, R13, PT, P0 ;  /* 0x0000000d0900720c */ /* 0x000fda0003f04300 */
[----:B------:R-:W-:Y:S05]  /*0400*/  @P0 BREAK.RELIABLE B1 ;  /* 0x0000000000010942 */ /* 0x000fea0003800100 */
[----:B------:R-:W-:Y:S05]  /*0410*/  @!P0 BRA `(.L_x_6) ;  /* 0x0000000000148947 */ /* 0x000fea0003800000 */
[----:B------:R-:W-:Y:S02]  /*0420*/  IMAD.MOV.U32 R8, RZ, RZ, R12 ;  /* 0x000000ffff087224 */ /* 0x000fe400078e000c */
[----:B------:R-:W-:-:S07]  /*0430*/  IMAD.MOV.U32 R9, RZ, RZ, R13 ;  /* 0x000000ffff097224 */ /* 0x000fce00078e000d */
.L_x_3:
[----:B------:R0:W-:Y:S04]  /*0440*/  STS.U16 [R4], R14 ;  /* 0x0000000e04007388 */ /* 0x0001e80000000400 */
[----:B-----5:R0:W-:Y:S01]  /*0450*/  STS.64 [R6], R8 ;  /* 0x0000000806007388 */ /* 0x0201e20000000a00 */
[----:B------:R-:W-:Y:S05]  /*0460*/  BRA `(.L_x_7) ;  /* 0x00000000003c7947 */ /* 0x000fea0003800000 */
.L_x_6:
[----:B------:R-:W-:Y:S05]  /*0470*/  BSYNC.RELIABLE B1 ;  /* 0x0000000000017941 */ /* 0x000fea0003800100 */
.L_x_4:
[----:B------:R1:W-:Y:S04]  /*0480*/  STS.U16 [R4], R15 ;  /* 0x0000000f04007388 */ /* 0x0003e80000000400 */
[----:B-----5:R1:W-:Y:S01]  /*0490*/  STS.64 [R6], R8 ;  /* 0x0000000806007388 */ /* 0x0203e20000000a00 */
[----:B------:R-:W-:Y:S05]  /*04a0*/  BRA `(.L_x_7) ;  /* 0x00000000002c7947 */ /* 0x000fea0003800000 */
.L_x_1:
[----:B------:R-:W-:-:S04]  /*04b0*/  ISETP.GE.U32.AND P0, PT, R8, UR12, PT ;  /* 0x0000000c08007c0c */ /* 0x000fc8000bf06070 */
[----:B------:R-:W-:-:S13]  /*04c0*/  ISETP.GE.U32.AND.EX P0, PT, RZ, UR13, PT, P0 ;  /* 0x0000000dff007c0c */ /* 0x000fda000bf06100 */
[----:B------:R-:W-:Y:S05]  /*04d0*/  @P0 BRA `(.L_x_7) ;  /* 0x0000000000200947 */ /* 0x000fea0003800000 */
[----:B------:R-:W0:Y:S08]  /*04e0*/  LDC.64 R8, c[0x0][0x388] ;  /* 0x0000e200ff087b82 */ /* 0x000e300000000a00 */
[----:B------:R-:W1:Y:S01]  /*04f0*/  LDC.64 R10, c[0x0][0x390] ;  /* 0x0000e400ff0a7b82 */ /* 0x000e620000000a00 */
[----:B0-----:R-:W-:-:S06]  /*0500*/  IMAD.WIDE.U32 R8, R13, 0x2, R8 ;  /* 0x000000020d087825 */ /* 0x001fcc00078e0008 */
[----:B------:R-:W2:Y:S01]  /*0510*/  LDG.E.U16 R9, desc[UR10][R8.64] ;  /* 0x0000000a08097981 */ /* 0x000ea2000c1e1500 */
[----:B-1----:R-:W-:-:S06]  /*0520*/  IMAD.WIDE.U32 R10, R13, 0x8, R10 ;  /* 0x000000080d0a7825 */ /* 0x002fcc00078e000a */
[----:B------:R-:W3:Y:S04]  /*0530*/  LDG.E.64 R10, desc[UR10][R10.64] ;  /* 0x0000000a0a0a7981 */ /* 0x000ee8000c1e1b00 */
[----:B--2---:R2:W-:Y:S04]  /*0540*/  STS.U16 [R4], R9 ;  /* 0x0000000904007388 */ /* 0x0045e80000000400 */
[----:B---3--:R2:W-:Y:S02]  /*0550*/  STS.64 [R6], R10 ;  /* 0x0000000a06007388 */ /* 0x0085e40000000a00 */
.L_x_7:
[----:B------:R-:W-:Y:S05]  /*0560*/  BSYNC.RECONVERGENT B0 ;  /* 0x0000000000007941 */ /* 0x000fea0003800200 */
.L_x_0:
[----:B------:R-:W-:Y:S05]  /*0570*/  WARPSYNC.ALL ;  /* 0x0000000000007948 */ /* 0x000fea0003800000 */
[----:B------:R-:W-:Y:S01]  /*0580*/  BAR.SYNC.DEFER_BLOCKING 0x0 ;  /* 0x0000000000007b1d */ /* 0x000fe20000010000 */
[----:B------:R-:W-:-:S09]  /*0590*/  UISETP.GE.U32.AND UP0, UPT, UR4, 0x42, UPT ;  /* 0x000000420400788c */ /* 0x000fd2000bf06070 */
[----:B------:R-:W-:Y:S05]  /*05a0*/  BRA.U !UP0, `(.L_x_8) ;  /* 0x0000000108847547 */ /* 0x000fea000b800000 */
.L_x_13:
[----:B------:R-:W-:Y:S01]  /*05b0*/  UMOV UR5, UR4 ;  /* 0x0000000400057c82 */ /* 0x000fe20008000000 */
[----:B------:R-:W-:Y:S01]  /*05c0*/  USHF.R.U32.HI UR4, URZ, 0x1, UR4 ;  /* 0x00000001ff047899 */ /* 0x000fe20008011604 */
[----:B------:R-:W-:Y:S05]  /*05d0*/  BSSY.RECONVERGENT B0, `(.L_x_9) ;  /* 0x000001a000007945 */ /* 0x000fea0003800200 */
[----:B------:R-:W-:-:S13]  /*05e0*/  ISETP.GE.U32.AND P0, PT, R0, UR4, PT ;  /* 0x0000000400007c0c */ /* 0x000fda000bf06070 */
[----:B0--3--:R-:W-:Y:S05]  /*05f0*/  @P0 BRA `(.L_x_10) ;  /* 0x00000000005c0947 */ /* 0x009fea0003800000 */
[----:B------:R-:W-:Y:S01]  /*0600*/  ULOP3.LUT UR6, UR5, 0x7fe, URZ, 0xc0, !UPT ;  /* 0x000007fe05067892 */ /* 0x000fe2000f8ec0ff */
[----:B--2---:R-:W-:Y:S01]  /*0610*/  LDS.U16 R10, [R4] ;  /* 0x00000000040a7984 */ /* 0x004fe20000000400 */
[----:B------:R-:W-:Y:S01]  /*0620*/  IMAD.U32 R11, RZ, RZ, UR4 ;  /* 0x00000004ff0b7e24 */ /* 0x000fe2000f8e00ff */
[----:B------:R-:W-:Y:S03]  /*0630*/  BSSY.RELIABLE B1, `(.L_x_11) ;  /* 0x0000011000017945 */ /* 0x000fe60003800100 */
[----:B------:R-:W-:-:S03]  /*0640*/  IMAD R11, R11, 0x8, R6 ;  /* 0x000000080b0b7824 */ /* 0x000fc600078e0206 */
[----:B------:R-:W2:Y:S02]  /*0650*/  LDS.U16 R13, [R4+UR6] ;  /* 0x00000006040d7984 */ /* 0x000ea40008000400 */
[----:B--2---:R-:W-:-:S13]  /*0660*/  HSETP2.BF16_V2.GT.AND P0, PT, R10.H0_H0, R13.H0_H0, PT ;  /* 0x2000000d0a007234 */ /* 0x004fda0003f04802 */
[----:B01----:R0:W1:Y:S01]  /*0670*/  @P0 LDS.64 R8, [R11] ;  /* 0x000000000b080984 */ /* 0x0030620000000a00 */
[----:B------:R-:W-:Y:S05]  /*0680*/  @P0 BRA `(.L_x_12) ;  /* 0x00000000002c0947 */ /* 0x000fea0003800000 */
[----:B------:R-:W-:-:S13]  /*0690*/  HSETP2.BF16_V2.NEU.AND P0, PT, R10.H0_H0, R13.H0_H0, PT ;  /* 0x2000000d0a007234 */ /* 0x000fda0003f0d802 */
[----:B------:R-:W-:Y:S05]  /*06a0*/  @P0 BREAK.RELIABLE B1 ;  /* 0x0000000000010942 */ /* 0x000fea0003800100 */
[----:B------:R-:W-:Y:S05]  /*06b0*/  @P0 BRA `(.L_x_10) ;  /* 0x00000000002c0947 */ /* 0x000fea0003800000 */
[----:B0-----:R-:W-:Y:S04]  /*06c0*/  LDS.64 R10, [R11] ;  /* 0x000000000b0a7984 */ /* 0x001fe80000000a00 */
[----:B-1----:R-:W0:Y:S02]  /*06d0*/  LDS.64 R8, [R6] ;  /* 0x0000000006087984 */ /* 0x002e240000000a00 */
[----:B0-----:R-:W-:-:S04]  /*06e0*/  ISETP.GT.U32.AND P0, PT, R8, R10, PT ;  /* 0x0000000a0800720c */ /* 0x001fc80003f04070 */
[----:B------:R-:W-:-:S13]  /*06f0*/  ISETP.GT.AND.EX P0, PT, R9, R11, PT, P0 ;  /* 0x0000000b0900720c */ /* 0x000fda0003f04300 */
[----:B------:R-:W-:Y:S05]  /*0700*/  @!P0 BREAK.RELIABLE B1 ;  /* 0x0000000000018942 */ /* 0x000fea0003800100 */
[----:B------:R-:W-:Y:S05]  /*0710*/  @!P0 BRA `(.L_x_10) ;  /* 0x0000000000148947 */ /* 0x000fea0003800000 */
[----:B------:R-:W-:Y:S02]  /*0720*/  IMAD.MOV.U32 R8, RZ, RZ, R10 ;  /* 0x000000ffff087224 */ /* 0x000fe400078e000a */
[----:B------:R-:W-:-:S07]  /*0730*/  IMAD.MOV.U32 R9, RZ, RZ, R11 ;  /* 0x000000ffff097224 */ /* 0x000fce00078e000b */
.L_x_12:
[----:B------:R-:W-:Y:S05]  /*0740*/  BSYNC.RELIABLE B1 ;  /* 0x0000000000017941 */ /* 0x000fea0003800100 */
.L_x_11:
[----:B------:R3:W-:Y:S04]  /*0750*/  STS.U16 [R4], R13 ;  /* 0x0000000d04007388 */ /* 0x0007e80000000400 */
[----:B-1----:R3:W-:Y:S02]  /*0760*/  STS.64 [R6], R8 ;  /* 0x0000000806007388 */ /* 0x0027e40000000a00 */
.L_x_10:
[----:B------:R-:W-:Y:S05]  /*0770*/  BSYNC.RECONVERGENT B0 ;  /* 0x0000000000007941 */ /* 0x000fea0003800200 */
.L_x_9:
[----:B------:R-:W-:Y:S05]  /*0780*/  WARPSYNC.ALL ;  /* 0x0000000000007948 */ /* 0x000fea0003800000 */
[----:B------:R-:W-:Y:S01]  /*0790*/  BAR.SYNC.DEFER_BLOCKING 0x0 ;  /* 0x0000000000007b1d */ /* 0x000fe20000010000 */
[----:B------:R-:W-:-:S09]  /*07a0*/  UISETP.GT.U32.AND UP0, UPT, UR5, 0x83, UPT ;  /* 0x000000830500788c */ /* 0x000fd2000bf04070 */
[----:B------:R-:W-:Y:S05]  /*07b0*/  BRA.U UP0, `(.L_x_13) ;  /* 0xfffffffd007c7547 */ /* 0x000fea000b83ffff */
.L_x_8:
[----:B------:R-:W-:-:S13]  /*07c0*/  ISETP.GT.U32.AND P0, PT, R0, 0x1f, PT ;  /* 0x0000001f0000780c */ /* 0x000fda0003f04070 */
[----:B------:R-:W-:Y:S05]  /*07d0*/  @P0 EXIT ;  /* 0x000000000000094d */ /* 0x000fea0003800000 */
[----:B01-3--:R-:W-:Y:S01]  /*07e0*/  LDS.U16 R8, [R4] ;  /* 0x0000000004087984 */ /* 0x00bfe20000000400 */
[----:B------:R-:W-:Y:S04]  /*07f0*/  BSSY.RECONVERGENT B1, `(.L_x_14) ;  /* 0x0000014000017945 */ /* 0x000fe80003800200 */
[----:B------:R-:W-:Y:S01]  /*0800*/  BSSY.RELIABLE B0, `(.L_x_15) ;  /* 0x000000d000007945 */ /* 0x000fe20003800100 */
[----:B--2---:R-:W0:Y:S02]  /*0810*/  LDS.U16 R9, [R4+0x40] ;  /* 0x0000400004097984 */ /* 0x004e240000000400 */
[----:B0-----:R-:W-:-:S13]  /*0820*/  HSETP2.BF16_V2.GT.AND P0, PT, R8.H0_H0, R9.H0_H0, PT ;  /* 0x2000000908007234 */ /* 0x001fda0003f04802 */
[----:B------:R-:W-:Y:S05]  /*0830*/  @P0 BRA `(.L_x_16) ;  /* 0x0000000000240947 */ /* 0x000fea0003800000 */
[----:B------:R-:W-:-:S13]  /*0840*/  HSETP2.BF16_V2.NEU.AND P0, PT, R8.H0_H0, R9.H0_H0, PT ;  /* 0x2000000908007234 */ /* 0x000fda0003f0d802 */
[----:B------:R-:W-:Y:S05]  /*0850*/  @P0 BREAK.RELIABLE B0 ;  /* 0x0000000000000942 */ /* 0x000fea0003800100 */
[----:B------:R-:W-:Y:S05]  /*0860*/  @P0 BRA `(.L_x_17) ;  /* 0x0000000000300947 */ /* 0x000fea0003800000 */
[----:B------:R-:W-:Y:S04]  /*0870*/  LDS.64 R10, [R6] ;  /* 0x00000000060a7984 */ /* 0x000fe80000000a00 */
[----:B------:R-:W0:Y:S02]  /*0880*/  LDS.64 R12, [R6+0x100] ;  /* 0x00010000060c7984 */ /* 0x000e240000000a00 */
[----:B0-----:R-:W-:-:S04]  /*0890*/  ISETP.GT.U32.AND P0, PT, R10, R12, PT ;  /* 0x0000000c0a00720c */ /* 0x001fc80003f04070 */
[----:B------:R-:W-:-:S13]  /*08a0*/  ISETP.GT.AND.EX P0, PT, R11, R13, PT, P0 ;  /* 0x0000000d0b00720c */ /* 0x000fda0003f04300 */
[----:B------:R-:W-:Y:S05]  /*08b0*/  @!P0 BREAK.RELIABLE B0 ;  /* 0x0000000000008942 */ /* 0x000fea0003800100 */
[----:B------:R-:W-:Y:S05]  /*08c0*/  @!P0 BRA `(.L_x_17) ;  /* 0x0000000000188947 */ /* 0x000fea0003800000 */
.L_x_16:
[----:B------:R-:W-:Y:S05]  /*08d0*/  BSYNC.RELIABLE B0 ;  /* 0x0000000000007941 */ /* 0x000fea0003800100 */
.L_x_15:
[----:B------:R-:W0:Y:S04]  /*08e0*/  LDS.64 R10, [R6+0x100] ;  /* 0x00010000060a7984 */ /* 0x000e280000000a00 */
[----:B0-----:R-:W-:Y:S04]  /*08f0*/  STS.64 [R6], R10 ;  /* 0x0000000a06007388 */ /* 0x001fe80000000a00 */
[----:B------:R-:W0:Y:S04]  /*0900*/  LDS.U16 R9, [R4+0x40] ;  /* 0x0000400004097984 */ /* 0x000e280000000400 */
[----:B0-----:R0:W-:Y:S01]  /*0910*/  STS.U16 [R4], R9 ;  /* 0x0000000904007388 */ /* 0x0011e20000000400 */
[----:B------:R-:W-:-:S07]  /*0920*/  PRMT R8, R9, 0x7610, R8 ;  /* 0x0000761009087816 */ /* 0x000fce0000000008 */
.L_x_17:
[----:B------:R-:W-:Y:S05]  /*0930*/  BSYNC.RECONVERGENT B1 ;  /* 0x0000000000017941 */ /* 0x000fea0003800200 */
.L_x_14:
[----:B------:R-:W-:Y:S05]  /*0940*/  WARPSYNC.ALL ;  /* 0x0000000000007948 */ /* 0x000fea0003800000 */
[----:B0-----:R-:W0:Y:S01]  /*0950*/  LDS.U16 R9, [R4+0x20] ;  /* 0x0000200004097984 */ /* 0x001e220000000400 */
[----:B------:R-:W-:Y:S04]  /*0960*/  BSSY.RECONVERGENT B2, `(.L_x_18) ;  /* 0x0000013000027945 */ /* 0x000fe80003800200 */
[----:B------:R-:W-:Y:S01]  /*0970*/  BSSY.RELIABLE B1, `(.L_x_19) ;  /* 0x000000c000017945 */ /* 0x000fe20003800100 */
        /* <DEDUP_REMOVED lines=11> */
.L_x_20:
[----:B------:R-:W-:Y:S05]  /*0a30*/  BSYNC.RELIABLE B1 ;  /* 0x0000000000017941 */ /* 0x000fea0003800100 */
.L_x_19:
[----:B------:R-:W0:Y:S04]  /*0a40*/  LDS.64 R10, [R6+0x80] ;  /* 0x00008000060a7984 */ /* 0x000e280000000a00 */
[----:B0-----:R-:W-:Y:S04]  /*0a50*/  STS.64 [R6], R10 ;  /* 0x0000000a06007388 */ /* 0x001fe80000000a00 */
[----:B------:R-:W0:Y:S04]  /*0a60*/  LDS.U16 R9, [R4+0x20] ;  /* 0x0000200004097984 */ /* 0x000e280000000400 */
[----:B0-----:R0:W-:Y:S01]  /*0a70*/  STS.U16 [R4], R9 ;  /* 0x0000000904007388 */ /* 0x0011e20000000400 */
[----:B------:R-:W-:-:S07]  /*0a80*/  PRMT R8, R9, 0x7610, R8 ;  /* 0x0000761009087816 */ /* 0x000fce0000000008 */
.L_x_21:
[----:B------:R-:W-:Y:S05]  /*0a90*/  BSYNC.RECONVERGENT B2 ;  /* 0x0000000000027941 */ /* 0x000fea0003800200 */
.L_x_18:
        /* <DEDUP_REMOVED lines=15> */
.L_x_24:
[----:B------:R-:W-:Y:S05]  /*0b90*/  BSYNC.RELIABLE B2 ;  /* 0x0000000000027941 */ /* 0x000fea0003800100 */
.L_x_23:
[----:B------:R-:W0:Y:S04]  /*0ba0*/  LDS.64 R10, [R6+0x40] ;  /* 0x00004000060a7984 */ /* 0x000e280000000a00 */
[----:B0-----:R-:W-:Y:S04]  /*0bb0*/  STS.64 [R6], R10 ;  /* 0x0000000a06007388 */ /* 0x001fe80000000a00 */
[----:B------:R-:W0:Y:S04]  /*0bc0*/  LDS.U16 R9, [R4+0x10] ;  /* 0x0000100004097984 */ /* 0x000e280000000400 */
[----:B0-----:R0:W-:Y:S01]  /*0bd0*/  STS.U16 [R4], R9 ;  /* 0x0000000904007388 */ /* 0x0011e20000000400 */
[----:B------:R-:W-:-:S07]  /*0be0*/  PRMT R8, R9, 0x7610, R8 ;  /* 0x0000761009087816 */ /* 0x000fce0000000008 */
.L_x_25:
[----:B------:R-:W-:Y:S05]  /*0bf0*/  BSYNC.RECONVERGENT B3 ;  /* 0x0000000000037941 */ /* 0x000fea0003800200 */
.L_x_22:
        /* <DEDUP_REMOVED lines=15> */
.L_x_28:
[----:B------:R-:W-:Y:S05]  /*0cf0*/  BSYNC.RELIABLE B3 ;  /* 0x0000000000037941 */ /* 0x000fea0003800100 */
.L_x_27:
[----:B------:R-:W0:Y:S04]  /*0d00*/  LDS.64 R10, [R6+0x20] ;  /* 0x00002000060a7984 */ /* 0x000e280000000a00 */
[----:B0-----:R-:W-:Y:S04]  /*0d10*/  STS.64 [R6], R10 ;  /* 0x0000000a06007388 */ /* 0x001fe80000000a00 */
[----:B------:R-:W0:Y:S04]  /*0d20*/  LDS.U16 R9, [R4+0x8] ;  /* 0x0000080004097984 */ /* 0x000e280000000400 */
[----:B0-----:R0:W-:Y:S01]  /*0d30*/  STS.U16 [R4], R9 ;  /* 0x0000000904007388 */ /* 0x0011e20000000400 */
[----:B------:R-:W-:-:S07]  /*0d40*/  PRMT R8, R9, 0x7610, R8 ;  /* 0x0000761009087816 */ /* 0x000fce0000000008 */
.L_x_29:
[----:B------:R-:W-:Y:S05]  /*0d50*/  BSYNC.RECONVERGENT B4 ;  /* 0x0000000000047941 */ /* 0x000fea0003800200 */
.L_x_26:
        /* <DEDUP_REMOVED lines=15> */
.L_x_32:
[----:B------:R-:W-:Y:S05]  /*0e50*/  BSYNC.RELIABLE B4 ;  /* 0x0000000000047941 */ /* 0x000fea0003800100 */
.L_x_31:
[----:B------:R-:W0:Y:S04]  /*0e60*/  LDS.64 R10, [R6+0x10] ;  /* 0x00001000060a7984 */ /* 0x000e280000000a00 */
[----:B0-----:R-:W-:Y:S04]  /*0e70*/  STS.64 [R6], R10 ;  /* 0x0000000a06007388 */ /* 0x001fe80000000a00 */
[----:B------:R-:W0:Y:S04]  /*0e80*/  LDS.U16 R9, [R4+0x4] ;  /* 0x0000040004097984 */ /* 0x000e280000000400 */
[----:B0-----:R0:W-:Y:S01]  /*0e90*/  STS.U16 [R4], R9 ;  /* 0x0000000904007388 */ /* 0x0011e20000000400 */
[----:B------:R-:W-:-:S07]  /*0ea0*/  PRMT R8, R9, 0x7610, R8 ;  /* 0x0000761009087816 */ /* 0x000fce0000000008 */
.L_x_33:
[----:B------:R-:W-:Y:S05]  /*0eb0*/  BSYNC.RECONVERGENT B5 ;  /* 0x0000000000057941 */ /* 0x000fea0003800200 */
.L_x_30:
        /* <DEDUP_REMOVED lines=15> */
.L_x_36:
[----:B------:R-:W-:Y:S05]  /*0fb0*/  BSYNC.RELIABLE B6 ;  /* 0x0000000000067941 */ /* 0x000fea0003800100 */
.L_x_35:
[----:B------:R-:W0:Y:S04]  /*0fc0*/  LDS.64 R8, [R6+0x8] ;  /* 0x0000080006087984 */ /* 0x000e280000000a00 */
[----:B0-----:R-:W-:Y:S04]  /*0fd0*/  STS.64 [R6], R8 ;  /* 0x0000000806007388 */ /* 0x001fe80000000a00 */
[----:B------:R-:W0:Y:S04]  /*0fe0*/  LDS.U16 R11, [R4+0x2] ;  /* 0x00000200040b7984 */ /* 0x000e280000000400 */
[----:B0-----:R0:W-:Y:S02]  /*0ff0*/  STS.U16 [R4], R11 ;  /* 0x0000000b04007388 */ /* 0x0011e40000000400 */
.L_x_37:
[----:B------:R-:W-:Y:S05]  /*1000*/  BSYNC.RECONVERGENT B5 ;  /* 0x0000000000057941 */ /* 0x000fea0003800200 */
.L_x_34:
[----:B------:R-:W-:Y:S05]  /*1010*/  WARPSYNC.ALL ;  /* 0x0000000000007948 */ /* 0x000fea0003800000 */
[----:B------:R-:W-:-:S13]  /*1020*/  ISETP.NE.AND P0, PT, R0, RZ, PT ;  /* 0x000000ff0000720c */ /* 0x000fda0003f05270 */
[----:B------:R-:W-:Y:S05]  /*1030*/  @P0 EXIT ;  /* 0x000000000000094d */ /* 0x000fea0003800000 */
[----:B------:R-:W1:Y:S01]  /*1040*/  S2UR UR5, SR_CgaCtaId ;  /* 0x00000000000579c3 */ /* 0x000e620000008800 */
[----:B------:R-:W-:Y:S01]  /*1050*/  UMOV UR4, 0x400 ;  /* 0x0000040000047882 */ /* 0x000fe20000000000 */
[----:B------:R-:W-:Y:S01]  /*1060*/  LDS.64 R8, [UR9] ;  /* 0x00000009ff087984 */ /* 0x000fe20008000a00 */
[----:B------:R-:W-:-:S05]  /*1070*/  IADD3 R5, P0, PT, R5, R2, RZ ;  /* 0x0000000205057210 */ /* 0x000fca0007f1e0ff */
[----:B------:R-:W2:Y:S01]  /*1080*/  LDC.64 R12, c[0x0][0x380] ;  /* 0x0000e000ff0c7b82 */ /* 0x000ea20000000a00 */
[----:B------:R-:W-:-:S07]  /*1090*/  IMAD.X R0, R3, 0x1, R7, P0 ;  /* 0x0000000103007824 */ /* 0x000fce00000e0607 */
[----:B------:R-:W3:Y:S01]  /*10a0*/  LDC.64 R14, c[0x0][0x390] ;  /* 0x0000e400ff0e7b82 */ /* 0x000ee20000000a00 */
[----:B-1----:R-:W-:Y:S01]  /*10b0*/  ULEA UR4, UR5, UR4, 0x18 ;  /* 0x0000000405047291 */ /* 0x002fe2000f8ec0ff */
[----:B--2---:R-:W-:-:S08]  /*10c0*/  LEA R2, P0, R5, R12, 0x1 ;  /* 0x0000000c05027211 */ /* 0x004fd000078008ff */
[----:B0-----:R-:W0:Y:S01]  /*10d0*/  LDS.U16 R11, [UR4] ;  /* 0x00000004ff0b7984 */ /* 0x001e220008000400 */
[C---:B------:R-:W-:Y:S02]  /*10e0*/  LEA.HI.X R3, R5.reuse, R13, R0, 0x1, P0 ;  /* 0x0000000d05037211 */ /* 0x040fe400000f0c00 */
[----:B---3--:R-:W-:-:S04]  /*10f0*/  LEA R4, P1, R5, R14, 0x3 ;  /* 0x0000000e05047211 */ /* 0x008fc800078218ff */
[----:B------:R-:W-:Y:S01]  /*1100*/  LEA.HI.X R5, R5, R15, R0, 0x3, P1 ;  /* 0x0000000f05057211 */ /* 0x000fe200008f1c00 */
[----:B0-----:R-:W-:Y:S04]  /*1110*/  STG.E.U16 desc[UR10][R2.64], R11 ;  /* 0x0000000b02007986 */ /* 0x001fe8000c10150a */
[----:B------:R-:W-:Y:S01]  /*1120*/  STG.E.64 desc[UR10][R4.64], R8 ;  /* 0x0000000804007986 */ /* 0x000fe2000c101b0a */
[----:B------:R-:W-:Y:S05]  /*1130*/  EXIT ;  /* 0x000000000000794d */ /* 0x000fea0003800000 */
.L_x_38:
[----:B------:R-:W-:-:S00]  /*1140*/  BRA `(.L_x_38) ;  /* 0xfffffffc00fc7947 */ /* 0x000fc0000383ffff */
[----:B------:R-:W-:-:S00]  /*1150*/  NOP ;  /* 0x0000000000007918 */ /* 0x000fc00000000000 */
        /* <DEDUP_REMOVED lines=10> */
.L_x_4888:


//--------------------- .text.nkd_bf16            --------------------------
	.section	.text.nkd_bf16,"ax",@progbits
	.align	128
        .global         nkd_bf16
        .type           nkd_bf16,@function
        .size           nkd_bf16,(.L_x_4837 - nkd_bf16)
        .other          nkd_bf16,@"STO_CUDA_ENTRY STV_DEFAULT"
nkd_bf16:
.text.nkd_bf16:
[----:B------:R-:W-:Y:S08]  /*0000*/  LDC R1, c[0x0][0x37c] ;  /* 0x0000df00ff017b82 */ /* 0x000ff00000000800 */
[----:B------:R-:W0:Y:S01]  /*0010*/  S2UR UR4, SR_CTAID.Y ;  /* 0x00000000000479c3 */ /* 0x000e220000002600 */
[----:B------:R-:W1:Y:S01]  /*0020*/  S2R R14, SR_CTAID.X ;  /* 0x00000000000e7919 */ /* 0x000e620000002500 */
[----:B------:R-:W0:Y:S01]  /*0030*/  LDCU.64 UR8, c[0x0][0x3b0] ;  /* 0x00007600ff0877ac */ /* 0x000e220008000a00 */
[----:B------:R-:W2:Y:S01]  /*0040*/  I2F.BF16.U32 R5, 0x7f80 ;  /* 0x00007f8000057906 */ /* 0x000ea20000202000 */
[----:B------:R-:W3:Y:S01]  /*0050*/  S2R R0, SR_TID.X ;  /* 0x0000000000007919 */ /* 0x000ee20000002100 */
[----:B------:R-:W1:Y:S03]  /*0060*/  LDCU UR6, c[0x0][0x360] ;  /* 0x00006c00ff0677ac */ /* 0x000e660008000800 */
[----:B------:R-:W4:Y:S08]  /*0070*/  LDC.64 R2, c[0x0][0x3c0] ;  /* 0x0000f000ff027b82 */ /* 0x000f300000000a00 */
[----:B------:R-:W5:Y:S01]  /*0080*/  S2UR UR5, SR_CgaCtaId ;  /* 0x00000000000579c3 */ /* 0x000f620000008800 */
[----:B0-----:R-:W-:-:S03]  /*0090*/  UIADD3 UR7, UP0, UPT, UR4, UR8, URZ ;  /* 0x0000000804077290 */ /* 0x001fc6000ff1e0ff */
[----:B------:R-:W-:Y:S01]  /*00a0*/  UMOV UR4, 0x400 ;  /* 0x0000040000047882 */ /* 0x000fe20000000000 */
[----:B------:R-:W-:Y:S02]  /*00b0*/  UIADD3.X UR8, UPT, UPT, URZ, UR9, URZ, UP0, !UPT ;  /* 0x00000009ff087290 */ /* 0x000fe400087fe4ff */
[----:B----4-:R-:W-:Y:S01]  /*00c0*/  ISETP.LE.U32.AND P0, PT, R2, UR7, PT ;  /* 0x0000000702007c0c */ /* 0x010fe2000bf03070 */
[----:B-1----:R-:W-:-:S03]  /*00d0*/  IMAD R17, R14, UR6, RZ ;  /* 0x000000060e117c24 */ /* 0x002fc6000f8e02ff */
[----:B------:R-:W-:Y:S01]  /*00e0*/  MOV R2, UR8 ;  /* 0x0000000800027c02 */ /* 0x000fe20008000f00 */
[----:B---3--:R-:W-:-:S03]  /*00f0*/  IMAD R16, R17, 0x2, R0 ;  /* 0x0000000211107824 */ /* 0x008fc600078e0200 */
[----:B------:R-:W-:Y:S01]  /*0100*/  ISETP.GE.U32.AND.EX P0, PT, R2, R3, PT, P0 ;  /* 0x000000030200720c */ /* 0x000fe20003f06100 */
[----:B------:R-:W-:Y:S01]  /*0110*/  HFMA2 R17, -RZ, RZ, 0, 0 ;  /* 0x00000000ff117431 */ /* 0x000fe200000001ff */
[----:B-----5:R-:W-:-:S04]  /*0120*/  ULEA UR4, UR5, UR4, 0x18 ;  /* 0x0000000405047291 */ /* 0x020fc8000f8ec0ff */
[----:B------:R-:W-:Y:S02]  /*0130*/  ULEA UR9, UR6, UR4, 0x1 ;  /* 0x0000000406097291 */ /* 0x000fe4000f8e08ff */
[----:B------:R-:W-:-:S04]  /*0140*/  LEA R2, R0, UR4, 0x1 ;  /* 0x0000000400027c11 */ /* 0x000fc8000f8e08ff */
[----:B------:R-:W-:Y:S01]  /*0150*/  LEA R3, R0, UR9, 0x3 ;  /* 0x0000000900037c11 */ /* 0x000fe2000f8e18ff */
[----:B--2---:R0:W-:Y:S04]  /*0160*/  STS.U16 [R2], R5 ;  /* 0x0000000502007388 */ /* 0x0041e80000000400 */
[----:B------:R0:W-:Y:S01]  /*0170*/  STS.64 [R3], R16 ;  /* 0x0000001003007388 */ /* 0x0001e20000000a00 */
[----:B------:R-:W-:Y:S05]  /*0180*/  @P0 EXIT ;  /* 0x000000000000094d */ /* 0x000fea0003800000 */
[----:B------:R-:W1:Y:S01]  /*0190*/  LDC.64 R6, c[0x0][0x3b8] ;  /* 0x0000ee00ff067b82 */ /* 0x000e620000000a00 */
[----:B------:R-:W-:Y:S01]  /*01a0*/  UMOV UR4, UR6 ;  /* 0x0000000600047c82 */ /* 0x000fe20008000000 */
[----:B------:R-:W2:Y:S01]  /*01b0*/  LDCU.64 UR12, c[0x0][0x388] ;  /* 0x00007100ff0c77ac */ /* 0x000ea20008000a00 */
[----:B------:R-:W-:Y:S01]  /*01c0*/  VIADD R18, R16, UR4 ;  /* 0x0000000410127c36 */ /* 0x000fe20008000000 */
[----:B------:R-:W-:Y:S01]  /*01d0*/  BSSY.RECONVERGENT B0, `(.L_x_39) ;  /* 0x000066d000007945 */ /* 0x000fe20003800200 */
[----:B------:R-:W3:Y:S03]  /*01e0*/  LDCU.64 UR10, c[0x0][0x358] ;  /* 0x00006b00ff0a77ac */ /* 0x000ee60008000a00 */
[----:B------:R-:W4:Y:S01]  /*01f0*/  LDC R9, c[0x0][0x3a8] ;  /* 0x0000ea00ff097b82 */ /* 0x000f220000000800 */
[----:B--2---:R-:W-:Y:S01]  /*0200*/  MOV R4, UR12 ;  /* 0x0000000c00047c02 */ /* 0x004fe20008000f00 */
[----:B0-----:R-:W-:Y:S01]  /*0210*/  IMAD.U32 R5, RZ, RZ, UR13 ;  /* 0x0000000dff057e24 */ /* 0x001fe2000f8e00ff */
[----:B-1----:R-:W-:-:S04]  /*0220*/  ISETP.GE.U32.AND P0, PT, R18, R6, PT ;  /* 0x000000061200720c */ /* 0x002fc80003f06070 */
[----:B------:R-:W-:Y:S02]  /*0230*/  ISETP.GE.U32.AND.EX P0, PT, RZ, R7, PT, P0 ;  /* 0x00000007ff00720c */ /* 0x000fe40003f06100 */
[----:B----4-:R-:W-:-:S11]  /*0240*/  IADD3 R8, PT, PT, R9, -0x1, RZ ;  /* 0xffffffff09087810 */ /* 0x010fd60007ffe0ff */
[----:B---3--:R-:W-:Y:S05]  /*0250*/  @P0 BRA `(.L_x_40) ;  /* 0x0000002c00d80947 */ /* 0x008fea0003800000 */
[----:B------:R-:W-:Y:S01]  /*0260*/  ISETP.GE.AND P0, PT, R8, RZ, PT ;  /* 0x000000ff0800720c */ /* 0x000fe20003f06270 */
[C---:B------:R-:W-:Y:S01]  /*0270*/  IMAD R4, R6.reuse, UR8, RZ ;  /* 0x0000000806047c24 */ /* 0x040fe2000f8e02ff */
[----:B------:R-:W-:Y:S01]  /*0280*/  CS2R R12, SRZ ;  /* 0x00000000000c7805 */ /* 0x000fe2000001ff00 */
[----:B------:R-:W-:Y:S01]  /*0290*/  IMAD.MOV.U32 R19, RZ, RZ, RZ ;  /* 0x000000ffff137224 */ /* 0x000fe200078e00ff */
[----:B------:R-:W-:Y:S01]  /*02a0*/  CS2R R26, SRZ ;  /* 0x00000000001a7805 */ /* 0x000fe2000001ff00 */
[----:B------:R-:W-:Y:S02]  /*02b0*/  IMAD R5, R7, UR7, R4 ;  /* 0x0000000707057c24 */ /* 0x000fe4000f8e0204 */
[----:B------:R-:W-:-:S06]  /*02c0*/  IMAD.WIDE.U32 R24, R6, UR7, R18 ;  /* 0x0000000706187c25 */ /* 0x000fcc000f8e0012 */
[----:B------:R-:W-:Y:S05]  /*02d0*/  @!P0 BRA `(.L_x_41) ;  /* 0x0000002c00808947 */ /* 0x000fea0003800000 */
[----:B------:R-:W-:Y:S01]  /*02e0*/  MOV R4, R8 ;  /* 0x0000000800047202 */ /* 0x000fe20000000f00 */
[----:B------:R-:W-:Y:S01]  /*02f0*/  IMAD.WIDE.U32 R6, R6, UR7, R16 ;  /* 0x0000000706067c25 */ /* 0x000fe2000f8e0010 */
[----:B------:R-:W-:Y:S02]  /*0300*/  CS2R R26, SRZ ;  /* 0x00000000001a7805 */ /* 0x000fe4000001ff00 */
[----:B------:R-:W-:Y:S02]  /*0310*/  CS2R R12, SRZ ;  /* 0x00000000000c7805 */ /* 0x000fe4000001ff00 */
[----:B------:R-:W-:Y:S01]  /*0320*/  ISETP.GE.U32.AND P0, PT, R4, 0x3, PT ;  /* 0x000000030400780c */ /* 0x000fe20003f06070 */
[----:B------:R-:W-:Y:S01]  /*0330*/  IMAD.IADD R23, R5, 0x1, R25 ;  /* 0x0000000105177824 */ /* 0x000fe200078e0219 */
[----:B------:R-:W-:Y:S01]  /*0340*/  IADD3 R5, PT, PT, R7, R5, RZ ;  /* 0x0000000507057210 */ /* 0x000fe20007ffe0ff */
[----:B------:R-:W-:-:S10]  /*0350*/  IMAD.MOV.U32 R22, RZ, RZ, R6 ;  /* 0x000000ffff167224 */ /* 0x000fd400078e0006 */
[----:B------:R-:W-:Y:S05]  /*0360*/  @!P0 BRA `(.L_x_42) ;  /* 0x0000001800c88947 */ /* 0x000fea0003800000 */
[C---:B------:R-:W-:Y:S02]  /*0370*/  LOP3.LUT R6, R9.reuse, 0xfffffffc, RZ, 0xc0, !PT ;  /* 0xfffffffc09067812 */ /* 0x040fe400078ec0ff */
[----:B------:R-:W-:Y:S02]  /*0380*/  CS2R R26, SRZ ;  /* 0x00000000001a7805 */ /* 0x000fe4000001ff00 */
[----:B------:R-:W-:Y:S01]  /*0390*/  IADD3 R4, PT, PT, R9, -0x2, RZ ;  /* 0xfffffffe09047810 */ /* 0x000fe20007ffe0ff */
[----:B------:R-:W-:-:S07]  /*03a0*/  IMAD.MOV R6, RZ, RZ, -R6 ;  /* 0x000000ffff067224 */ /* 0x000fce00078e0a06 */
.L_x_67:
[----:B------:R-:W0:Y:S01]  /*03b0*/  LDC.64 R30, c[0x0][0x398] ;  /* 0x0000e600ff1e7b82 */ /* 0x000e220000000a00 */
[----:B------:R-:W-:-:S05]  /*03c0*/  IADD3 R7, PT, PT, R4, 0x1, RZ ;  /* 0x0000000104077810 */ /* 0x000fca0007ffe0ff */
[----:B0-----:R-:W-:-:S06]  /*03d0*/  IMAD.WIDE.U32 R30, R7, 0x8, R30 ;  /* 0x00000008071e7825 */ /* 0x001fcc00078e001e */
[----:B------:R-:W2:Y:S01]  /*03e0*/  LDG.E.64 R30, desc[UR10][R30.64] ;  /* 0x0000000a1e1e7981 */ /* 0x000ea2000c1e1b00 */
[----:B------:R-:W-:Y:S01]  /*03f0*/  VIADD R6, R6, 0x4 ;  /* 0x0000000406067836 */ /* 0x000fe20000000000 */
[----:B------:R-:W-:Y:S04]  /*0400*/  BSSY.RECONVERGENT B1, `(.L_x_43) ;  /* 0x000002c000017945 */ /* 0x000fe80003800200 */
[----:B------:R-:W-:Y:S02]  /*0410*/  ISETP.NE.AND P1, PT, R6, RZ, PT ;  /* 0x000000ff0600720c */ /* 0x000fe40003f25270 */
[----:B--2---:R-:W-:-:S04]  /*0420*/  LOP3.LUT R8, R5, R31, RZ, 0xfc, !PT ;  /* 0x0000001f05087212 */ /* 0x004fc800078efcff */
[----:B------:R-:W-:-:S13]  /*0430*/  ISETP.NE.U32.AND P0, PT, R8, RZ, PT ;  /* 0x000000ff0800720c */ /* 0x000fda0003f05070 */
[----:B------:R-:W-:Y:S05]  /*0440*/  @P0 BRA `(.L_x_44) ;  /* 0x00000000005c0947 */ /* 0x000fea0003800000 */
[----:B------:R-:W0:Y:S01]  /*0450*/  I2F.U32.RP R5, R30 ;  /* 0x0000001e00057306 */ /* 0x000e220000209000 */
[----:B------:R-:W-:Y:S01]  /*0460*/  IMAD.MOV R11, RZ, RZ, -R30 ;  /* 0x000000ffff0b7224 */ /* 0x000fe200078e0a1e */
[----:B------:R-:W-:Y:S01]  /*0470*/  ISETP.NE.U32.AND P3, PT, R30, RZ, PT ;  /* 0x000000ff1e00720c */ /* 0x000fe20003f65070 */
[----:B------:R-:W-:-:S05]  /*0480*/  IMAD.MOV.U32 R29, RZ, RZ, RZ ;  /* 0x000000ffff1d7224 */ /* 0x000fca00078e00ff */
[----:B0-----:R-:W0:Y:S02]  /*0490*/  MUFU.RCP R5, R5 ;  /* 0x0000000500057308 */ /* 0x001e240000001000 */
[----:B0-----:R-:W-:-:S06]  /*04a0*/  IADD3 R8, PT, PT, R5, 0xffffffe, RZ ;  /* 0x0ffffffe05087810 */ /* 0x001fcc0007ffe0ff */
[----:B------:R0:W1:Y:S02]  /*04b0*/  F2I.FTZ.U32.TRUNC.NTZ R9, R8 ;  /* 0x0000000800097305 */ /* 0x000064000021f000 */
[----:B0-----:R-:W-:Y:S02]  /*04c0*/  HFMA2 R8, -RZ, RZ, 0, 0 ;  /* 0x00000000ff087431 */ /* 0x001fe400000001ff */
[----:B-1----:R-:W-:-:S04]  /*04d0*/  IMAD R11, R11, R9, RZ ;  /* 0x000000090b0b7224 */ /* 0x002fc800078e02ff */
[----:B------:R-:W-:-:S06]  /*04e0*/  IMAD.HI.U32 R9, R9, R11, R8 ;  /* 0x0000000b09097227 */ /* 0x000fcc00078e0008 */
[----:B------:R-:W-:-:S04]  /*04f0*/  IMAD.HI.U32 R28, R9, R22, RZ ;  /* 0x00000016091c7227 */ /* 0x000fc800078e00ff */
[----:B------:R-:W-:-:S04]  /*0500*/  IMAD.MOV R9, RZ, RZ, -R28 ;  /* 0x000000ffff097224 */ /* 0x000fc800078e0a1c */
[----:B------:R-:W-:-:S05]  /*0510*/  IMAD R9, R30, R9, R22 ;  /* 0x000000091e097224 */ /* 0x000fca00078e0216 */
[----:B------:R-:W-:-:S13]  /*0520*/  ISETP.GE.U32.AND P0, PT, R9, R30, PT ;  /* 0x0000001e0900720c */ /* 0x000fda0003f06070 */
[----:B------:R-:W-:Y:S01]  /*0530*/  @P0 IADD3 R9, PT, PT, -R30, R9, RZ ;  /* 0x000000091e090210 */ /* 0x000fe20007ffe1ff */
[----:B------:R-:W-:-:S03]  /*0540*/  @P0 VIADD R28, R28, 0x1 ;  /* 0x000000011c1c0836 */ /* 0x000fc60000000000 */
[----:B------:R-:W-:Y:S02]  /*0550*/  ISETP.GE.U32.AND P2, PT, R9, R30, PT ;  /* 0x0000001e0900720c */ /* 0x000fe40003f46070 */
[----:B------:R-:W-:-:S11]  /*0560*/  MOV R9, RZ ;  /* 0x000000ff00097202 */ /* 0x000fd60000000f00 */
[----:B------:R-:W-:Y:S02]  /*0570*/  @P2 IADD3 R28, PT, PT, R28, 0x1, RZ ;  /* 0x000000011c1c2810 */ /* 0x000fe40007ffe0ff */
[----:B------:R-:W-:-:S05]  /*0580*/  @!P3 LOP3.LUT R28, RZ, R30, RZ, 0x33, !PT ;  /* 0x0000001eff1cb212 */ /* 0x000fca00078e33ff */
[----:B------:R-:W-:-:S04]  /*0590*/  IMAD.MOV R5, RZ, RZ, -R28 ;  /* 0x000000ffff057224 */ /* 0x000fc800078e0a1c */
[----:B------:R-:W-:Y:S01]  /*05a0*/  IMAD R8, R30, R5, R22 ;  /* 0x000000051e087224 */ /* 0x000fe200078e0216 */
[----:B------:R-:W-:Y:S06]  /*05b0*/  BRA `(.L_x_45) ;  /* 0x0000000000407947 */ /* 0x000fec0003800000 */
.L_x_44:
[----:B------:R-:W-:Y:S01]  /*05c0*/  MOV R32, R22 ;  /* 0x0000001600207202 */ /* 0x000fe20000000f00 */
[----:B------:R-:W-:Y:S01]  /*05d0*/  IMAD.MOV.U32 R11, RZ, RZ, R5 ;  /* 0x000000ffff0b7224 */ /* 0x000fe200078e0005 */
[----:B------:R-:W-:Y:S01]  /*05e0*/  MOV R10, R30 ;  /* 0x0000001e000a7202 */ /* 0x000fe20000000f00 */
[----:B------:R-:W-:Y:S01]  /*05f0*/  IMAD.MOV.U32 R9, RZ, RZ, R31 ;  /* 0x000000ffff097224 */ /* 0x000fe200078e001f */
[----:B------:R-:W-:-:S07]  /*0600*/  MOV R8, 0x620 ;  /* 0x0000062000087802 */ /* 0x000fce0000000f00 */
[----:B------:R-:W-:Y:S05]  /*0610*/  CALL.REL.NOINC `($__internal_0_$__cuda_sm20_div_s64) ;  /* 0x0000006c00a87944 */ /* 0x000fea0003c00000 */
[-C--:B------:R-:W-:Y:S01]  /*0620*/  IADD3 R25, P0, PT, RZ, -R20.reuse, RZ ;  /* 0x80000014ff197210 */ /* 0x080fe20007f1e0ff */
[----:B------:R-:W-:Y:S01]  /*0630*/  IMAD.MOV.U32 R8, RZ, RZ, R22 ;  /* 0x000000ffff087224 */ /* 0x000fe200078e0016 */
[----:B------:R-:W-:Y:S01]  /*0640*/  MOV R9, R5 ;  /* 0x0000000500097202 */ /* 0x000fe20000000f00 */
[----:B------:R-:W-:Y:S01]  /*0650*/  IMAD.MOV.U32 R29, RZ, RZ, R21 ;  /* 0x000000ffff1d7224 */ /* 0x000fe200078e0015 */
[----:B------:R-:W-:Y:S02]  /*0660*/  IADD3.X R11, PT, PT, RZ, ~R21, RZ, P0, !PT ;  /* 0x80000015ff0b7210 */ /* 0x000fe400007fe4ff */
[----:B------:R-:W-:Y:S01]  /*0670*/  MOV R28, R20 ;  /* 0x00000014001c7202 */ /* 0x000fe20000000f00 */
[----:B------:R-:W-:-:S04]  /*0680*/  IMAD.WIDE.U32 R8, R30, R25, R8 ;  /* 0x000000191e087225 */ /* 0x000fc800078e0008 */
[----:B------:R-:W-:-:S04]  /*0690*/  IMAD R11, R11, R30, RZ ;  /* 0x0000001e0b0b7224 */ /* 0x000fc800078e02ff */
[----:B------:R-:W-:-:S04]  /*06a0*/  IMAD R11, R31, R25, R11 ;  /* 0x000000191f0b7224 */ /* 0x000fc800078e020b */
[----:B------:R-:W-:-:S07]  /*06b0*/  IMAD.IADD R9, R9, 0x1, R11 ;  /* 0x0000000109097824 */ /* 0x000fce00078e020b */
.L_x_45:
[----:B------:R-:W-:Y:S05]  /*06c0*/  BSYNC.RECONVERGENT B1 ;  /* 0x0000000000017941 */ /* 0x000fea0003800200 */
.L_x_43:
[----:B------:R-:W0:Y:S02]  /*06d0*/  LDC.64 R40, c[0x0][0x3a0] ;  /* 0x0000e800ff287b82 */ /* 0x000e240000000a00 */
[----:B0-----:R-:W-:-:S06]  /*06e0*/  IMAD.WIDE.U32 R40, R7, 0x8, R40 ;  /* 0x0000000807287825 */ /* 0x001fcc00078e0028 */
[----:B------:R-:W2:Y:S01]  /*06f0*/  LDG.E.64 R40, desc[UR10][R40.64] ;  /* 0x0000000a28287981 */ /* 0x000ea2000c1e1b00 */
[----:B------:R-:W-:Y:S01]  /*0700*/  LOP3.LUT R5, R23, R31, RZ, 0xfc, !PT ;  /* 0x0000001f17057212 */ /* 0x000fe200078efcff */
[----:B------:R-:W-:Y:S03]  /*0710*/  BSSY.RECONVERGENT B1, `(.L_x_46) ;  /* 0x000002d000017945 */ /* 0x000fe60003800200 */
[----:B------:R-:W-:Y:S01]  /*0720*/  ISETP.NE.U32.AND P0, PT, R5, RZ, PT ;  /* 0x000000ff0500720c */ /* 0x000fe20003f05070 */
[-C--:B--2---:R-:W-:Y:S02]  /*0730*/  IMAD R7, R41, R8.reuse, RZ ;  /* 0x0000000829077224 */ /* 0x084fe400078e02ff */
[----:B------:R-:W-:-:S04]  /*0740*/  IMAD.WIDE.U32 R44, R40, R8, R12 ;  /* 0x00000008282c7225 */ /* 0x000fc800078e000c */
[----:B------:R-:W-:-:S05]  /*0750*/  IMAD R7, R40, R9, R7 ;  /* 0x0000000928077224 */ /* 0x000fca00078e0207 */
[----:B------:R-:W-:Y:S01]  /*0760*/  IADD3 R7, PT, PT, R45, R7, RZ ;  /* 0x000000072d077210 */ /* 0x000fe20007ffe0ff */
[----:B------:R-:W-:Y:S06]  /*0770*/  @P0 BRA `(.L_x_47) ;  /* 0x00000000005c0947 */ /* 0x000fec0003800000 */
[----:B------:R-:W0:Y:S01]  /*0780*/  I2F.U32.RP R10, R30 ;  /* 0x0000001e000a7306 */ /* 0x000e220000209000 */
[----:B------:R-:W-:Y:S01]  /*0790*/  IADD3 R5, PT, PT, RZ, -R30, RZ ;  /* 0x8000001eff057210 */ /* 0x000fe20007ffe0ff */
[----:B------:R-:W-:Y:S01]  /*07a0*/  HFMA2 R47, -RZ, RZ, 0, 0 ;  /* 0x00000000ff2f7431 */ /* 0x000fe200000001ff */
[----:B------:R-:W-:-:S05]  /*07b0*/  ISETP.NE.U32.AND P3, PT, R30, RZ, PT ;  /* 0x000000ff1e00720c */ /* 0x000fca0003f65070 */
[----:B0-----:R-:W0:Y:S02]  /*07c0*/  MUFU.RCP R10, R10 ;  /* 0x0000000a000a7308 */ /* 0x001e240000001000 */
[----:B0-----:R-:W-:-:S06]  /*07d0*/  VIADD R8, R10, 0xffffffe ;  /* 0x0ffffffe0a087836 */ /* 0x001fcc0000000000 */
[----:B------:R0:W1:Y:S02]  /*07e0*/  F2I.FTZ.U32.TRUNC.NTZ R9, R8 ;  /* 0x0000000800097305 */ /* 0x000064000021f000 */
[----:B0-----:R-:W-:Y:S02]  /*07f0*/  IMAD.MOV.U32 R8, RZ, RZ, RZ ;  /* 0x000000ffff087224 */ /* 0x001fe400078e00ff */
[----:B-1----:R-:W-:-:S04]  /*0800*/  IMAD R5, R5, R9, RZ ;  /* 0x0000000905057224 */ /* 0x002fc800078e02ff */
[----:B------:R-:W-:-:S04]  /*0810*/  IMAD.HI.U32 R5, R9, R5, R8 ;  /* 0x0000000509057227 */ /* 0x000fc800078e0008 */
[----:B------:R-:W-:Y:S02]  /*0820*/  IMAD.MOV.U32 R9, RZ, RZ, RZ ;  /* 0x000000ffff097224 */ /* 0x000fe400078e00ff */
[----:B------:R-:W-:-:S05]  /*0830*/  IMAD.HI.U32 R46, R5, R24, RZ ;  /* 0x00000018052e7227 */ /* 0x000fca00078e00ff */
[----:B------:R-:W-:-:S05]  /*0840*/  IADD3 R5, PT, PT, -R46, RZ, RZ ;  /* 0x000000ff2e057210 */ /* 0x000fca0007ffe1ff */
[----:B------:R-:W-:-:S05]  /*0850*/  IMAD R5, R30, R5, R24 ;  /* 0x000000051e057224 */ /* 0x000fca00078e0218 */
[----:B------:R-:W-:-:S13]  /*0860*/  ISETP.GE.U32.AND P0, PT, R5, R30, PT ;  /* 0x0000001e0500720c */ /* 0x000fda0003f06070 */
[----:B------:R-:W-:Y:S01]  /*0870*/  @P0 IMAD.IADD R5, R5, 0x1, -R30 ;  /* 0x0000000105050824 */ /* 0x000fe200078e0a1e */
[----:B------:R-:W-:-:S04]  /*0880*/  @P0 IADD3 R46, PT, PT, R46, 0x1, RZ ;  /* 0x000000012e2e0810 */ /* 0x000fc80007ffe0ff */
[----:B------:R-:W-:-:S13]  /*0890*/  ISETP.GE.U32.AND P2, PT, R5, R30, PT ;  /* 0x0000001e0500720c */ /* 0x000fda0003f46070 */
[----:B------:R-:W-:Y:S01]  /*08a0*/  @P2 VIADD R46, R46, 0x1 ;  /* 0x000000012e2e2836 */ /* 0x000fe20000000000 */
[----:B------:R-:W-:-:S04]  /*08b0*/  @!P3 LOP3.LUT R46, RZ, R30, RZ, 0x33, !PT ;  /* 0x0000001eff2eb212 */ /* 0x000fc800078e33ff */
[----:B------:R-:W-:-:S05]  /*08c0*/  IADD3 R5, PT, PT, -R46, RZ, RZ ;  /* 0x000000ff2e057210 */ /* 0x000fca0007ffe1ff */
[----:B------:R-:W-:Y:S01]  /*08d0*/  IMAD R8, R30, R5, R24 ;  /* 0x000000051e087224 */ /* 0x000fe200078e0218 */
[----:B------:R-:W-:Y:S06]  /*08e0*/  BRA `(.L_x_48) ;  /* 0x00000000003c7947 */ /* 0x000fec0003800000 */
.L_x_47:
[----:B------:R-:W-:Y:S01]  /*08f0*/  IMAD.MOV.U32 R32, RZ, RZ, R24 ;  /* 0x000000ffff207224 */ /* 0x000fe200078e0018 */
[----:B------:R-:W-:Y:S01]  /*0900*/  MOV R11, R23 ;  /* 0x00000017000b7202 */ /* 0x000fe20000000f00 */
[----:B------:R-:W-:Y:S01]  /*0910*/  IMAD.MOV.U32 R10, RZ, RZ, R30 ;  /* 0x000000ffff0a7224 */ /* 0x000fe200078e001e */
[----:B------:R-:W-:Y:S02]  /*0920*/  MOV R9, R31 ;  /* 0x0000001f00097202 */ /* 0x000fe40000000f00 */
[----:B------:R-:W-:-:S07]  /*0930*/  MOV R8, 0x950 ;  /* 0x0000095000087802 */ /* 0x000fce0000000f00 */
[----:B------:R-:W-:Y:S05]  /*0940*/  CALL.REL.NOINC `($__internal_0_$__cuda_sm20_div_s64) ;  /* 0x0000006800dc7944 */ /* 0x000fea0003c00000 */
[----:B------:R-:W-:Y:S01]  /*0950*/  IADD3 R5, P0, PT, RZ, -R20, RZ ;  /* 0x80000014ff057210 */ /* 0x000fe20007f1e0ff */
[--C-:B------:R-:W-:Y:S01]  /*0960*/  IMAD.MOV.U32 R47, RZ, RZ, R21.reuse ;  /* 0x000000ffff2f7224 */ /* 0x100fe200078e0015 */
[----:B------:R-:W-:Y:S02]  /*0970*/  MOV R22, R24 ;  /* 0x0000001800167202 */ /* 0x000fe40000000f00 */
[----:B------:R-:W-:Y:S01]  /*0980*/  MOV R46, R20 ;  /* 0x00000014002e7202 */ /* 0x000fe20000000f00 */
[----:B------:R-:W-:-:S04]  /*0990*/  IMAD.X R9, RZ, RZ, ~R21, P0 ;  /* 0x000000ffff097224 */ /* 0x000fc800000e0e15 */
[----:B------:R-:W-:Y:S02]  /*09a0*/  IMAD R10, R9, R30, RZ ;  /* 0x0000001e090a7224 */ /* 0x000fe400078e02ff */
[----:B------:R-:W-:-:S04]  /*09b0*/  IMAD.WIDE.U32 R8, R30, R5, R22 ;  /* 0x000000051e087225 */ /* 0x000fc800078e0016 */
[----:B------:R-:W-:-:S04]  /*09c0*/  IMAD R5, R31, R5, R10 ;  /* 0x000000051f057224 */ /* 0x000fc800078e020a */
[----:B------:R-:W-:-:S07]  /*09d0*/  IMAD.IADD R9, R5, 0x1, R9 ;  /* 0x0000000105097824 */ /* 0x000fce00078e0209 */
.L_x_48:
[----:B------:R-:W-:Y:S05]  /*09e0*/  BSYNC.RECONVERGENT B1 ;  /* 0x0000000000017941 */ /* 0x000fea0003800200 */
.L_x_46:
[----:B------:R-:W0:Y:S02]  /*09f0*/  LDC.64 R42, c[0x0][0x398] ;  /* 0x0000e600ff2a7b82 */ /* 0x000e240000000a00 */
[----:B0-----:R-:W-:-:S06]  /*0a00*/  IMAD.WIDE.U32 R42, R4, 0x8, R42 ;  /* 0x00000008042a7825 */ /* 0x001fcc00078e002a */
[----:B------:R-:W2:Y:S01]  /*0a10*/  LDG.E.64 R42, desc[UR10][R42.64] ;  /* 0x0000000a2a2a7981 */ /* 0x000ea2000c1e1b00 */
[----:B------:R-:W-:Y:S01]  /*0a20*/  IMAD R9, R9, R40, RZ ;  /* 0x0000002809097224 */ /* 0x000fe200078e02ff */
[----:B------:R-:W-:Y:S01]  /*0a30*/  BSSY.RECONVERGENT B1, `(.L_x_49) ;  /* 0x0000030000017945 */ /* 0x000fe20003800200 */
[----:B------:R-:W-:Y:S01]  /*0a40*/  IMAD.WIDE.U32 R30, R40, R8, R26 ;  /* 0x00000008281e7225 */ /* 0x000fe200078e001a */
[----:B------:R-:W-:Y:S02]  /*0a50*/  IADD3 R12, PT, PT, R4, -0x2, RZ ;  /* 0xfffffffe040c7810 */ /* 0x000fe40007ffe0ff */
[----:B--2---:R-:W-:-:S04]  /*0a60*/  LOP3.LUT R5, R29, R43, RZ, 0xfc, !PT ;  /* 0x0000002b1d057212 */ /* 0x004fc800078efcff */
[----:B------:R-:W-:Y:S01]  /*0a70*/  ISETP.NE.U32.AND P0, PT, R5, RZ, PT ;  /* 0x000000ff0500720c */ /* 0x000fe20003f05070 */
[----:B------:R-:W-:-:S04]  /*0a80*/  IMAD R5, R41, R8, R9 ;  /* 0x0000000829057224 */ /* 0x000fc800078e0209 */
[----:B------:R-:W-:-:S08]  /*0a90*/  IMAD.IADD R5, R31, 0x1, R5 ;  /* 0x000000011f057824 */ /* 0x000fd000078e0205 */
        /* <DEDUP_REMOVED lines=24> */
.L_x_50:
[----:B------:R-:W-:Y:S01]  /*0c20*/  MOV R32, R28 ;  /* 0x0000001c00207202 */ /* 0x000fe20000000f00 */
[----:B------:R-:W-:Y:S01]  /*0c30*/  IMAD.MOV.U32 R11, RZ, RZ, R29 ;  /* 0x000000ffff0b7224 */ /* 0x000fe200078e001d */
[----:B------:R-:W-:Y:S01]  /*0c40*/  MOV R10, R42 ;  /* 0x0000002a000a7202 */ /* 0x000fe20000000f00 */
[----:B------:R-:W-:Y:S01]  /*0c50*/  IMAD.MOV.U32 R9, RZ, RZ, R43 ;  /* 0x000000ffff097224 */ /* 0x000fe200078e002b */
[----:B------:R-:W-:-:S07]  /*0c60*/  MOV R8, 0xc80 ;  /* 0x00000c8000087802 */ /* 0x000fce0000000f00 */
[----:B------:R-:W-:Y:S05]  /*0c70*/  CALL.REL.NOINC `($__internal_0_$__cuda_sm20_div_s64) ;  /* 0x0000006800107944 */ /* 0x000fea0003c00000 */
[----:B------:R-:W-:Y:S01]  /*0c80*/  IADD3 R13, P0, PT, RZ, -R20, RZ ;  /* 0x80000014ff0d7210 */ /* 0x000fe20007f1e0ff */
[----:B------:R-:W-:Y:S01]  /*0c90*/  IMAD.MOV.U32 R8, RZ, RZ, R28 ;  /* 0x000000ffff087224 */ /* 0x000fe200078e001c */
[----:B------:R-:W-:Y:S01]  /*0ca0*/  MOV R9, R29 ;  /* 0x0000001d00097202 */ /* 0x000fe20000000f00 */
[----:B------:R-:W-:Y:S01]  /*0cb0*/  IMAD.MOV.U32 R22, RZ, RZ, R20 ;  /* 0x000000ffff167224 */ /* 0x000fe200078e0014 */
[-C--:B------:R-:W-:Y:S02]  /*0cc0*/  IADD3.X R11, PT, PT, RZ, ~R21.reuse, RZ, P0, !PT ;  /* 0x80000015ff0b7210 */ /* 0x080fe400007fe4ff */
[----:B------:R-:W-:Y:S01]  /*0cd0*/  MOV R23, R21 ;  /* 0x0000001500177202 */ /* 0x000fe20000000f00 */
[----:B------:R-:W-:-:S04]  /*0ce0*/  IMAD.WIDE.U32 R8, R42, R13, R8 ;  /* 0x0000000d2a087225 */ /* 0x000fc800078e0008 */
[----:B------:R-:W-:Y:S02]  /*0cf0*/  IMAD R11, R11, R42, RZ ;  /* 0x0000002a0b0b7224 */ /* 0x000fe400078e02ff */
[----:B------:R-:W-:Y:S02]  /*0d00*/  IMAD.MOV.U32 R29, RZ, RZ, R8 ;  /* 0x000000ffff1d7224 */ /* 0x000fe400078e0008 */
[----:B------:R-:W-:-:S05]  /*0d10*/  IMAD R11, R43, R13, R11 ;  /* 0x0000000d2b0b7224 */ /* 0x000fca00078e020b */
[----:B------:R-:W-:-:S07]  /*0d20*/  IADD3 R9, PT, PT, R9, R11, RZ ;  /* 0x0000000b09097210 */ /* 0x000fce0007ffe0ff */
.L_x_51:
[----:B------:R-:W-:Y:S05]  /*0d30*/  BSYNC.RECONVERGENT B1 ;  /* 0x0000000000017941 */ /* 0x000fea0003800200 */
.L_x_49:
[----:B------:R-:W0:Y:S02]  /*0d40*/  LDC.64 R40, c[0x0][0x3a0] ;  /* 0x0000e800ff287b82 */ /* 0x000e240000000a00 */
[----:B0-----:R-:W-:-:S06]  /*0d50*/  IMAD.WIDE.U32 R40, R4, 0x8, R40 ;  /* 0x0000000804287825 */ /* 0x001fcc00078e0028 */
[----:B------:R-:W2:Y:S01]  /*0d60*/  LDG.E.64 R40, desc[UR10][R40.64] ;  /* 0x0000000a28287981 */ /* 0x000ea2000c1e1b00 */
[----:B------:R-:W-:Y:S01]  /*0d70*/  LOP3.LUT R8, R47, R43, RZ, 0xfc, !PT ;  /* 0x0000002b2f087212 */ /* 0x000fe200078efcff */
[----:B------:R-:W-:Y:S01]  /*0d80*/  IMAD.MOV.U32 R24, RZ, RZ, R44 ;  /* 0x000000ffff187224 */ /* 0x000fe200078e002c */
[----:B------:R-:W-:Y:S01]  /*0d90*/  MOV R25, R7 ;  /* 0x0000000700197202 */ /* 0x000fe20000000f00 */
[----:B------:R-:W-:Y:S01]  /*0da0*/  BSSY.RECONVERGENT B1, `(.L_x_52) ;  /* 0x000002f000017945 */ /* 0x000fe20003800200 */
[----:B------:R-:W-:Y:S01]  /*0db0*/  ISETP.NE.U32.AND P0, PT, R8, RZ, PT ;  /* 0x000000ff0800720c */ /* 0x000fe20003f05070 */
[-C--:B--2---:R-:W-:Y:S02]  /*0dc0*/  IMAD R10, R41, R29.reuse, RZ ;  /* 0x0000001d290a7224 */ /* 0x084fe400078e02ff */
[----:B------:R-:W-:-:S04]  /*0dd0*/  IMAD.WIDE.U32 R24, R40, R29, R24 ;  /* 0x0000001d28187225 */ /* 0x000fc800078e0018 */
[----:B------:R-:W-:-:S04]  /*0de0*/  IMAD R7, R40, R9, R10 ;  /* 0x0000000928077224 */ /* 0x000fc800078e020a */
[----:B------:R-:W-:Y:S02]  /*0df0*/  IMAD.IADD R7, R25, 0x1, R7 ;  /* 0x0000000119077824 */ /* 0x000fe400078e0207 */
        /* <DEDUP_REMOVED lines=24> */
.L_x_53:
        /* <DEDUP_REMOVED lines=8> */
[-C--:B------:R-:W-:Y:S01]  /*1000*/  MOV R29, R21.reuse ;  /* 0x00000015001d7202 */ /* 0x080fe20000000f00 */
[----:B------:R-:W-:Y:S01]  /*1010*/  IMAD.MOV.U32 R28, RZ, RZ, R20 ;  /* 0x000000ffff1c7224 */ /* 0x000fe200078e0014 */
[----:B------:R-:W-:-:S05]  /*1020*/  IADD3.X R9, PT, PT, RZ, ~R21, RZ, P0, !PT ;  /* 0x80000015ff097210 */ /* 0x000fca00007fe4ff */
[----:B------:R-:W-:Y:S01]  /*1030*/  IMAD R10, R9, R42, RZ ;  /* 0x0000002a090a7224 */ /* 0x000fe200078e02ff */
[----:B------:R-:W-:-:S03]  /*1040*/  MOV R9, R47 ;  /* 0x0000002f00097202 */ /* 0x000fc60000000f00 */
[----:B------:R-:W-:-:S04]  /*1050*/  IMAD.WIDE.U32 R8, R42, R11, R8 ;  /* 0x0000000b2a087225 */ /* 0x000fc800078e0008 */
[----:B------:R-:W-:Y:S02]  /*1060*/  IMAD R11, R43, R11, R10 ;  /* 0x0000000b2b0b7224 */ /* 0x000fe400078e020a */
[----:B------:R-:W-:-:S03]  /*1070*/  IMAD.MOV.U32 R43, RZ, RZ, R8 ;  /* 0x000000ffff2b7224 */ /* 0x000fc600078e0008 */
[----:B------:R-:W-:-:S07]  /*1080*/  IADD3 R9, PT, PT, R11, R9, RZ ;  /* 0x000000090b097210 */ /* 0x000fce0007ffe0ff */
.L_x_54:
[----:B------:R-:W-:Y:S05]  /*1090*/  BSYNC.RECONVERGENT B1 ;  /* 0x0000000000017941 */ /* 0x000fea0003800200 */
.L_x_52:
[----:B------:R-:W0:Y:S01]  /*10a0*/  LDC.64 R26, c[0x0][0x398] ;  /* 0x0000e600ff1a7b82 */ /* 0x000e220000000a00 */
[----:B------:R-:W-:-:S04]  /*10b0*/  VIADD R13, R4, 0xffffffff ;  /* 0xffffffff040d7836 */ /* 0x000fc80000000000 */
[----:B0-----:R-:W-:-:S06]  /*10c0*/  IMAD.WIDE.U32 R26, R13, 0x8, R26 ;  /* 0x000000080d1a7825 */ /* 0x001fcc00078e001a */
[----:B------:R-:W2:Y:S01]  /*10d0*/  LDG.E.64 R26, desc[UR10][R26.64] ;  /* 0x0000000a1a1a7981 */ /* 0x000ea2000c1e1b00 */
[----:B------:R-:W-:Y:S01]  /*10e0*/  MOV R31, R5 ;  /* 0x00000005001f7202 */ /* 0x000fe20000000f00 */
[----:B------:R-:W-:Y:S01]  /*10f0*/  IMAD R9, R9, R40, RZ ;  /* 0x0000002809097224 */ /* 0x000fe200078e02ff */
[----:B------:R-:W-:Y:S01]  /*1100*/  BSSY.RECONVERGENT B1, `(.L_x_55) ;  /* 0x0000030000017945 */ /* 0x000fe20003800200 */
[----:B------:R-:W-:-:S04]  /*1110*/  IMAD.WIDE.U32 R30, R40, R43, R30 ;  /* 0x0000002b281e7225 */ /* 0x000fc800078e001e */
[----:B------:R-:W-:-:S04]  /*1120*/  IMAD R5, R41, R43, R9 ;  /* 0x0000002b29057224 */ /* 0x000fc800078e0209 */
[----:B------:R-:W-:Y:S01]  /*1130*/  IMAD.IADD R5, R31, 0x1, R5 ;  /* 0x000000011f057824 */ /* 0x000fe200078e0205 */
[----:B--2---:R-:W-:-:S04]  /*1140*/  LOP3.LUT R8, R23, R27, RZ, 0xfc, !PT ;  /* 0x0000001b17087212 */ /* 0x004fc800078efcff */
[----:B------:R-:W-:-:S13]  /*1150*/  ISETP.NE.U32.AND P0, PT, R8, RZ, PT ;  /* 0x000000ff0800720c */ /* 0x000fda0003f05070 */
[----:B------:R-:W-:Y:S05]  /*1160*/  @P0 BRA `(.L_x_56) ;  /* 0x0000000000600947 */ /* 0x000fea0003800000 */
[----:B------:R-:W0:Y:S01]  /*1170*/  I2F.U32.RP R10, R26 ;  /* 0x0000001a000a7306 */ /* 0x000e220000209000 */
[----:B------:R-:W-:Y:S01]  /*1180*/  IMAD.MOV R11, RZ, RZ, -R26 ;  /* 0x000000ffff0b7224 */ /* 0x000fe200078e0a1a */
[----:B------:R-:W-:Y:S01]  /*1190*/  ISETP.NE.U32.AND P3, PT, R26, RZ, PT ;  /* 0x000000ff1a00720c */ /* 0x000fe20003f65070 */
[----:B------:R-:W-:Y:S01]  /*11a0*/  HFMA2 R23, -RZ, RZ, 0, 0 ;  /* 0x00000000ff177431 */ /* 0x000fe200000001ff */
[----:B------:R-:W-:-:S04]  /*11b0*/  MOV R33, RZ ;  /* 0x000000ff00217202 */ /* 0x000fc80000000f00 */
        /* <DEDUP_REMOVED lines=12> */
[----:B------:R-:W-:-:S13]  /*1280*/  ISETP.GE.U32.AND P2, PT, R11, R26, PT ;  /* 0x0000001a0b00720c */ /* 0x000fda0003f46070 */
[----:B------:R-:W-:Y:S02]  /*1290*/  @P2 IADD3 R9, PT, PT, R9, 0x1, RZ ;  /* 0x0000000109092810 */ /* 0x000fe40007ffe0ff */
[----:B------:R-:W-:-:S05]  /*12a0*/  @!P3 LOP3.LUT R9, RZ, R26, RZ, 0x33, !PT ;  /* 0x0000001aff09b212 */ /* 0x000fca00078e33ff */
[----:B------:R-:W-:-:S04]  /*12b0*/  IMAD.MOV R11, RZ, RZ, -R9 ;  /* 0x000000ffff0b7224 */ /* 0x000fc800078e0a09 */
[----:B------:R-:W-:Y:S02]  /*12c0*/  IMAD R11, R26, R11, R22 ;  /* 0x0000000b1a0b7224 */ /* 0x000fe400078e0216 */
[----:B------:R-:W-:Y:S01]  /*12d0*/  IMAD.MOV.U32 R22, RZ, RZ, R9 ;  /* 0x000000ffff167224 */ /* 0x000fe200078e0009 */
[----:B------:R-:W-:Y:S06]  /*12e0*/  BRA `(.L_x_57) ;  /* 0x0000000000447947 */ /* 0x000fec0003800000 */
.L_x_56:
[----:B------:R-:W-:Y:S01]  /*12f0*/  IMAD.MOV.U32 R32, RZ, RZ, R22 ;  /* 0x000000ffff207224 */ /* 0x000fe200078e0016 */
[----:B------:R-:W-:Y:S01]  /*1300*/  MOV R11, R23 ;  /* 0x00000017000b7202 */ /* 0x000fe20000000f00 */
[----:B------:R-:W-:Y:S01]  /*1310*/  IMAD.MOV.U32 R10, RZ, RZ, R26 ;  /* 0x000000ffff0a7224 */ /* 0x000fe200078e001a */
[----:B------:R-:W-:Y:S02]  /*1320*/  MOV R9, R27 ;  /* 0x0000001b00097202 */ /* 0x000fe40000000f00 */
[----:B------:R-:W-:-:S07]  /*1330*/  MOV R8, 0x1350 ;  /* 0x0000135000087802 */ /* 0x000fce0000000f00 */
[----:B------:R-:W-:Y:S05]  /*1340*/  CALL.REL.NOINC `($__internal_0_$__cuda_sm20_div_s64) ;  /* 0x00000060005c7944 */ /* 0x000fea0003c00000 */
[----:B------:R-:W-:Y:S01]  /*1350*/  IADD3 R33, P0, PT, RZ, -R20, RZ ;  /* 0x80000014ff217210 */ /* 0x000fe20007f1e0ff */
[----:B------:R-:W-:Y:S01]  /*1360*/  IMAD.MOV.U32 R9, RZ, RZ, R23 ;  /* 0x000000ffff097224 */ /* 0x000fe200078e0017 */
[----:B------:R-:W-:Y:S01]  /*1370*/  MOV R8, R22 ;  /* 0x0000001600087202 */ /* 0x000fe20000000f00 */
[--C-:B------:R-:W-:Y:S01]  /*1380*/  IMAD.MOV.U32 R23, RZ, RZ, R21.reuse ;  /* 0x000000ffff177224 */ /* 0x100fe200078e0015 */
[----:B------:R-:W-:Y:S01]  /*1390*/  MOV R22, R20 ;  /* 0x0000001400167202 */ /* 0x000fe20000000f00 */
[----:B------:R-:W-:Y:S02]  /*13a0*/  IMAD.X R11, RZ, RZ, ~R21, P0 ;  /* 0x000000ffff0b7224 */ /* 0x000fe400000e0e15 */
[----:B------:R-:W-:-:S04]  /*13b0*/  IMAD.WIDE.U32 R8, R26, R33, R8 ;  /* 0x000000211a087225 */ /* 0x000fc800078e0008 */
[----:B------:R-:W-:-:S04]  /*13c0*/  IMAD R11, R11, R26, RZ ;  /* 0x0000001a0b0b7224 */ /* 0x000fc800078e02ff */
[----:B------:R-:W-:Y:S01]  /*13d0*/  IMAD R33, R27, R33, R11 ;  /* 0x000000211b217224 */ /* 0x000fe200078e020b */
[----:B------:R-:W-:-:S03]  /*13e0*/  MOV R11, R8 ;  /* 0x00000008000b7202 */ /* 0x000fc60000000f00 */
[----:B------:R-:W-:-:S07]  /*13f0*/  IMAD.IADD R33, R9, 0x1, R33 ;  /* 0x0000000109217824 */ /* 0x000fce00078e0221 */
.L_x_57:
[----:B------:R-:W-:Y:S05]  /*1400*/  BSYNC.RECONVERGENT B1 ;  /* 0x0000000000017941 */ /* 0x000fea0003800200 */
.L_x_55:
[----:B------:R-:W0:Y:S02]  /*1410*/  LDC.64 R40, c[0x0][0x3a0] ;  /* 0x0000e800ff287b82 */ /* 0x000e240000000a00 */
[----:B0-----:R-:W-:-:S06]  /*1420*/  IMAD.WIDE.U32 R40, R13, 0x8, R40 ;  /* 0x000000080d287825 */ /* 0x001fcc00078e0028 */
[----:B------:R-:W2:Y:S01]  /*1430*/  LDG.E.64 R40, desc[UR10][R40.64] ;  /* 0x0000000a28287981 */ /* 0x000ea2000c1e1b00 */
[----:B------:R-:W-:Y:S01]  /*1440*/  LOP3.LUT R8, R29, R27, RZ, 0xfc, !PT ;  /* 0x0000001b1d087212 */ /* 0x000fe200078efcff */
[----:B------:R-:W-:Y:S01]  /*1450*/  BSSY.RECONVERGENT B1, `(.L_x_58) ;  /* 0x0000030000017945 */ /* 0x000fe20003800200 */
[----:B------:R-:W-:Y:S02]  /*1460*/  MOV R25, R7 ;  /* 0x0000000700197202 */ /* 0x000fe40000000f00 */
        /* <DEDUP_REMOVED lines=9> */
[----:B------:R-:W-:-:S05]  /*1500*/  HFMA2 R27, -RZ, RZ, 0, 0 ;  /* 0x00000000ff1b7431 */ /* 0x000fca00000001ff */
        /* <DEDUP_REMOVED lines=17> */
[----:B------:R-:W-:Y:S02]  /*1620*/  IMAD R8, R26, R11, R28 ;  /* 0x0000000b1a087224 */ /* 0x000fe400078e021c */
[----:B------:R-:W-:Y:S01]  /*1630*/  IMAD.MOV.U32 R26, RZ, RZ, R7 ;  /* 0x000000ffff1a7224 */ /* 0x000fe200078e0007 */
[----:B------:R-:W-:Y:S06]  /*1640*/  BRA `(.L_x_60) ;  /* 0x0000000000407947 */ /* 0x000fec0003800000 */
.L_x_59:
[----:B------:R-:W-:Y:S01]  /*1650*/  IMAD.MOV.U32 R32, RZ, RZ, R28 ;  /* 0x000000ffff207224 */ /* 0x000fe200078e001c */
[----:B------:R-:W-:Y:S01]  /*1660*/  MOV R11, R29 ;  /* 0x0000001d000b7202 */ /* 0x000fe20000000f00 */
[----:B------:R-:W-:Y:S01]  /*1670*/  IMAD.MOV.U32 R10, RZ, RZ, R26 ;  /* 0x000000ffff0a7224 */ /* 0x000fe200078e001a */
[----:B------:R-:W-:Y:S02]  /*1680*/  MOV R9, R27 ;  /* 0x0000001b00097202 */ /* 0x000fe40000000f00 */
[----:B------:R-:W-:-:S07]  /*1690*/  MOV R8, 0x16b0 ;  /* 0x000016b000087802 */ /* 0x000fce0000000f00 */
[----:B------:R-:W-:Y:S05]  /*16a0*/  CALL.REL.NOINC `($__internal_0_$__cuda_sm20_div_s64) ;  /* 0x0000005c00847944 */ /* 0x000fea0003c00000 */
[----:B------:R-:W-:Y:S02]  /*16b0*/  IADD3 R7, P0, PT, RZ, -R20, RZ ;  /* 0x80000014ff077210 */ /* 0x000fe40007f1e0ff */
[----:B------:R-:W-:-:S03]  /*16c0*/  MOV R8, R28 ;  /* 0x0000001c00087202 */ /* 0x000fc60000000f00 */
[----:B------:R-:W-:-:S04]  /*16d0*/  IMAD.X R9, RZ, RZ, ~R21, P0 ;  /* 0x000000ffff097224 */ /* 0x000fc800000e0e15 */
[----:B------:R-:W-:Y:S02]  /*16e0*/  IMAD R10, R9, R26, RZ ;  /* 0x0000001a090a7224 */ /* 0x000fe400078e02ff */
[----:B------:R-:W-:Y:S02]  /*16f0*/  IMAD.MOV.U32 R9, RZ, RZ, R29 ;  /* 0x000000ffff097224 */ /* 0x000fe400078e001d */
[----:B------:R-:W-:-:S04]  /*1700*/  IMAD.WIDE.U32 R8, R26, R7, R8 ;  /* 0x000000071a087225 */ /* 0x000fc800078e0008 */
[----:B------:R-:W-:Y:S01]  /*1710*/  IMAD R7, R27, R7, R10 ;  /* 0x000000071b077224 */ /* 0x000fe200078e020a */
[----:B------:R-:W-:Y:S01]  /*1720*/  MOV R27, R21 ;  /* 0x00000015001b7202 */ /* 0x000fe20000000f00 */
[----:B------:R-:W-:-:S03]  /*1730*/  IMAD.MOV.U32 R26, RZ, RZ, R20 ;  /* 0x000000ffff1a7224 */ /* 0x000fc600078e0014 */
[----:B------:R-:W-:-:S07]  /*1740*/  IADD3 R9, PT, PT, R7, R9, RZ ;  /* 0x0000000907097210 */ /* 0x000fce0007ffe0ff */
.L_x_60:
[----:B------:R-:W-:Y:S05]  /*1750*/  BSYNC.RECONVERGENT B1 ;  /* 0x0000000000017941 */ /* 0x000fea0003800200 */
.L_x_58:
[----:B------:R-:W0:Y:S02]  /*1760*/  LDC.64 R28, c[0x0][0x398] ;  /* 0x0000e600ff1c7b82 */ /* 0x000e240000000a00 */
[----:B0-----:R-:W-:-:S06]  /*1770*/  IMAD.WIDE.U32 R28, R12, 0x8, R28 ;  /* 0x000000080c1c7825 */ /* 0x001fcc00078e001c */
[----:B------:R-:W2:Y:S01]  /*1780*/  LDG.E.64 R28, desc[UR10][R28.64] ;  /* 0x0000000a1c1c7981 */ /* 0x000ea2000c1e1b00 */
[----:B------:R-:W-:Y:S01]  /*1790*/  IMAD R9, R9, R40, RZ ;  /* 0x0000002809097224 */ /* 0x000fe200078e02ff */
[----:B------:R-:W-:Y:S01]  /*17a0*/  BSSY.RECONVERGENT B1, `(.L_x_61) ;  /* 0x0000031000017945 */ /* 0x000fe20003800200 */
[----:B------:R-:W-:Y:S02]  /*17b0*/  IMAD.MOV.U32 R31, RZ, RZ, R5 ;  /* 0x000000ffff1f7224 */ /* 0x000fe400078e0005 */
[----:B------:R-:W-:Y:S01]  /*17c0*/  IMAD.WIDE.U32 R30, R40, R8, R30 ;  /* 0x00000008281e7225 */ /* 0x000fe200078e001e */
[----:B--2---:R-:W-:-:S04]  /*17d0*/  LOP3.LUT R7, R23, R29, RZ, 0xfc, !PT ;  /* 0x0000001d17077212 */ /* 0x004fc800078efcff */
[----:B------:R-:W-:Y:S01]  /*17e0*/  ISETP.NE.U32.AND P0, PT, R7, RZ, PT ;  /* 0x000000ff0700720c */ /* 0x000fe20003f05070 */
[----:B------:R-:W-:-:S05]  /*17f0*/  IMAD R7, R41, R8, R9 ;  /* 0x0000000829077224 */ /* 0x000fca00078e0209 */
[----:B------:R-:W-:-:S07]  /*1800*/  IADD3 R7, PT, PT, R31, R7, RZ ;  /* 0x000000071f077210 */ /* 0x000fce0007ffe0ff */
[----:B------:R-:W-:Y:S05]  /*1810*/  @P0 BRA `(.L_x_62) ;  /* 0x0000000000600947 */ /* 0x000fea0003800000 */
[----:B------:R-:W0:Y:S01]  /*1820*/  I2F.U32.RP R5, R28 ;  /* 0x0000001c00057306 */ /* 0x000e220000209000 */
[----:B------:R-:W-:Y:S02]  /*1830*/  IADD3 R11, PT, PT, RZ, -R28, RZ ;  /* 0x8000001cff0b7210 */ /* 0x000fe40007ffe0ff */
[----:B------:R-:W-:-:S05]  /*1840*/  ISETP.NE.U32.AND P3, PT, R28, RZ, PT ;  /* 0x000000ff1c00720c */ /* 0x000fca0003f65070 */
[----:B0-----:R-:W0:Y:S02]  /*1850*/  MUFU.RCP R5, R5 ;  /* 0x0000000500057308 */ /* 0x001e240000001000 */
[----:B0-----:R-:W-:Y:S02]  /*1860*/  VIADD R8, R5, 0xffffffe ;  /* 0x0ffffffe05087836 */ /* 0x001fe40000000000 */
[----:B------:R-:W-:-:S04]  /*1870*/  IMAD.MOV.U32 R5, RZ, RZ, RZ ;  /* 0x000000ffff057224 */ /* 0x000fc800078e00ff */
[----:B------:R0:W1:Y:S02]  /*1880*/  F2I.FTZ.U32.TRUNC.NTZ R9, R8 ;  /* 0x0000000800097305 */ /* 0x000064000021f000 */
[----:B0-----:R-:W-:Y:S02]  /*1890*/  IMAD.MOV.U32 R8, RZ, RZ, RZ ;  /* 0x000000ffff087224 */ /* 0x001fe400078e00ff */
[----:B-1----:R-:W-:-:S04]  /*18a0*/  IMAD R11, R11, R9, RZ ;  /* 0x000000090b0b7224 */ /* 0x002fc800078e02ff */
[----:B------:R-:W-:-:S06]  /*18b0*/  IMAD.HI.U32 R9, R9, R11, R8 ;  /* 0x0000000b09097227 */ /* 0x000fcc00078e0008 */
[----:B------:R-:W-:-:S05]  /*18c0*/  IMAD.HI.U32 R9, R9, R22, RZ ;  /* 0x0000001609097227 */ /* 0x000fca00078e00ff */
[----:B------:R-:W-:-:S05]  /*18d0*/  IADD3 R11, PT, PT, -R9, RZ, RZ ;  /* 0x000000ff090b7210 */ /* 0x000fca0007ffe1ff */
[----:B------:R-:W-:-:S05]  /*18e0*/  IMAD R11, R28, R11, R22 ;  /* 0x0000000b1c0b7224 */ /* 0x000fca00078e0216 */
[----:B------:R-:W-:-:S13]  /*18f0*/  ISETP.GE.U32.AND P0, PT, R11, R28, PT ;  /* 0x0000001c0b00720c */ /* 0x000fda0003f06070 */
[----:B------:R-:W-:Y:S01]  /*1900*/  @P0 IMAD.IADD R11, R11, 0x1, -R28 ;  /* 0x000000010b0b0824 */ /* 0x000fe200078e0a1c */
[----:B------:R-:W-:-:S04]  /*1910*/  @P0 IADD3 R9, PT, PT, R9, 0x1, RZ ;  /* 0x0000000109090810 */ /* 0x000fc80007ffe0ff */
[----:B------:R-:W-:Y:S01]  /*1920*/  ISETP.GE.U32.AND P2, PT, R11, R28, PT ;  /* 0x0000001c0b00720c */ /* 0x000fe20003f46070 */
[----:B------:R-:W-:-:S12]  /*1930*/  HFMA2 R11, -RZ, RZ, 0, 0 ;  /* 0x00000000ff0b7431 */ /* 0x000fd800000001ff */
[----:B------:R-:W-:Y:S01]  /*1940*/  @P2 VIADD R9, R9, 0x1 ;  /* 0x0000000109092836 */ /* 0x000fe20000000000 */
[----:B------:R-:W-:-:S04]  /*1950*/  @!P3 LOP3.LUT R9, RZ, R28, RZ, 0x33, !PT ;  /* 0x0000001cff09b212 */ /* 0x000fc800078e33ff */
[----:B------:R-:W-:-:S05]  /*1960*/  IADD3 R23, PT, PT, -R9, RZ, RZ ;  /* 0x000000ff09177210 */ /* 0x000fca0007ffe1ff */
[----:B------:R-:W-:Y:S02]  /*1970*/  IMAD R23, R28, R23, R22 ;  /* 0x000000171c177224 */ /* 0x000fe400078e0216 */
[----:B------:R-:W-:Y:S01]  /*1980*/  IMAD.MOV.U32 R22, RZ, RZ, R9 ;  /* 0x000000ffff167224 */ /* 0x000fe200078e0009 */
[----:B------:R-:W-:Y:S06]  /*1990*/  BRA `(.L_x_63) ;  /* 0x0000000000447947 */ /* 0x000fec0003800000 */
.L_x_62:
        /* <DEDUP_REMOVED lines=10> */
[----:B------:R-:W-:Y:S01]  /*1a40*/  IADD3.X R5, PT, PT, RZ, ~R21, RZ, P0, !PT ;  /* 0x80000015ff057210 */ /* 0x000fe200007fe4ff */
[----:B------:R-:W-:-:S04]  /*1a50*/  IMAD.WIDE.U32 R8, R28, R11, R8 ;  /* 0x0000000b1c087225 */ /* 0x000fc800078e0008 */
[----:B------:R-:W-:Y:S01]  /*1a60*/  IMAD R5, R5, R28, RZ ;  /* 0x0000001c05057224 */ /* 0x000fe200078e02ff */
[----:B------:R-:W-:-:S03]  /*1a70*/  MOV R23, R8 ;  /* 0x0000000800177202 */ /* 0x000fc60000000f00 */
[----:B------:R-:W-:-:S04]  /*1a80*/  IMAD R5, R29, R11, R5 ;  /* 0x0000000b1d057224 */ /* 0x000fc800078e0205 */
[----:B------:R-:W-:Y:S01]  /*1a90*/  IMAD.IADD R11, R9, 0x1, R5 ;  /* 0x00000001090b7824 */ /* 0x000fe200078e0205 */
[----:B------:R-:W-:-:S07]  /*1aa0*/  MOV R5, R21 ;  /* 0x0000001500057202 */ /* 0x000fce0000000f00 */
.L_x_63:
[----:B------:R-:W-:Y:S05]  /*1ab0*/  BSYNC.RECONVERGENT B1 ;  /* 0x0000000000017941 */ /* 0x000fea0003800200 */
.L_x_61:
[----:B------:R-:W0:Y:S02]  /*1ac0*/  LDC.64 R40, c[0x0][0x3a0] ;  /* 0x0000e800ff287b82 */ /* 0x000e240000000a00 */
[----:B0-----:R-:W-:-:S06]  /*1ad0*/  IMAD.WIDE.U32 R40, R12, 0x8, R40 ;  /* 0x000000080c287825 */ /* 0x001fcc00078e0028 */
[----:B------:R-:W2:Y:S01]  /*1ae0*/  LDG.E.64 R40, desc[UR10][R40.64] ;  /* 0x0000000a28287981 */ /* 0x000ea2000c1e1b00 */
[----:B------:R-:W-:Y:S01]  /*1af0*/  LOP3.LUT R8, R27, R29, RZ, 0xfc, !PT ;  /* 0x0000001d1b087212 */ /* 0x000fe200078efcff */
[----:B------:R-:W-:Y:S01]  /*1b00*/  IMAD.MOV.U32 R12, RZ, RZ, R24 ;  /* 0x000000ffff0c7224 */ /* 0x000fe200078e0018 */
[----:B------:R-:W-:Y:S02]  /*1b10*/  BSSY.RECONVERGENT B1, `(.L_x_64) ;  /* 0x000002e000017945 */ /* 0x000fe40003800200 */
        /* <DEDUP_REMOVED lines=8> */
[----:B------:R-:W-:Y:S01]  /*1ba0*/  IMAD.MOV.U32 R23, RZ, RZ, RZ ;  /* 0x000000ffff177224 */ /* 0x000fe200078e00ff */
[----:B------:R-:W-:-:S05]  /*1bb0*/  ISETP.NE.U32.AND P3, PT, R28, RZ, PT ;  /* 0x000000ff1c00720c */ /* 0x000fca0003f65070 */
[----:B0-----:R-:W0:Y:S02]  /*1bc0*/  MUFU.RCP R10, R10 ;  /* 0x0000000a000a7308 */ /* 0x001e240000001000 */
[----:B0-----:R-:W-:-:S06]  /*1bd0*/  VIADD R8, R10, 0xffffffe ;  /* 0x0ffffffe0a087836 */ /* 0x001fcc0000000000 */
        /* <DEDUP_REMOVED lines=15> */
[----:B------:R-:W-:Y:S01]  /*1cd0*/  IMAD R8, R28, R11, R26 ;  /* 0x0000000b1c087224 */ /* 0x000fe200078e021a */
[----:B------:R-:W-:Y:S06]  /*1ce0*/  BRA `(.L_x_66) ;  /* 0x0000000000407947 */ /* 0x000fec0003800000 */
.L_x_65:
[----:B------:R-:W-:Y:S01]  /*1cf0*/  IMAD.MOV.U32 R32, RZ, RZ, R26 ;  /* 0x000000ffff207224 */ /* 0x000fe200078e001a */
[----:B------:R-:W-:Y:S01]  /*1d00*/  MOV R11, R27 ;  /* 0x0000001b000b7202 */ /* 0x000fe20000000f00 */
[----:B------:R-:W-:Y:S01]  /*1d10*/  IMAD.MOV.U32 R10, RZ, RZ, R28 ;  /* 0x000000ffff0a7224 */ /* 0x000fe200078e001c */
[----:B------:R-:W-:Y:S02]  /*1d20*/  MOV R9, R29 ;  /* 0x0000001d00097202 */ /* 0x000fe40000000f00 */
[----:B------:R-:W-:-:S07]  /*1d30*/  MOV R8, 0x1d50 ;  /* 0x00001d5000087802 */ /* 0x000fce0000000f00 */
[----:B------:R-:W-:Y:S05]  /*1d40*/  CALL.REL.NOINC `($__internal_0_$__cuda_sm20_div_s64) ;  /* 0x0000005400dc7944 */ /* 0x000fea0003c00000 */
[----:B------:R-:W-:Y:S02]  /*1d50*/  IADD3 R11, P0, PT, RZ, -R20, RZ ;  /* 0x80000014ff0b7210 */ /* 0x000fe40007f1e0ff */
[----:B------:R-:W-:Y:S02]  /*1d60*/  MOV R8, R26 ;  /* 0x0000001a00087202 */ /* 0x000fe40000000f00 */
[----:B------:R-:W-:Y:S01]  /*1d70*/  MOV R24, R20 ;  /* 0x0000001400187202 */ /* 0x000fe20000000f00 */
[----:B------:R-:W-:Y:S01]  /*1d80*/  IMAD.X R9, RZ, RZ, ~R21, P0 ;  /* 0x000000ffff097224 */ /* 0x000fe200000e0e15 */
[----:B------:R-:W-:-:S03]  /*1d90*/  MOV R23, R21 ;  /* 0x0000001500177202 */ /* 0x000fc60000000f00 */
[----:B------:R-:W-:Y:S02]  /*1da0*/  IMAD R10, R9, R28, RZ ;  /* 0x0000001c090a7224 */ /* 0x000fe400078e02ff */
[----:B------:R-:W-:Y:S02]  /*1db0*/  IMAD.MOV.U32 R9, RZ, RZ, R27 ;  /* 0x000000ffff097224 */ /* 0x000fe400078e001b */
[----:B------:R-:W-:-:S04]  /*1dc0*/  IMAD.WIDE.U32 R8, R28, R11, R8 ;  /* 0x0000000b1c087225 */ /* 0x000fc800078e0008 */
[----:B------:R-:W-:-:S04]  /*1dd0*/  IMAD R11, R29, R11, R10 ;  /* 0x0000000b1d0b7224 */ /* 0x000fc800078e020a */
[----:B------:R-:W-:-:S07]  /*1de0*/  IMAD.IADD R9, R11, 0x1, R9 ;  /* 0x000000010b097824 */ /* 0x000fce00078e0209 */
.L_x_66:
[----:B------:R-:W-:Y:S05]  /*1df0*/  BSYNC.RECONVERGENT B1 ;  /* 0x0000000000017941 */ /* 0x000fea0003800200 */
.L_x_64:
[----:B------:R-:W-:Y:S01]  /*1e00*/  MOV R27, R7 ;  /* 0x00000007001b7202 */ /* 0x000fe20000000f00 */
[----:B------:R-:W-:Y:S02]  /*1e10*/  IMAD R9, R9, R40, RZ ;  /* 0x0000002809097224 */ /* 0x000fe400078e02ff */
[----:B------:R-:W-:Y:S02]  /*1e20*/  IMAD.MOV.U32 R26, RZ, RZ, R30 ;  /* 0x000000ffff1a7224 */ /* 0x000fe400078e001e */
[-C--:B------:R-:W-:Y:S02]  /*1e30*/  IMAD R9, R41, R8.reuse, R9 ;  /* 0x0000000829097224 */ /* 0x080fe400078e0209 */
[----:B------:R-:W-:-:S04]  /*1e40*/  IMAD.WIDE.U32 R26, R40, R8, R26 ;  /* 0x00000008281a7225 */ /* 0x000fc800078e001a */
[----:B------:R-:W-:Y:S01]  /*1e50*/  VIADD R4, R4, 0xfffffffc ;  /* 0xfffffffc04047836 */ /* 0x000fe20000000000 */
[----:B------:R-:W-:Y:S01]  /*1e60*/  IADD3 R27, PT, PT, R27, R9, RZ ;  /* 0x000000091b1b7210 */ /* 0x000fe20007ffe0ff */
[----:B------:R-:W-:Y:S06]  /*1e70*/  @P1 BRA `(.L_x_67) ;  /* 0xffffffe4004c1947 */ /* 0x000fec000383ffff */
[----:B------:R-:W-:-:S07]  /*1e80*/  VIADD R4, R4, 0x1 ;  /* 0x0000000104047836 */ /* 0x000fce0000000000 */
.L_x_42:
[----:B------:R-:W0:Y:S02]  /*1e90*/  LDCU UR5, c[0x0][0x3a8] ;  /* 0x00007500ff0577ac */ /* 0x000e240008000800 */
[----:B0-----:R-:W-:-:S09]  /*1ea0*/  ULOP3.LUT UP0, UR5, UR5, 0x3, URZ, 0xc0, !UPT ;  /* 0x0000000305057892 */ /* 0x001fd2000f80c0ff */
[----:B------:R-:W-:Y:S05]  /*1eb0*/  BRA.U !UP0, `(.L_x_41) ;  /* 0x0000001108887547 */ /* 0x000fea000b800000 */
[----:B------:R-:W-:-:S09]  /*1ec0*/  UISETP.NE.AND UP0, UPT, UR5, 0x1, UPT ;  /* 0x000000010500788c */ /* 0x000fd2000bf05270 */
[----:B------:R-:W-:Y:S05]  /*1ed0*/  BRA.U !UP0, `(.L_x_68) ;  /* 0x0000000d08487547 */ /* 0x000fea000b800000 */
[----:B------:R-:W0:Y:S02]  /*1ee0*/  LDC.64 R6, c[0x0][0x398] ;  /* 0x0000e600ff067b82 */ /* 0x000e240000000a00 */
[----:B0-----:R-:W-:-:S06]  /*1ef0*/  IMAD.WIDE.U32 R6, R4, 0x8, R6 ;  /* 0x0000000804067825 */ /* 0x001fcc00078e0006 */
[----:B------:R-:W2:Y:S01]  /*1f00*/  LDG.E.64 R6, desc[UR10][R6.64] ;  /* 0x0000000a06067981 */ /* 0x000ea2000c1e1b00 */
[----:B------:R-:W-:Y:S01]  /*1f10*/  BSSY.RECONVERGENT B1, `(.L_x_69) ;  /* 0x000002b000017945 */ /* 0x000fe20003800200 */
        /* <DEDUP_REMOVED lines=26> */
.L_x_70:
        /* <DEDUP_REMOVED lines=16> */
.L_x_71:
[----:B------:R-:W-:Y:S05]  /*21c0*/  BSYNC.RECONVERGENT B1 ;  /* 0x0000000000017941 */ /* 0x000fea0003800200 */
.L_x_69:
        /* <DEDUP_REMOVED lines=34> */
.L_x_73:
        /* <DEDUP_REMOVED lines=15> */
.L_x_74:
[----:B------:R-:W-:Y:S05]  /*24e0*/  BSYNC.RECONVERGENT B1 ;  /* 0x0000000000017941 */ /* 0x000fea0003800200 */
.L_x_72:
[----:B------:R-:W0:Y:S01]  /*24f0*/  LDC.64 R24, c[0x0][0x398] ;  /* 0x0000e600ff187b82 */ /* 0x000e220000000a00 */
[----:B------:R-:W-:-:S05]  /*2500*/  IADD3 R6, PT, PT, R4, -0x1, RZ ;  /* 0xffffffff04067810 */ /* 0x000fca0007ffe0ff */
[----:B0-----:R-:W-:-:S06]  /*2510*/  IMAD.WIDE.U32 R24, R6, 0x8, R24 ;  /* 0x0000000806187825 */ /* 0x001fcc00078e0018 */
[----:B------:R-:W2:Y:S01]  /*2520*/  LDG.E.64 R24, desc[UR10][R24.64] ;  /* 0x0000000a18187981 */ /* 0x000ea2000c1e1b00 */
        /* <DEDUP_REMOVED lines=10> */
[----:B------:R-:W-:-:S06]  /*25d0*/  ISETP.NE.U32.AND P2, PT, R24, RZ, PT ;  /* 0x000000ff1800720c */ /* 0x000fcc0003f45070 */
[----:B0-----:R-:W0:Y:S02]  /*25e0*/  MUFU.RCP R5, R5 ;  /* 0x0000000500057308 */ /* 0x001e240000001000 */
[----:B0-----:R-:W-:Y:S02]  /*25f0*/  IADD3 R8, PT, PT, R5, 0xffffffe, RZ ;  /* 0x0ffffffe05087810 */ /* 0x001fe40007ffe0ff */
[----:B------:R-:W-:-:S04]  /*2600*/  MOV R5, RZ ;  /* 0x000000ff00057202 */ /* 0x000fc80000000f00 */
        /* <DEDUP_REMOVED lines=10> */
[----:B------:R-:W-:Y:S01]  /*26b0*/  ISETP.GE.U32.AND P1, PT, R9, R24, PT ;  /* 0x000000180900720c */ /* 0x000fe20003f26070 */
[----:B------:R-:W-:-:S12]  /*26c0*/  IMAD.MOV.U32 R9, RZ, RZ, RZ ;  /* 0x000000ffff097224 */ /* 0x000fd800078e00ff */
[----:B------:R-:W-:Y:S02]  /*26d0*/  @P1 IADD3 R22, PT, PT, R22, 0x1, RZ ;  /* 0x0000000116161810 */ /* 0x000fe40007ffe0ff */
[----:B------:R-:W-:-:S05]  /*26e0*/  @!P2 LOP3.LUT R22, RZ, R24, RZ, 0x33, !PT ;  /* 0x00000018ff16a212 */ /* 0x000fca00078e33ff */
[----:B------:R-:W-:-:S04]  /*26f0*/  IMAD.MOV R11, RZ, RZ, -R22 ;  /* 0x000000ffff0b7224 */ /* 0x000fc800078e0a16 */
[----:B------:R-:W-:Y:S01]  /*2700*/  IMAD R11, R24, R11, R30 ;  /* 0x0000000b180b7224 */ /* 0x000fe200078e021e */
[----:B------:R-:W-:Y:S06]  /*2710*/  BRA `(.L_x_77) ;  /* 0x0000000000447947 */ /* 0x000fec0003800000 */
.L_x_76:
        /* <DEDUP_REMOVED lines=12> */
[----:B------:R-:W-:-:S04]  /*27e0*/  IMAD R5, R5, R24, RZ ;  /* 0x0000001805057224 */ /* 0x000fc800078e02ff */
[----:B------:R-:W-:Y:S01]  /*27f0*/  IMAD R5, R25, R11, R5 ;  /* 0x0000000b19057224 */ /* 0x000fe200078e0205 */
[----:B------:R-:W-:-:S03]  /*2800*/  MOV R11, R8 ;  /* 0x00000008000b7202 */ /* 0x000fc60000000f00 */
[----:B------:R-:W-:Y:S01]  /*2810*/  IMAD.IADD R9, R9, 0x1, R5 ;  /* 0x0000000109097824 */ /* 0x000fe200078e0205 */
[----:B------:R-:W-:-:S07]  /*2820*/  MOV R5, R21 ;  /* 0x0000001500057202 */ /* 0x000fce0000000f00 */
.L_x_77:
[----:B------:R-:W-:Y:S05]  /*2830*/  BSYNC.RECONVERGENT B1 ;  /* 0x0000000000017941 */ /* 0x000fea0003800200 */
.L_x_75:
        /* <DEDUP_REMOVED lines=15> */
[----:B------:R-:W-:Y:S01]  /*2930*/  ISETP.NE.U32.AND P2, PT, R24, RZ, PT ;  /* 0x000000ff1800720c */ /* 0x000fe20003f45070 */
[----:B------:R-:W-:-:S04]  /*2940*/  IMAD.MOV.U32 R23, RZ, RZ, RZ ;  /* 0x000000ffff177224 */ /* 0x000fc800078e00ff */
[----:B0-----:R-:W0:Y:S02]  /*2950*/  MUFU.RCP R10, R10 ;  /* 0x0000000a000a7308 */ /* 0x001e240000001000 */
[----:B0-----:R-:W-:-:S06]  /*2960*/  VIADD R11, R10, 0xffffffe ;  /* 0x0ffffffe0a0b7836 */ /* 0x001fcc0000000000 */
[----:B------:R-:W0:Y:S02]  /*2970*/  F2I.FTZ.U32.TRUNC.NTZ R9, R11 ;  /* 0x0000000b00097305 */ /* 0x000e24000021f000 */
[----:B0-----:R-:W-:-:S04]  /*2980*/  IMAD R21, R21, R9, RZ ;  /* 0x0000000915157224 */ /* 0x001fc800078e02ff */
        /* <DEDUP_REMOVED lines=15> */
.L_x_79:
        /* <DEDUP_REMOVED lines=8> */
[-C--:B------:R-:W-:Y:S02]  /*2b00*/  MOV R23, R21.reuse ;  /* 0x0000001500177202 */ /* 0x080fe40000000f00 */
[----:B------:R-:W-:-:S05]  /*2b10*/  IADD3.X R9, PT, PT, RZ, ~R21, RZ, P0, !PT ;  /* 0x80000015ff097210 */ /* 0x000fca00007fe4ff */
[----:B------:R-:W-:Y:S01]  /*2b20*/  IMAD R10, R9, R24, RZ ;  /* 0x00000018090a7224 */ /* 0x000fe200078e02ff */
[----:B------:R-:W-:-:S03]  /*2b30*/  MOV R9, R29 ;  /* 0x0000001d00097202 */ /* 0x000fc60000000f00 */
[----:B------:R-:W-:-:S04]  /*2b40*/  IMAD.WIDE.U32 R8, R24, R11, R8 ;  /* 0x0000000b18087225 */ /* 0x000fc800078e0008 */
[----:B------:R-:W-:Y:S01]  /*2b50*/  IMAD R11, R25, R11, R10 ;  /* 0x0000000b190b7224 */ /* 0x000fe200078e020a */
[----:B------:R-:W-:Y:S01]  /*2b60*/  MOV R25, R8 ;  /* 0x0000000800197202 */ /* 0x000fe20000000f00 */
[----:B------:R-:W-:Y:S02]  /*2b70*/  IMAD.MOV.U32 R24, RZ, RZ, R20 ;  /* 0x000000ffff187224 */ /* 0x000fe400078e0014 */
[----:B------:R-:W-:-:S07]  /*2b80*/  IMAD.IADD R9, R11, 0x1, R9 ;  /* 0x000000010b097824 */ /* 0x000fce00078e0209 */
.L_x_80:
[----:B------:R-:W-:Y:S05]  /*2b90*/  BSYNC.RECONVERGENT B1 ;  /* 0x0000000000017941 */ /* 0x000fea0003800200 */
.L_x_78:
[----:B------:R-:W-:Y:S01]  /*2ba0*/  IMAD R9, R9, R30, RZ ;  /* 0x0000001e09097224 */ /* 0x000fe200078e02ff */
[----:B------:R-:W-:Y:S01]  /*2bb0*/  IADD3 R4, PT, PT, R4, -0x2, RZ ;  /* 0xfffffffe04047810 */ /* 0x000fe20007ffe0ff */
[----:B------:R-:W-:Y:S02]  /*2bc0*/  IMAD.MOV.U32 R6, RZ, RZ, R26 ;  /* 0x000000ffff067224 */ /* 0x000fe400078e001a */
[-C--:B------:R-:W-:Y:S02]  /*2bd0*/  IMAD R9, R31, R25.reuse, R9 ;  /* 0x000000191f097224 */ /* 0x080fe400078e0209 */
[----:B------:R-:W-:-:S04]  /*2be0*/  IMAD.WIDE.U32 R26, R30, R25, R6 ;  /* 0x000000191e1a7225 */ /* 0x000fc800078e0006 */
[----:B------:R-:W-:-:S07]  /*2bf0*/  IMAD.IADD R27, R27, 0x1, R9 ;  /* 0x000000011b1b7824 */ /* 0x000fce00078e0209 */
.L_x_68:
[----:B------:R-:W0:Y:S02]  /*2c00*/  LDCU UR5, c[0x0][0x3a8] ;  /* 0x00007500ff0577ac */ /* 0x000e240008000800 */
[----:B0-----:R-:W-:-:S04]  /*2c10*/  ULOP3.LUT UR5, UR5, 0x1, URZ, 0xc0, !UPT ;  /* 0x0000000105057892 */ /* 0x001fc8000f8ec0ff */
[----:B------:R-:W-:-:S09]  /*2c20*/  UISETP.NE.U32.AND UP0, UPT, UR5, 0x1, UPT ;  /* 0x000000010500788c */ /* 0x000fd2000bf05070 */
[----:B------:R-:W-:Y:S05]  /*2c30*/  BRA.U UP0, `(.L_x_41) ;  /* 0x0000000500287547 */ /* 0x000fea000b800000 */
        /* <DEDUP_REMOVED lines=9> */
[----:B------:R-:W-:-:S06]  /*2cd0*/  ISETP.NE.U32.AND P1, PT, R20, RZ, PT ;  /* 0x000000ff1400720c */ /* 0x000fcc0003f25070 */
        /* <DEDUP_REMOVED lines=8> */
[----:B------:R-:W-:Y:S02]  /*2d60*/  IMAD R9, R20, R7, R22 ;  /* 0x0000000714097224 */ /* 0x000fe400078e0216 */
[----:B------:R-:W-:-:S03]  /*2d70*/  IMAD.MOV.U32 R7, RZ, RZ, RZ ;  /* 0x000000ffff077224 */ /* 0x000fc600078e00ff */
[----:B------:R-:W-:-:S13]  /*2d80*/  ISETP.GE.U32.AND P0, PT, R9, R20, PT ;  /* 0x000000140900720c */ /* 0x000fda0003f06070 */
[----:B------:R-:W-:-:S04]  /*2d90*/  @P0 IADD3 R9, PT, PT, -R20, R9, RZ ;  /* 0x0000000914090210 */ /* 0x000fc80007ffe1ff */
[----:B------:R-:W-:-:S13]  /*2da0*/  ISETP.GE.U32.AND P0, PT, R9, R20, PT ;  /* 0x000000140900720c */ /* 0x000fda0003f06070 */
[----:B------:R-:W-:Y:S01]  /*2db0*/  @P0 IMAD.IADD R9, R9, 0x1, -R20 ;  /* 0x0000000109090824 */ /* 0x000fe200078e0a14 */
[----:B------:R-:W-:-:S04]  /*2dc0*/  @!P1 LOP3.LUT R9, RZ, R20, RZ, 0x33, !PT ;  /* 0x00000014ff099212 */ /* 0x000fc800078e33ff */
[----:B------:R-:W-:Y:S01]  /*2dd0*/  MOV R6, R9 ;  /* 0x0000000900067202 */ /* 0x000fe20000000f00 */
[----:B------:R-:W-:Y:S06]  /*2de0*/  BRA `(.L_x_83) ;  /* 0x0000000000147947 */ /* 0x000fec0003800000 */
.L_x_82:
[----:B------:R-:W-:Y:S01]  /*2df0*/  MOV R25, R5 ;  /* 0x0000000500197202 */ /* 0x000fe20000000f00 */
[----:B------:R-:W-:Y:S01]  /*2e00*/  IMAD.MOV.U32 R28, RZ, RZ, R20 ;  /* 0x000000ffff1c7224 */ /* 0x000fe200078e0014 */
[----:B------:R-:W-:Y:S02]  /*2e10*/  MOV R29, R21 ;  /* 0x00000015001d7202 */ /* 0x000fe40000000f00 */
[----:B------:R-:W-:-:S07]  /*2e20*/  MOV R30, 0x2e40 ;  /* 0x00002e40001e7802 */ /* 0x000fce0000000f00 */
[----:B------:R-:W-:Y:S05]  /*2e30*/  CALL.REL.NOINC `($__internal_1_$__cuda_sm20_rem_s64) ;  /* 0x0000004800ec7944 */ /* 0x000fea0003c00000 */
.L_x_83:
[----:B------:R-:W-:Y:S05]  /*2e40*/  BSYNC.RECONVERGENT B1 ;  /* 0x0000000000017941 */ /* 0x000fea0003800200 */
.L_x_81:
        /* <DEDUP_REMOVED lines=8> */
[----:B------:R-:W-:-:S04]  /*2ed0*/  IMAD R9, R4, R7, R9 ;  /* 0x0000000704097224 */ /* 0x000fc800078e0209 */
[----:B------:R-:W-:Y:S02]  /*2ee0*/  IMAD.IADD R13, R13, 0x1, R9 ;  /* 0x000000010d0d7824 */ /* 0x000fe400078e0209 */
[----:B------:R-:W-:Y:S05]  /*2ef0*/  @P0 BRA `(.L_x_85) ;  /* 0x00000000004c0947 */ /* 0x000fea0003800000 */
[----:B------:R-:W0:Y:S01]  /*2f00*/  I2F.U32.RP R8, R20 ;  /* 0x0000001400087306 */ /* 0x000e220000209000 */
[----:B------:R-:W-:Y:S02]  /*2f10*/  HFMA2 R6, -RZ, RZ, 0, 0 ;  /* 0x00000000ff067431 */ /* 0x000fe400000001ff */
[----:B------:R-:W-:Y:S01]  /*2f20*/  IMAD.MOV R11, RZ, RZ, -R20 ;  /* 0x000000ffff0b7224 */ /* 0x000fe200078e0a14 */
[----:B------:R-:W-:-:S04]  /*2f30*/  ISETP.NE.U32.AND P1, PT, R20, RZ, PT ;  /* 0x000000ff1400720c */ /* 0x000fc80003f25070 */
[----:B0-----:R-:W0:Y:S02]  /*2f40*/  MUFU.RCP R8, R8 ;  /* 0x0000000800087308 */ /* 0x001e240000001000 */
[----:B0-----:R-:W-:-:S06]  /*2f50*/  IADD3 R9, PT, PT, R8, 0xffffffe, RZ ;  /* 0x0ffffffe08097810 */ /* 0x001fcc0007ffe0ff */
[----:B------:R-:W0:Y:S02]  /*2f60*/  F2I.FTZ.U32.TRUNC.NTZ R7, R9 ;  /* 0x0000000900077305 */ /* 0x000e24000021f000 */
[----:B0-----:R-:W-:-:S04]  /*2f70*/  IMAD R11, R11, R7, RZ ;  /* 0x000000070b0b7224 */ /* 0x001fc800078e02ff */
[----:B------:R-:W-:-:S06]  /*2f80*/  IMAD.HI.U32 R11, R7, R11, R6 ;  /* 0x0000000b070b7227 */ /* 0x000fcc00078e0006 */
[----:B------:R-:W-:-:S04]  /*2f90*/  IMAD.HI.U32 R6, R11, R24, RZ ;  /* 0x000000180b067227 */ /* 0x000fc800078e00ff */
[----:B------:R-:W-:-:S04]  /*2fa0*/  IMAD.MOV R7, RZ, RZ, -R6 ;  /* 0x000000ffff077224 */ /* 0x000fc800078e0a06 */
[----:B------:R-:W-:Y:S01]  /*2fb0*/  IMAD R6, R20, R7, R24 ;  /* 0x0000000714067224 */ /* 0x000fe200078e0218 */
[----:B------:R-:W-:-:S04]  /*2fc0*/  MOV R7, RZ ;  /* 0x000000ff00077202 */ /* 0x000fc80000000f00 */
[----:B------:R-:W-:-:S13]  /*2fd0*/  ISETP.GE.U32.AND P0, PT, R6, R20, PT ;  /* 0x000000140600720c */ /* 0x000fda0003f06070 */
[----:B------:R-:W-:-:S04]  /*2fe0*/  @P0 IADD3 R6, PT, PT, -R20, R6, RZ ;  /* 0x0000000614060210 */ /* 0x000fc80007ffe1ff */
[----:B------:R-:W-:-:S13]  /*2ff0*/  ISETP.GE.U32.AND P0, PT, R6, R20, PT ;  /* 0x000000140600720c */ /* 0x000fda0003f06070 */
[----:B------:R-:W-:Y:S01]  /*3000*/  @P0 IMAD.IADD R6, R6, 0x1, -R20 ;  /* 0x0000000106060824 */ /* 0x000fe200078e0a14 */
[----:B------:R-:W-:Y:S01]  /*3010*/  @!P1 LOP3.LUT R6, RZ, R20, RZ, 0x33, !PT ;  /* 0x00000014ff069212 */ /* 0x000fe200078e33ff */
[----:B------:R-:W-:Y:S06]  /*3020*/  BRA `(.L_x_86) ;  /* 0x0000000000187947 */ /* 0x000fec0003800000 */
.L_x_85:
[----:B------:R-:W-:Y:S01]  /*3030*/  IMAD.MOV.U32 R28, RZ, RZ, R20 ;  /* 0x000000ffff1c7224 */ /* 0x000fe200078e0014 */
[----:B------:R-:W-:Y:S01]  /*3040*/  MOV R29, R21 ;  /* 0x00000015001d7202 */ /* 0x000fe20000000f00 */
[----:B------:R-:W-:Y:S01]  /*3050*/  IMAD.MOV.U32 R22, RZ, RZ, R24 ;  /* 0x000000ffff167224 */ /* 0x000fe200078e0018 */
[----:B------:R-:W-:Y:S02]  /*3060*/  MOV R25, R23 ;  /* 0x0000001700197202 */ /* 0x000fe40000000f00 */
[----:B------:R-:W-:-:S07]  /*3070*/  MOV R30, 0x3090 ;  /* 0x00003090001e7802 */ /* 0x000fce0000000f00 */
[----:B------:R-:W-:Y:S05]  /*3080*/  CALL.REL.NOINC `($__internal_1_$__cuda_sm20_rem_s64) ;  /* 0x0000004800587944 */ /* 0x000fea0003c00000 */
.L_x_86:
[----:B------:R-:W-:Y:S05]  /*3090*/  BSYNC.RECONVERGENT B1 ;  /* 0x0000000000017941 */ /* 0x000fea0003800200 */
.L_x_84:
[----:B------:R-:W-:Y:S02]  /*30a0*/  IMAD R7, R7, R4, RZ ;  /* 0x0000000407077224 */ /* 0x000fe400078e02ff */
[----:B------:R-:W-:-:S04]  /*30b0*/  IMAD.WIDE.U32 R26, R4, R6, R26 ;  /* 0x00000006041a7225 */ /* 0x000fc800078e001a */
[----:B------:R-:W-:-:S04]  /*30c0*/  IMAD R7, R5, R6, R7 ;  /* 0x0000000605077224 */ /* 0x000fc800078e0207 */
[----:B------:R-:W-:-:S07]  /*30d0*/  IMAD.IADD R27, R27, 0x1, R7 ;  /* 0x000000011b1b7824 */ /* 0x000fce00078e0207 */
.L_x_41:
[----:B------:R-:W0:Y:S02]  /*30e0*/  LDCU.64 UR12, c[0x0][0x388] ;  /* 0x00007100ff0c77ac */ /* 0x000e240008000a00 */
[----:B0-----:R-:W-:Y:S02]  /*30f0*/  LEA R4, P0, R12, UR12, 0x1 ;  /* 0x0000000c0c047c11 */ /* 0x001fe4000f8008ff */
[----:B------:R-:W-:Y:S02]  /*3100*/  LEA R6, P1, R26, UR12, 0x1 ;  /* 0x0000000c1a067c11 */ /* 0x000fe4000f8208ff */
[----:B------:R-:W-:Y:S02]  /*3110*/  LEA.HI.X R5, R12, UR13, R13, 0x1, P0 ;  /* 0x0000000d0c057c11 */ /* 0x000fe400080f0c0d */
[----:B------:R-:W-:-:S04]  /*3120*/  LEA.HI.X R7, R26, UR13, R27, 0x1, P1 ;  /* 0x0000000d1a077c11 */ /* 0x000fc800088f0c1b */
[----:B------:R-:W2:Y:S04]  /*3130*/  LDG.E.U16 R5, desc[UR10][R4.64] ;  /* 0x0000000a04057981 */ /* 0x000ea8000c1e1500 */
[----:B------:R-:W2:Y:S02]  /*3140*/  LDG.E.U16 R6, desc[UR10][R6.64] ;  /* 0x0000000a06067981 */ /* 0x000ea4000c1e1500 */
[----:B--2---:R-:W-:-:S13]  /*3150*/  HSETP2.BF16_V2.GT.AND P0, PT, R5.H0_H0, R6.H0_H0, PT ;  /* 0x2000000605007234 */ /* 0x004fda0003f04802 */
[----:B------:R-:W-:Y:S01]  /*3160*/  @P0 MOV R19, RZ ;  /* 0x000000ff00130202 */ /* 0x000fe20000000f00 */
[----:B------:R0:W-:Y:S04]  /*3170*/  @P0 STS.U16 [R2], R6 ;  /* 0x0000000602000388 */ /* 0x0001e80000000400 */
[----:B------:R0:W-:Y:S04]  /*3180*/  @P0 STS.64 [R3], R18 ;  /* 0x0000001203000388 */ /* 0x0001e80000000a00 */
[----:B------:R0:W-:Y:S04]  /*3190*/  @!P0 STS.U16 [R2], R5 ;  /* 0x0000000502008388 */ /* 0x0001e80000000400 */
[----:B------:R0:W-:Y:S01]  /*31a0*/  @!P0 STS.64 [R3], R16 ;  /* 0x0000001003008388 */ /* 0x0001e20000000a00 */
[----:B------:R-:W-:Y:S05]  /*31b0*/  BRA `(.L_x_87) ;  /* 0x0000003400b87947 */ /* 0x000fea0003800000 */
.L_x_40:
[----:B------:R-:W-:-:S04]  /*31c0*/  ISETP.GE.U32.AND P0, PT, R16, R6, PT ;  /* 0x000000061000720c */ /* 0x000fc80003f06070 */
[----:B------:R-:W-:-:S13]  /*31d0*/  ISETP.GE.U32.AND.EX P0, PT, RZ, R7, PT, P0 ;  /* 0x00000007ff00720c */ /* 0x000fda0003f06100 */
[----:B------:R-:W-:Y:S05]  /*31e0*/  @P0 BRA `(.L_x_87) ;  /* 0x0000003400ac0947 */ /* 0x000fea0003800000 */
[----:B------:R-:W-:Y:S01]  /*31f0*/  ISETP.GE.AND P0, PT, R8, RZ, PT ;  /* 0x000000ff0800720c */ /* 0x000fe20003f06270 */
[----:B------:R-:W-:-:S04]  /*3200*/  IMAD R10, R6, UR8, RZ ;  /* 0x00000008060a7c24 */ /* 0x000fc8000f8e02ff */
[----:B------:R-:W-:-:S08]  /*3210*/  IMAD R7, R7, UR7, R10 ;  /* 0x0000000707077c24 */ /* 0x000fd0000f8e020a */
[----:B------:R-:W-:Y:S05]  /*3220*/  @!P0 BRA `(.L_x_88) ;  /* 0x0000003400908947 */ /* 0x000fea0003800000 */
[----:B------:R-:W-:Y:S01]  /*3230*/  IMAD.MOV.U32 R18, RZ, RZ, R8 ;  /* 0x000000ffff127224 */ /* 0x000fe200078e0008 */
[----:B------:R-:W-:Y:S01]  /*3240*/  LOP3.LUT R19, R9, 0x7, RZ, 0xc0, !PT ;  /* 0x0000000709137812 */ /* 0x000fe200078ec0ff */
[----:B------:R-:W-:-:S03]  /*3250*/  IMAD.WIDE.U32 R24, R6, UR7, R16 ;  /* 0x0000000706187c25 */ /* 0x000fc6000f8e0010 */
[----:B------:R-:W-:Y:S02]  /*3260*/  ISETP.GE.U32.AND P0, PT, R18, 0x7, PT ;  /* 0x000000071200780c */ /* 0x000fe40003f06070 */
[----:B------:R-:W-:-:S11]  /*3270*/  IADD3 R25, PT, PT, R25, R7, RZ ;  /* 0x0000000719197210 */ /* 0x000fd60007ffe0ff */
[----:B------:R-:W-:Y:S05]  /*3280*/  @!P0 BRA `(.L_x_89) ;  /* 0x0000001c00388947 */ /* 0x000fea0003800000 */
[C---:B------:R-:W-:Y:S01]  /*3290*/  LOP3.LUT R12, R9.reuse, 0xfffffff8, RZ, 0xc0, !PT ;  /* 0xfffffff8090c7812 */ /* 0x040fe200078ec0ff */
[----:B------:R-:W-:-:S03]  /*32a0*/  VIADD R18, R9, 0xfffffffc ;  /* 0xfffffffc09127836 */ /* 0x000fc60000000000 */
[----:B------:R-:W-:-:S07]  /*32b0*/  IADD3 R12, PT, PT, -R12, RZ, RZ ;  /* 0x000000ff0c0c7210 */ /* 0x000fce0007ffe1ff */
.L_x_114:
[----:B------:R-:W0:Y:S01]  /*32c0*/  LDC.64 R22, c[0x0][0x398] ;  /* 0x0000e600ff167b82 */ /* 0x000e220000000a00 */
[----:B------:R-:W-:-:S04]  /*32d0*/  VIADD R13, R18, 0x3 ;  /* 0x00000003120d7836 */ /* 0x000fc80000000000 */
        /* <DEDUP_REMOVED lines=30> */
.L_x_91:
[----:B------:R-:W-:Y:S01]  /*34c0*/  IMAD.MOV.U32 R32, RZ, RZ, R24 ;  /* 0x000000ffff207224 */ /* 0x000fe200078e0018 */
[----:B------:R-:W-:Y:S01]  /*34d0*/  MOV R11, R25 ;  /* 0x00000019000b7202 */ /* 0x000fe20000000f00 */
[----:B------:R-:W-:Y:S01]  /*34e0*/  IMAD.MOV.U32 R10, RZ, RZ, R6 ;  /* 0x000000ffff0a7224 */ /* 0x000fe200078e0006 */
[----:B------:R-:W-:Y:S02]  /*34f0*/  MOV R9, R7 ;  /* 0x0000000700097202 */ /* 0x000fe40000000f00 */
[----:B------:R-:W-:-:S07]  /*3500*/  MOV R8, 0x3520 ;  /* 0x0000352000087802 */ /* 0x000fce0000000f00 */
[----:B------:R-:W-:Y:S05]  /*3510*/  CALL.REL.NOINC `($__internal_0_$__cuda_sm20_div_s64) ;  /* 0x0000003c00e87944 */ /* 0x000fea0003c00000 */
[----:B------:R-:W-:-:S05]  /*3520*/  IADD3 R27, P0, PT, RZ, -R20, RZ ;  /* 0x80000014ff1b7210 */ /* 0x000fca0007f1e0ff */
[----:B------:R-:W-:Y:S02]  /*3530*/  IMAD.X R11, RZ, RZ, ~R21, P0 ;  /* 0x000000ffff0b7224 */ /* 0x000fe400000e0e15 */
[----:B------:R-:W-:Y:S01]  /*3540*/  IMAD.WIDE.U32 R8, R6, R27, R24 ;  /* 0x0000001b06087225 */ /* 0x000fe200078e0018 */
[----:B------:R-:W-:-:S03]  /*3550*/  MOV R24, R20 ;  /* 0x0000001400187202 */ /* 0x000fc60000000f00 */
[----:B------:R-:W-:Y:S01]  /*3560*/  IMAD R11, R11, R6, RZ ;  /* 0x000000060b0b7224 */ /* 0x000fe200078e02ff */
[----:B------:R-:W-:Y:S01]  /*3570*/  MOV R29, R8 ;  /* 0x00000008001d7202 */ /* 0x000fe20000000f00 */
[----:B------:R-:W-:Y:S02]  /*3580*/  IMAD.MOV.U32 R25, RZ, RZ, R21 ;  /* 0x000000ffff197224 */ /* 0x000fe400078e0015 */
[----:B------:R-:W-:-:S04]  /*3590*/  IMAD R11, R7, R27, R11 ;  /* 0x0000001b070b7224 */ /* 0x000fc800078e020b */
[----:B------:R-:W-:-:S07]  /*35a0*/  IMAD.IADD R11, R9, 0x1, R11 ;  /* 0x00000001090b7824 */ /* 0x000fce00078e020b */
.L_x_92:
[----:B------:R-:W-:Y:S05]  /*35b0*/  BSYNC.RECONVERGENT B1 ;  /* 0x0000000000017941 */ /* 0x000fea0003800200 */
.L_x_90:
[----:B------:R-:W0:Y:S01]  /*35c0*/  LDC.64 R8, c[0x0][0x3a0] ;  /* 0x0000e800ff087b82 */ /* 0x000e220000000a00 */
[----:B------:R-:W-:-:S05]  /*35d0*/  IADD3 R7, PT, PT, R18, 0x2, RZ ;  /* 0x0000000212077810 */ /* 0x000fca0007ffe0ff */
[----:B------:R-:W-:-:S06]  /*35e0*/  IMAD.WIDE.U32 R26, R7, 0x8, R22 ;  /* 0x00000008071a7825 */ /* 0x000fcc00078e0016 */
[----:B------:R-:W2:Y:S01]  /*35f0*/  LDG.E.64 R26, desc[UR10][R26.64] ;  /* 0x0000000a1a1a7981 */ /* 0x000ea2000c1e1b00 */
[----:B0-----:R-:W-:-:S06]  /*3600*/  IMAD.WIDE.U32 R8, R13, 0x8, R8 ;  /* 0x000000080d087825 */ /* 0x001fcc00078e0008 */
[----:B------:R-:W3:Y:S01]  /*3610*/  LDG.E.64 R8, desc[UR10][R8.64] ;  /* 0x0000000a08087981 */ /* 0x000ee2000c1e1b00 */
[----:B------:R-:W-:Y:S01]  /*3620*/  BSSY.RECONVERGENT B1, `(.L_x_93) ;  /* 0x0000031000017945 */ /* 0x000fe20003800200 */
[----:B--2---:R-:W-:-:S04]  /*3630*/  LOP3.LUT R6, R25, R27, RZ, 0xfc, !PT ;  /* 0x0000001b19067212 */ /* 0x004fc800078efcff */
[----:B------:R-:W-:Y:S01]  /*3640*/  ISETP.NE.U32.AND P0, PT, R6, RZ, PT ;  /* 0x000000ff0600720c */ /* 0x000fe20003f05070 */
[-C--:B---3--:R-:W-:Y:S02]  /*3650*/  IMAD R10, R9, R29.reuse, RZ ;  /* 0x0000001d090a7224 */ /* 0x088fe400078e02ff */
[----:B------:R-:W-:-:S04]  /*3660*/  IMAD.WIDE.U32 R28, R8, R29, RZ ;  /* 0x0000001d081c7225 */ /* 0x000fc800078e00ff */
        /* <DEDUP_REMOVED lines=27> */
.L_x_94:
        /* <DEDUP_REMOVED lines=17> */
.L_x_95:
[----:B------:R-:W-:Y:S05]  /*3930*/  BSYNC.RECONVERGENT B1 ;  /* 0x0000000000017941 */ /* 0x000fea0003800200 */
.L_x_93:
[----:B------:R-:W0:Y:S01]  /*3940*/  LDC.64 R8, c[0x0][0x3a0] ;  /* 0x0000e800ff087b82 */ /* 0x000e220000000a00 */
[----:B------:R-:W-:-:S05]  /*3950*/  IADD3 R6, PT, PT, R18, 0x1, RZ ;  /* 0x0000000112067810 */ /* 0x000fca0007ffe0ff */
[----:B------:R-:W-:-:S06]  /*3960*/  IMAD.WIDE.U32 R26, R6, 0x8, R22 ;  /* 0x00000008061a7825 */ /* 0x000fcc00078e0016 */
[----:B------:R-:W2:Y:S01]  /*3970*/  LDG.E.64 R26, desc[UR10][R26.64] ;  /* 0x0000000a1a1a7981 */ /* 0x000ea2000c1e1b00 */
[----:B0-----:R-:W-:-:S06]  /*3980*/  IMAD.WIDE.U32 R8, R7, 0x8, R8 ;  /* 0x0000000807087825 */ /* 0x001fcc00078e0008 */
[----:B------:R-:W3:Y:S01]  /*3990*/  LDG.E.64 R8, desc[UR10][R8.64] ;  /* 0x0000000a08087981 */ /* 0x000ee2000c1e1b00 */
[----:B------:R-:W-:Y:S01]  /*39a0*/  IMAD.MOV.U32 R29, RZ, RZ, R13 ;  /* 0x000000ffff1d7224 */ /* 0x000fe200078e000d */
[----:B------:R-:W-:Y:S01]  /*39b0*/  BSSY.RECONVERGENT B1, `(.L_x_96) ;  /* 0x0000030000017945 */ /* 0x000fe20003800200 */
[----:B--2---:R-:W-:-:S04]  /*39c0*/  LOP3.LUT R7, R25, R27, RZ, 0xfc, !PT ;  /* 0x0000001b19077212 */ /* 0x004fc800078efcff */
[----:B------:R-:W-:Y:S01]  /*39d0*/  ISETP.NE.U32.AND P0, PT, R7, RZ, PT ;  /* 0x000000ff0700720c */ /* 0x000fe20003f05070 */
[-C--:B---3--:R-:W-:Y:S02]  /*39e0*/  IMAD R10, R9, R31.reuse, RZ ;  /* 0x0000001f090a7224 */ /* 0x088fe400078e02ff */
        /* <DEDUP_REMOVED lines=24> */
[----:B------:R-:W-:Y:S02]  /*3b70*/  IMAD R13, R26, R13, R24 ;  /* 0x0000000d1a0d7224 */ /* 0x000fe400078e0218 */
[----:B------:R-:W-:Y:S01]  /*3b80*/  IMAD.MOV.U32 R24, RZ, RZ, R9 ;  /* 0x000000ffff187224 */ /* 0x000fe200078e0009 */
[----:B------:R-:W-:Y:S06]  /*3b90*/  BRA `(.L_x_98) ;  /* 0x0000000000447947 */ /* 0x000fec0003800000 */
.L_x_97:
        /* <DEDUP_REMOVED lines=17> */
.L_x_98:
[----:B------:R-:W-:Y:S05]  /*3cb0*/  BSYNC.RECONVERGENT B1 ;  /* 0x0000000000017941 */ /* 0x000fea0003800200 */
.L_x_96:
[----:B------:R-:W0:Y:S01]  /*3cc0*/  LDC.64 R10, c[0x0][0x3a0] ;  /* 0x0000e800ff0a7b82 */ /* 0x000e220000000a00 */
[----:B------:R-:W-:-:S06]  /*3cd0*/  IMAD.WIDE.U32 R26, R18, 0x8, R22 ;  /* 0x00000008121a7825 */ /* 0x000fcc00078e0016 */
[----:B------:R-:W2:Y:S01]  /*3ce0*/  LDG.E.64 R26, desc[UR10][R26.64] ;  /* 0x0000000a1a1a7981 */ /* 0x000ea2000c1e1b00 */
[----:B0-----:R-:W-:-:S06]  /*3cf0*/  IMAD.WIDE.U32 R10, R6, 0x8, R10 ;  /* 0x00000008060a7825 */ /* 0x001fcc00078e000a */
[----:B------:R-:W3:Y:S01]  /*3d00*/  LDG.E.64 R10, desc[UR10][R10.64] ;  /* 0x0000000a0a0a7981 */ /* 0x000ee2000c1e1b00 */
[----:B------:R-:W-:Y:S01]  /*3d10*/  MOV R6, R28 ;  /* 0x0000001c00067202 */ /* 0x000fe20000000f00 */
[----:B------:R-:W-:Y:S01]  /*3d20*/  BSSY.RECONVERGENT B1, `(.L_x_99) ;  /* 0x0000032000017945 */ /* 0x000fe20003800200 */
[----:B--2---:R-:W-:-:S04]  /*3d30*/  LOP3.LUT R9, R25, R27, RZ, 0xfc, !PT ;  /* 0x0000001b19097212 */ /* 0x004fc800078efcff */
[----:B------:R-:W-:Y:S01]  /*3d40*/  ISETP.NE.U32.AND P0, PT, R9, RZ, PT ;  /* 0x000000ff0900720c */ /* 0x000fe20003f05070 */
[-C--:B---3--:R-:W-:Y:S02]  /*3d50*/  IMAD R21, R11, R13.reuse, RZ ;  /* 0x0000000d0b157224 */ /* 0x088fe400078e02ff */
[----:B------:R-:W-:-:S04]  /*3d60*/  IMAD.WIDE.U32 R28, R10, R13, R6 ;  /* 0x0000000d0a1c7225 */ /* 0x000fc800078e0006 */
[----:B------:R-:W-:Y:S02]  /*3d70*/  IMAD R13, R10, R8, R21 ;  /* 0x000000080a0d7224 */ /* 0x000fe400078e0215 */
[----:B------:R-:W-:-:S03]  /*3d80*/  VIADD R7, R18, 0xfffffffc ;  /* 0xfffffffc12077836 */ /* 0x000fc60000000000 */
        /* <DEDUP_REMOVED lines=19> */
[----:B------:R-:W-:-:S12]  /*3ec0*/  IMAD.MOV.U32 R11, RZ, RZ, RZ ;  /* 0x000000ffff0b7224 */ /* 0x000fd800078e00ff */
[----:B------:R-:W-:Y:S01]  /*3ed0*/  @P1 VIADD R9, R9, 0x1 ;  /* 0x0000000109091836 */ /* 0x000fe20000000000 */
[----:B------:R-:W-:-:S04]  /*3ee0*/  @!P2 LOP3.LUT R9, RZ, R26, RZ, 0x33, !PT ;  /* 0x0000001aff09a212 */ /* 0x000fc800078e33ff */
[----:B------:R-:W-:-:S05]  /*3ef0*/  IADD3 R31, PT, PT, -R9, RZ, RZ ;  /* 0x000000ff091f7210 */ /* 0x000fca0007ffe1ff */
[----:B------:R-:W-:Y:S01]  /*3f00*/  IMAD R31, R26, R31, R24 ;  /* 0x0000001f1a1f7224 */ /* 0x000fe200078e0218 */
[----:B------:R-:W-:Y:S01]  /*3f10*/  MOV R24, R9 ;  /* 0x0000000900187202 */ /* 0x000fe20000000f00 */
[----:B------:R-:W-:Y:S06]  /*3f20*/  BRA `(.L_x_101) ;  /* 0x0000000000447947 */ /* 0x000fec0003800000 */
.L_x_100:
        /* <DEDUP_REMOVED lines=13> */
[----:B------:R-:W-:-:S04]  /*4000*/  IMAD R11, R11, R26, RZ ;  /* 0x0000001a0b0b7224 */ /* 0x000fc800078e02ff */
[----:B------:R-:W-:Y:S02]  /*4010*/  IMAD R11, R27, R31, R11 ;  /* 0x0000001f1b0b7224 */ /* 0x000fe400078e020b */
[----:B------:R-:W-:-:S03]  /*4020*/  IMAD.MOV.U32 R31, RZ, RZ, R8 ;  /* 0x000000ffff1f7224 */ /* 0x000fc600078e0008 */
[----:B------:R-:W-:-:S07]  /*4030*/  IADD3 R11, PT, PT, R9, R11, RZ ;  /* 0x0000000b090b7210 */ /* 0x000fce0007ffe0ff */
.L_x_101:
[----:B------:R-:W-:Y:S05]  /*4040*/  BSYNC.RECONVERGENT B1 ;  /* 0x0000000000017941 */ /* 0x000fea0003800200 */
.L_x_99:
[----:B------:R-:W0:Y:S01]  /*4050*/  LDC.64 R8, c[0x0][0x3a0] ;  /* 0x0000e800ff087b82 */ /* 0x000e220000000a00 */
[----:B------:R-:W-:-:S04]  /*4060*/  VIADD R6, R18, 0xffffffff ;  /* 0xffffffff12067836 */ /* 0x000fc80000000000 */
        /* <DEDUP_REMOVED lines=33> */
[----:B------:R-:W-:Y:S01]  /*4280*/  IMAD R31, R26, R31, R24 ;  /* 0x0000001f1a1f7224 */ /* 0x000fe200078e0218 */
[----:B------:R-:W-:Y:S01]  /*4290*/  MOV R24, R9 ;  /* 0x0000000900187202 */ /* 0x000fe20000000f00 */
[----:B------:R-:W-:Y:S06]  /*42a0*/  BRA `(.L_x_104) ;  /* 0x0000000000447947 */ /* 0x000fec0003800000 */
.L_x_103:
        /* <DEDUP_REMOVED lines=17> */
.L_x_104:
[----:B------:R-:W-:Y:S05]  /*43c0*/  BSYNC.RECONVERGENT B1 ;  /* 0x0000000000017941 */ /* 0x000fea0003800200 */
.L_x_102:
[----:B------:R-:W0:Y:S01]  /*43d0*/  LDC.64 R26, c[0x0][0x398] ;  /* 0x0000e600ff1a7b82 */ /* 0x000e220000000a00 */
[----:B------:R-:W-:-:S07]  /*43e0*/  VIADD R13, R18, 0xfffffffe ;  /* 0xfffffffe120d7836 */ /* 0x000fce0000000000 */
[----:B------:R-:W1:Y:S01]  /*43f0*/  LDC.64 R10, c[0x0][0x3a0] ;  /* 0x0000e800ff0a7b82 */ /* 0x000e620000000a00 */
[----:B0-----:R-:W-:-:S06]  /*4400*/  IMAD.WIDE.U32 R26, R13, 0x8, R26 ;  /* 0x000000080d1a7825 */ /* 0x001fcc00078e001a */
[----:B------:R-:W2:Y:S01]  /*4410*/  LDG.E.64 R26, desc[UR10][R26.64] ;  /* 0x0000000a1a1a7981 */ /* 0x000ea2000c1e1b00 */
[----:B-1----:R-:W-:-:S06]  /*4420*/  IMAD.WIDE.U32 R10, R6, 0x8, R10 ;  /* 0x00000008060a7825 */ /* 0x002fcc00078e000a */
        /* <DEDUP_REMOVED lines=33> */
.L_x_106:
        /* <DEDUP_REMOVED lines=17> */
.L_x_107:
[----:B------:R-:W-:Y:S05]  /*4750*/  BSYNC.RECONVERGENT B1 ;  /* 0x0000000000017941 */ /* 0x000fea0003800200 */
.L_x_105:
        /* <DEDUP_REMOVED lines=40> */
.L_x_109:
        /* <DEDUP_REMOVED lines=13> */
[----:B------:R-:W-:Y:S01]  /*4ab0*/  IMAD R11, R11, R26, RZ ;  /* 0x0000001a0b0b7224 */ /* 0x000fe200078e02ff */
[----:B------:R-:W-:-:S03]  /*4ac0*/  MOV R31, R8 ;  /* 0x00000008001f7202 */ /* 0x000fc60000000f00 */
[----:B------:R-:W-:-:S04]  /*4ad0*/  IMAD R11, R27, R23, R11 ;  /* 0x000000171b0b7224 */ /* 0x000fc800078e020b */
[----:B------:R-:W-:-:S07]  /*4ae0*/  IMAD.IADD R11, R9, 0x1, R11 ;  /* 0x00000001090b7824 */ /* 0x000fce00078e020b */
.L_x_110:
[----:B------:R-:W-:Y:S05]  /*4af0*/  BSYNC.RECONVERGENT B1 ;  /* 0x0000000000017941 */ /* 0x000fea0003800200 */
.L_x_108:
[----:B------:R-:W0:Y:S08]  /*4b00*/  LDC.64 R26, c[0x0][0x398] ;  /* 0x0000e600ff1a7b82 */ /* 0x000e300000000a00 */
        /* <DEDUP_REMOVED lines=16> */
[----:B------:R-:W-:Y:S02]  /*4c10*/  ISETP.NE.U32.AND P2, PT, R26, RZ, PT ;  /* 0x000000ff1a00720c */ /* 0x000fe40003f45070 */
        /* <DEDUP_REMOVED lines=19> */
[----:B------:R-:W-:Y:S01]  /*4d50*/  MOV R24, R9 ;  /* 0x0000000900187202 */ /* 0x000fe20000000f00 */
[----:B------:R-:W-:Y:S06]  /*4d60*/  BRA `(.L_x_113) ;  /* 0x0000000000407947 */ /* 0x000fec0003800000 */
.L_x_112:
        /* <DEDUP_REMOVED lines=8> */
[----:B------:R-:W-:Y:S02]  /*4df0*/  MOV R8, R24 ;  /* 0x0000001800087202 */ /* 0x000fe40000000f00 */
[----:B------:R-:W-:Y:S01]  /*4e00*/  MOV R24, R20 ;  /* 0x0000001400187202 */ /* 0x000fe20000000f00 */
[----:B------:R-:W-:Y:S01]  /*4e10*/  IMAD.X R11, RZ, RZ, ~R21, P0 ;  /* 0x000000ffff0b7224 */ /* 0x000fe200000e0e15 */
[----:B------:R-:W-:Y:S01]  /*4e20*/  MOV R25, R21 ;  /* 0x0000001500197202 */ /* 0x000fe20000000f00 */
[----:B------:R-:W-:-:S04]  /*4e30*/  IMAD.WIDE.U32 R8, R26, R31, R8 ;  /* 0x0000001f1a087225 */ /* 0x000fc800078e0008 */
[----:B------:R-:W-:-:S04]  /*4e40*/  IMAD R11, R11, R26, RZ ;  /* 0x0000001a0b0b7224 */ /* 0x000fc800078e02ff */
[----:B------:R-:W-:-:S04]  /*4e50*/  IMAD R11, R27, R31, R11 ;  /* 0x0000001f1b0b7224 */ /* 0x000fc800078e020b */
[----:B------:R-:W-:-:S07]  /*4e60*/  IMAD.IADD R11, R9, 0x1, R11 ;  /* 0x00000001090b7824 */ /* 0x000fce00078e020b */
.L_x_113:
[----:B------:R-:W-:Y:S05]  /*4e70*/  BSYNC.RECONVERGENT B1 ;  /* 0x0000000000017941 */ /* 0x000fea0003800200 */
.L_x_111:
[----:B------:R-:W-:-:S06]  /*4e80*/  IMAD.WIDE.U32 R22, R7, 0x8, R22 ;  /* 0x0000000807167825 */ /* 0x000fcc00078e0016 */
[----:B------:R-:W2:Y:S01]  /*4e90*/  LDG.E.64 R22, desc[UR10][R22.64] ;  /* 0x0000000a16167981 */ /* 0x000ea2000c1e1b00 */
[----:B------:R-:W-:Y:S01]  /*4ea0*/  VIADD R12, R12, 0x8 ;  /* 0x000000080c0c7836 */ /* 0x000fe20000000000 */
[----:B------:R-:W-:Y:S01]  /*4eb0*/  MOV R7, R13 ;  /* 0x0000000d00077202 */ /* 0x000fe20000000f00 */
[----:B------:R-:W-:Y:S02]  /*4ec0*/  IMAD.MOV.U32 R6, RZ, RZ, R28 ;  /* 0x000000ffff067224 */ /* 0x000fe400078e001c */
[----:B------:R-:W-:Y:S01]  /*4ed0*/  VIADD R18, R18, 0xfffffff8 ;  /* 0xfffffff812127836 */ /* 0x000fe20000000000 */
[----:B------:R-:W-:Y:S01]  /*4ee0*/  ISETP.NE.AND P0, PT, R12, RZ, PT ;  /* 0x000000ff0c00720c */ /* 0x000fe20003f05270 */
[-C--:B--2---:R-:W-:Y:S02]  /*4ef0*/  IMAD R9, R23, R8.reuse, RZ ;  /* 0x0000000817097224 */ /* 0x084fe400078e02ff */
[----:B------:R-:W-:-:S04]  /*4f00*/  IMAD.WIDE.U32 R6, R22, R8, R6 ;  /* 0x0000000816067225 */ /* 0x000fc800078e0006 */
[----:B------:R-:W-:Y:S01]  /*4f10*/  IMAD R9, R22, R11, R9 ;  /* 0x0000000b16097224 */ /* 0x000fe200078e0209 */
[----:B------:R-:W-:-:S04]  /*4f20*/  LEA R4, P1, R6, R4, 0x1 ;  /* 0x0000000406047211 */ /* 0x000fc800078208ff */
[----:B------:R-:W-:-:S04]  /*4f30*/  IADD3 R7, PT, PT, R7, R9, RZ ;  /* 0x0000000907077210 */ /* 0x000fc80007ffe0ff */
[----:B------:R-:W-:Y:S01]  /*4f40*/  LEA.HI.X R5, R6, R5, R7, 0x1, P1 ;  /* 0x0000000506057211 */ /* 0x000fe200008f0c07 */
[----:B------:R-:W-:Y:S06]  /*4f50*/  @P0 BRA `(.L_x_114) ;  /* 0xffffffe000d80947 */ /* 0x000fec000383ffff */
[----:B------:R-:W-:-:S07]  /*4f60*/  IADD3 R18, PT, PT, R18, 0x3, RZ ;  /* 0x0000000312127810 */ /* 0x000fce0007ffe0ff */
.L_x_89:
[----:B------:R-:W-:-:S13]  /*4f70*/  ISETP.NE.AND P0, PT, R19, RZ, PT ;  /* 0x000000ff1300720c */ /* 0x000fda0003f05270 */
[----:B------:R-:W-:Y:S05]  /*4f80*/  @!P0 BRA `(.L_x_88) ;  /* 0x0000001800388947 */ /* 0x000fea0003800000 */
[----:B------:R-:W0:Y:S01]  /*4f90*/  LDC R7, c[0x0][0x3a8] ;  /* 0x0000ea00ff077b82 */ /* 0x000e220000000800 */
[----:B------:R-:W-:Y:S02]  /*4fa0*/  ISETP.GE.U32.AND P0, PT, R19, 0x4, PT ;  /* 0x000000041300780c */ /* 0x000fe40003f06070 */
[----:B0-----:R-:W-:-:S11]  /*4fb0*/  LOP3.LUT R7, R7, 0x3, RZ, 0xc0, !PT ;  /* 0x0000000307077812 */ /* 0x001fd600078ec0ff */
[----:B------:R-:W-:Y:S05]  /*4fc0*/  @!P0 BRA `(.L_x_115) ;  /* 0x0000000c009c8947 */ /* 0x000fea0003800000 */
        /* <DEDUP_REMOVED lines=31> */
.L_x_117:
[----:B------:R-:W-:Y:S01]  /*51c0*/  MOV R32, R24 ;  /* 0x0000001800207202 */ /* 0x000fe20000000f00 */
[----:B------:R-:W-:Y:S01]  /*51d0*/  IMAD.MOV.U32 R11, RZ, RZ, R25 ;  /* 0x000000ffff0b7224 */ /* 0x000fe200078e0019 */
[----:B------:R-:W-:Y:S01]  /*51e0*/  MOV R10, R12 ;  /* 0x0000000c000a7202 */ /* 0x000fe20000000f00 */
[----:B------:R-:W-:Y:S01]  /*51f0*/  IMAD.MOV.U32 R9, RZ, RZ, R13 ;  /* 0x000000ffff097224 */ /* 0x000fe200078e000d */
[----:B------:R-:W-:-:S07]  /*5200*/  MOV R8, 0x5220 ;  /* 0x0000522000087802 */ /* 0x000fce0000000f00 */
[----:B------:R-:W-:Y:S05]  /*5210*/  CALL.REL.NOINC `($__internal_0_$__cuda_sm20_div_s64) ;  /* 0x0000002000a87944 */ /* 0x000fea0003c00000 */
[----:B------:R-:W-:-:S04]  /*5220*/  IADD3 R19, P0, PT, RZ, -R20, RZ ;  /* 0x80000014ff137210 */ /* 0x000fc80007f1e0ff */
[----:B------:R-:W-:Y:S01]  /*5230*/  IADD3.X R11, PT, PT, RZ, ~R21, RZ, P0, !PT ;  /* 0x80000015ff0b7210 */ /* 0x000fe200007fe4ff */
[----:B------:R-:W-:Y:S01]  /*5240*/  IMAD.WIDE.U32 R8, R12, R19, R24 ;  /* 0x000000130c087225 */ /* 0x000fe200078e0018 */
[----:B------:R-:W-:-:S03]  /*5250*/  MOV R25, R21 ;  /* 0x0000001500197202 */ /* 0x000fc60000000f00 */
[----:B------:R-:W-:Y:S02]  /*5260*/  IMAD R11, R11, R12, RZ ;  /* 0x0000000c0b0b7224 */ /* 0x000fe400078e02ff */
[----:B------:R-:W-:Y:S02]  /*5270*/  IMAD.MOV.U32 R23, RZ, RZ, R8 ;  /* 0x000000ffff177224 */ /* 0x000fe400078e0008 */
[----:B------:R-:W-:Y:S02]  /*5280*/  IMAD R11, R13, R19, R11 ;  /* 0x000000130d0b7224 */ /* 0x000fe400078e020b */
[----:B------:R-:W-:-:S03]  /*5290*/  IMAD.MOV.U32 R24, RZ, RZ, R20 ;  /* 0x000000ffff187224 */ /* 0x000fc600078e0014 */
[----:B------:R-:W-:-:S07]  /*52a0*/  IADD3 R11, PT, PT, R9, R11, RZ ;  /* 0x0000000b090b7210 */ /* 0x000fce0007ffe0ff */
.L_x_118:
[----:B------:R-:W-:Y:S05]  /*52b0*/  BSYNC.RECONVERGENT B1 ;  /* 0x0000000000017941 */ /* 0x000fea0003800200 */
.L_x_116:
[----:B------:R-:W0:Y:S01]  /*52c0*/  LDC.64 R12, c[0x0][0x398] ;  /* 0x0000e600ff0c7b82 */ /* 0x000e220000000a00 */
[----:B------:R-:W-:-:S07]  /*52d0*/  VIADD R6, R18, 0xffffffff ;  /* 0xffffffff12067836 */ /* 0x000fce0000000000 */
[----:B------:R-:W1:Y:S01]  /*52e0*/  LDC.64 R8, c[0x0][0x3a0] ;  /* 0x0000e800ff087b82 */ /* 0x000e620000000a00 */
[----:B0-----:R-:W-:-:S06]  /*52f0*/  IMAD.WIDE.U32 R12, R6, 0x8, R12 ;  /* 0x00000008060c7825 */ /* 0x001fcc00078e000c */
[----:B------:R-:W2:Y:S01]  /*5300*/  LDG.E.64 R12, desc[UR10][R12.64] ;  /* 0x0000000a0c0c7981 */ /* 0x000ea2000c1e1b00 */
[----:B-1----:R-:W-:-:S06]  /*5310*/  IMAD.WIDE.U32 R8, R18, 0x8, R8 ;  /* 0x0000000812087825 */ /* 0x002fcc00078e0008 */
[----:B------:R-:W3:Y:S01]  /*5320*/  LDG.E.64 R8, desc[UR10][R8.64] ;  /* 0x0000000a08087981 */ /* 0x000ee2000c1e1b00 */
[----:B------:R-:W-:Y:S01]  /*5330*/  BSSY.RECONVERGENT B1, `(.L_x_119) ;  /* 0x0000031000017945 */ /* 0x000fe20003800200 */
[----:B--2---:R-:W-:-:S04]  /*5340*/  LOP3.LUT R10, R25, R13, RZ, 0xfc, !PT ;  /* 0x0000000d190a7212 */ /* 0x004fc800078efcff */
[----:B------:R-:W-:Y:S01]  /*5350*/  ISETP.NE.U32.AND P0, PT, R10, RZ, PT ;  /* 0x000000ff0a00720c */ /* 0x000fe20003f05070 */
[-C--:B---3--:R-:W-:Y:S02]  /*5360*/  IMAD R19, R9, R23.reuse, RZ ;  /* 0x0000001709137224 */ /* 0x088fe400078e02ff */
[----:B------:R-:W-:-:S04]  /*5370*/  IMAD.WIDE.U32 R22, R8, R23, RZ ;  /* 0x0000001708167225 */ /* 0x000fc800078e00ff */
        /* <DEDUP_REMOVED lines=27> */
.L_x_120:
        /* <DEDUP_REMOVED lines=17> */
.L_x_121:
[----:B------:R-:W-:Y:S05]  /*5640*/  BSYNC.RECONVERGENT B1 ;  /* 0x0000000000017941 */ /* 0x000fea0003800200 */
.L_x_119:
        /* <DEDUP_REMOVED lines=40> */
.L_x_123:
        /* <DEDUP_REMOVED lines=17> */
.L_x_124:
[----:B------:R-:W-:Y:S05]  /*59e0*/  BSYNC.RECONVERGENT B1 ;  /* 0x0000000000017941 */ /* 0x000fea0003800200 */
.L_x_122:
[----:B------:R-:W0:Y:S01]  /*59f0*/  LDC.64 R26, c[0x0][0x398] ;  /* 0x0000e600ff1a7b82 */ /* 0x000e220000000a00 */
[----:B------:R-:W-:-:S07]  /*5a00*/  IADD3 R6, PT, PT, R18, -0x3, RZ ;  /* 0xfffffffd12067810 */ /* 0x000fce0007ffe0ff */
[----:B------:R-:W1:Y:S01]  /*5a10*/  LDC.64 R8, c[0x0][0x3a0] ;  /* 0x0000e800ff087b82 */ /* 0x000e620000000a00 */
[----:B0-----:R-:W-:-:S06]  /*5a20*/  IMAD.WIDE.U32 R26, R6, 0x8, R26 ;  /* 0x00000008061a7825 */ /* 0x001fcc00078e001a */
[----:B------:R-:W2:Y:S01]  /*5a30*/  LDG.E.64 R26, desc[UR10][R26.64] ;  /* 0x0000000a1a1a7981 */ /* 0x000ea2000c1e1b00 */
[----:B-1----:R-:W-:-:S06]  /*5a40*/  IMAD.WIDE.U32 R8, R12, 0x8, R8 ;  /* 0x000000080c087825 */ /* 0x002fcc00078e0008 */
        /* <DEDUP_REMOVED lines=34> */
.L_x_126:
        /* <DEDUP_REMOVED lines=14> */
[----:B------:R-:W-:Y:S01]  /*5d50*/  IMAD R11, R27, R19, R11 ;  /* 0x000000131b0b7224 */ /* 0x000fe200078e020b */
[----:B------:R-:W-:-:S03]  /*5d60*/  MOV R27, R8 ;  /* 0x00000008001b7202 */ /* 0x000fc60000000f00 */
[----:B------:R-:W-:-:S07]  /*5d70*/  IMAD.IADD R11, R9, 0x1, R11 ;  /* 0x00000001090b7824 */ /* 0x000fce00078e020b */
.L_x_127:
[----:B------:R-:W-:Y:S05]  /*5d80*/  BSYNC.RECONVERGENT B1 ;  /* 0x0000000000017941 */ /* 0x000fea0003800200 */
.L_x_125:
[----:B------:R-:W0:Y:S02]  /*5d90*/  LDC.64 R8, c[0x0][0x3a0] ;  /* 0x0000e800ff087b82 */ /* 0x000e240000000a00 */
[----:B0-----:R-:W-:-:S06]  /*5da0*/  IMAD.WIDE.U32 R8, R6, 0x8, R8 ;  /* 0x0000000806087825 */ /* 0x001fcc00078e0008 */
[----:B------:R-:W2:Y:S01]  /*5db0*/  LDG.E.64 R8, desc[UR10][R8.64] ;  /* 0x0000000a08087981 */ /* 0x000ea2000c1e1b00 */
[----:B------:R-:W-:Y:S02]  /*5dc0*/  IMAD.MOV.U32 R22, RZ, RZ, R12 ;  /* 0x000000ffff167224 */ /* 0x000fe400078e000c */
[----:B------:R-:W-:Y:S02]  /*5dd0*/  VIADD R18, R18, 0xfffffffc ;  /* 0xfffffffc12127836 */ /* 0x000fe40000000000 */
[-C--:B--2---:R-:W-:Y:S02]  /*5de0*/  IMAD R6, R9, R27.reuse, RZ ;  /* 0x0000001b09067224 */ /* 0x084fe400078e02ff */
[----:B------:R-:W-:-:S04]  /*5df0*/  IMAD.WIDE.U32 R22, R8, R27, R22 ;  /* 0x0000001b08167225 */ /* 0x000fc800078e0016 */
[----:B------:R-:W-:Y:S01]  /*5e00*/  IMAD R11, R8, R11, R6 ;  /* 0x0000000b080b7224 */ /* 0x000fe200078e0206 */
[----:B------:R-:W-:-:S04]  /*5e10*/  LEA R4, P0, R22, R4, 0x1 ;  /* 0x0000000416047211 */ /* 0x000fc800078008ff */
[----:B------:R-:W-:-:S04]  /*5e20*/  IADD3 R6, PT, PT, R23, R11, RZ ;  /* 0x0000000b17067210 */ /* 0x000fc80007ffe0ff */
[----:B------:R-:W-:-:S07]  /*5e30*/  LEA.HI.X R5, R22, R5, R6, 0x1, P0 ;  /* 0x0000000516057211 */ /* 0x000fce00000f0c06 */
.L_x_115:
[----:B------:R-:W-:-:S13]  /*5e40*/  ISETP.NE.AND P0, PT, R7, RZ, PT ;  /* 0x000000ff0700720c */ /* 0x000fda0003f05270 */
[----:B------:R-:W-:Y:S05]  /*5e50*/  @!P0 BRA `(.L_x_88) ;  /* 0x0000000800848947 */ /* 0x000fea0003800000 */
[----:B------:R-:W-:-:S13]  /*5e60*/  ISETP.NE.AND P0, PT, R7, 0x1, PT ;  /* 0x000000010700780c */ /* 0x000fda0003f05270 */
        /* <DEDUP_REMOVED lines=32> */
.L_x_130:
[----:B------:R-:W-:Y:S01]  /*6070*/  MOV R32, R24 ;  /* 0x0000001800207202 */ /* 0x000fe20000000f00 */
[----:B------:R-:W-:Y:S01]  /*6080*/  IMAD.MOV.U32 R11, RZ, RZ, R25 ;  /* 0x000000ffff0b7224 */ /* 0x000fe200078e0019 */
[----:B------:R-:W-:Y:S02]  /*6090*/  MOV R10, R6 ;  /* 0x00000006000a7202 */ /* 0x000fe40000000f00 */
[----:B------:R-:W-:Y:S02]  /*60a0*/  MOV R9, R7 ;  /* 0x0000000700097202 */ /* 0x000fe40000000f00 */
[----:B------:R-:W-:-:S07]  /*60b0*/  MOV R8, 0x60d0 ;  /* 0x000060d000087802 */ /* 0x000fce0000000f00 */
[----:B------:R-:W-:Y:S05]  /*60c0*/  CALL.REL.NOINC `($__internal_0_$__cuda_sm20_div_s64) ;  /* 0x0000001000fc7944 */ /* 0x000fea0003c00000 */
[----:B------:R-:W-:-:S05]  /*60d0*/  IADD3 R13, P0, PT, RZ, -R20, RZ ;  /* 0x80000014ff0d7210 */ /* 0x000fca0007f1e0ff */
[----:B------:R-:W-:Y:S02]  /*60e0*/  IMAD.X R11, RZ, RZ, ~R21, P0 ;  /* 0x000000ffff0b7224 */ /* 0x000fe400000e0e15 */
[----:B------:R-:W-:Y:S01]  /*60f0*/  IMAD.WIDE.U32 R8, R6, R13, R24 ;  /* 0x0000000d06087225 */ /* 0x000fe200078e0018 */
[----:B------:R-:W-:-:S03]  /*6100*/  MOV R25, R21 ;  /* 0x0000001500197202 */ /* 0x000fc60000000f00 */
[----:B------:R-:W-:Y:S02]  /*6110*/  IMAD R11, R11, R6, RZ ;  /* 0x000000060b0b7224 */ /* 0x000fe400078e02ff */
[----:B------:R-:W-:Y:S02]  /*6120*/  IMAD.MOV.U32 R24, RZ, RZ, R20 ;  /* 0x000000ffff187224 */ /* 0x000fe400078e0014 */
[----:B------:R-:W-:Y:S01]  /*6130*/  IMAD R11, R7, R13, R11 ;  /* 0x0000000d070b7224 */ /* 0x000fe200078e020b */
[----:B------:R-:W-:-:S04]  /*6140*/  MOV R13, R8 ;  /* 0x00000008000d7202 */ /* 0x000fc80000000f00 */
[----:B------:R-:W-:-:S07]  /*6150*/  IADD3 R11, PT, PT, R9, R11, RZ ;  /* 0x0000000b090b7210 */ /* 0x000fce0007ffe0ff */
.L_x_131:
[----:B------:R-:W-:Y:S05]  /*6160*/  BSYNC.RECONVERGENT B1 ;  /* 0x0000000000017941 */ /* 0x000fea0003800200 */
.L_x_129:
[----:B------:R-:W0:Y:S01]  /*6170*/  LDC.64 R22, c[0x0][0x398] ;  /* 0x0000e600ff167b82 */ /* 0x000e220000000a00 */
[----:B------:R-:W-:-:S07]  /*6180*/  IADD3 R6, PT, PT, R18, -0x1, RZ ;  /* 0xffffffff12067810 */ /* 0x000fce0007ffe0ff */
        /* <DEDUP_REMOVED lines=14> */
[----:B------:R-:W-:Y:S01]  /*6270*/  IADD3 R11, PT, PT, RZ, -R22, RZ ;  /* 0x80000016ff0b7210 */ /* 0x000fe20007ffe0ff */
[----:B------:R-:W-:Y:S01]  /*6280*/  IMAD.MOV.U32 R25, RZ, RZ, RZ ;  /* 0x000000ffff197224 */ /* 0x000fe200078e00ff */
[----:B------:R-:W-:-:S05]  /*6290*/  ISETP.NE.U32.AND P2, PT, R22, RZ, PT ;  /* 0x000000ff1600720c */ /* 0x000fca0003f45070 */
[----:B0-----:R-:W0:Y:S02]  /*62a0*/  MUFU.RCP R10, R10 ;  /* 0x0000000a000a7308 */ /* 0x001e240000001000 */
[----:B0-----:R-:W-:-:S06]  /*62b0*/  IADD3 R8, PT, PT, R10, 0xffffffe, RZ ;  /* 0x0ffffffe0a087810 */ /* 0x001fcc0007ffe0ff */
        /* <DEDUP_REMOVED lines=8> */
[----:B------:R-:W-:Y:S01]  /*6340*/  @P0 IADD3 R11, PT, PT, -R22, R11, RZ ;  /* 0x0000000b160b0210 */ /* 0x000fe20007ffe1ff */
[----:B------:R-:W-:-:S03]  /*6350*/  @P0 VIADD R9, R9, 0x1 ;  /* 0x0000000109090836 */ /* 0x000fc60000000000 */
[----:B------:R-:W-:Y:S01]  /*6360*/  ISETP.GE.U32.AND P1, PT, R11, R22, PT ;  /* 0x000000160b00720c */ /* 0x000fe20003f26070 */
[----:B------:R-:W-:-:S12]  /*6370*/  HFMA2 R11, -RZ, RZ, 0, 0 ;  /* 0x00000000ff0b7431 */ /* 0x000fd800000001ff */
[----:B------:R-:W-:Y:S02]  /*6380*/  @P1 IADD3 R9, PT, PT, R9, 0x1, RZ ;  /* 0x0000000109091810 */ /* 0x000fe40007ffe0ff */
[----:B------:R-:W-:-:S04]  /*6390*/  @!P2 LOP3.LUT R9, RZ, R22, RZ, 0x33, !PT ;  /* 0x00000016ff09a212 */ /* 0x000fc800078e33ff */
[----:B------:R-:W-:-:S05]  /*63a0*/  IADD3 R23, PT, PT, -R9, RZ, RZ ;  /* 0x000000ff09177210 */ /* 0x000fca0007ffe1ff */
[----:B------:R-:W-:Y:S01]  /*63b0*/  IMAD R23, R22, R23, R24 ;  /* 0x0000001716177224 */ /* 0x000fe200078e0218 */
[----:B------:R-:W-:Y:S01]  /*63c0*/  MOV R24, R9 ;  /* 0x0000000900187202 */ /* 0x000fe20000000f00 */
[----:B------:R-:W-:Y:S06]  /*63d0*/  BRA `(.L_x_134) ;  /* 0x0000000000447947 */ /* 0x000fec0003800000 */
.L_x_133:
        /* <DEDUP_REMOVED lines=9> */
[----:B------:R-:W-:Y:S02]  /*6470*/  IADD3.X R11, PT, PT, RZ, ~R21, RZ, P0, !PT ;  /* 0x80000015ff0b7210 */ /* 0x000fe400007fe4ff */
[----:B------:R-:W-:Y:S01]  /*6480*/  MOV R24, R20 ;  /* 0x0000001400187202 */ /* 0x000fe20000000f00 */
[----:B------:R-:W-:Y:S01]  /*6490*/  IMAD.WIDE.U32 R8, R22, R19, R8 ;  /* 0x0000001316087225 */ /* 0x000fe200078e0008 */
[----:B------:R-:W-:-:S03]  /*64a0*/  MOV R25, R21 ;  /* 0x0000001500197202 */ /* 0x000fc60000000f00 */
[----:B------:R-:W-:-:S04]  /*64b0*/  IMAD R11, R11, R22, RZ ;  /* 0x000000160b0b7224 */ /* 0x000fc800078e02ff */
[----:B------:R-:W-:Y:S01]  /*64c0*/  IMAD R11, R23, R19, R11 ;  /* 0x00000013170b7224 */ /* 0x000fe200078e020b */
[----:B------:R-:W-:-:S03]  /*64d0*/  MOV R23, R8 ;  /* 0x0000000800177202 */ /* 0x000fc60000000f00 */
[----:B------:R-:W-:-:S07]  /*64e0*/  IMAD.IADD R11, R9, 0x1, R11 ;  /* 0x00000001090b7824 */ /* 0x000fce00078e020b */
.L_x_134:
[----:B------:R-:W-:Y:S05]  /*64f0*/  BSYNC.RECONVERGENT B1 ;  /* 0x0000000000017941 */ /* 0x000fea0003800200 */
.L_x_132:
[----:B------:R-:W0:Y:S02]  /*6500*/  LDC.64 R8, c[0x0][0x3a0] ;  /* 0x0000e800ff087b82 */ /* 0x000e240000000a00 */
[----:B0-----:R-:W-:-:S06]  /*6510*/  IMAD.WIDE.U32 R8, R6, 0x8, R8 ;  /* 0x0000000806087825 */ /* 0x001fcc00078e0008 */
[----:B------:R-:W2:Y:S01]  /*6520*/  LDG.E.64 R8, desc[UR10][R8.64] ;  /* 0x0000000a08087981 */ /* 0x000ea2000c1e1b00 */
[----:B------:R-:W-:Y:S02]  /*6530*/  MOV R6, R12 ;  /* 0x0000000c00067202 */ /* 0x000fe40000000f00 */
[----:B------:R-:W-:Y:S01]  /*6540*/  IADD3 R18, PT, PT, R18, -0x2, RZ ;  /* 0xfffffffe12127810 */ /* 0x000fe20007ffe0ff */
[-C--:B--2---:R-:W-:Y:S02]  /*6550*/  IMAD R10, R9, R23.reuse, RZ ;  /* 0x00000017090a7224 */ /* 0x084fe400078e02ff */
[----:B------:R-:W-:-:S04]  /*6560*/  IMAD.WIDE.U32 R6, R8, R23, R6 ;  /* 0x0000001708067225 */ /* 0x000fc800078e0006 */
[----:B------:R-:W-:Y:S01]  /*6570*/  IMAD R11, R8, R11, R10 ;  /* 0x0000000b080b7224 */ /* 0x000fe200078e020a */
[----:B------:R-:W-:-:S03]  /*6580*/  LEA R4, P0, R6, R4, 0x1 ;  /* 0x0000000406047211 */ /* 0x000fc600078008ff */
[----:B------:R-:W-:-:S05]  /*6590*/  IMAD.IADD R7, R7, 0x1, R11 ;  /* 0x0000000107077824 */ /* 0x000fca00078e020b */
[----:B------:R-:W-:-:S07]  /*65a0*/  LEA.HI.X R5, R6, R5, R7, 0x1, P0 ;  /* 0x0000000506057211 */ /* 0x000fce00000f0c07 */
.L_x_128:
        /* <DEDUP_REMOVED lines=20> */
[----:B------:R-:W-:-:S05]  /*66f0*/  IMAD.HI.U32 R7, R7, R24, RZ ;  /* 0x0000001807077227 */ /* 0x000fca00078e00ff */
[----:B------:R-:W-:-:S05]  /*6700*/  IADD3 R7, PT, PT, -R7, RZ, RZ ;  /* 0x000000ff07077210 */ /* 0x000fca0007ffe1ff */
[----:B------:R-:W-:Y:S02]  /*6710*/  IMAD R9, R28, R7, R24 ;  /* 0x000000071c097224 */ /* 0x000fe400078e0218 */
[----:B------:R-:W-:-:S03]  /*6720*/  IMAD.MOV.U32 R7, RZ, RZ, RZ ;  /* 0x000000ffff077224 */ /* 0x000fc600078e00ff */
[----:B------:R-:W-:-:S13]  /*6730*/  ISETP.GE.U32.AND P0, PT, R9, R28, PT ;  /* 0x0000001c0900720c */ /* 0x000fda0003f06070 */
[----:B------:R-:W-:-:S05]  /*6740*/  @P0 IMAD.IADD R9, R9, 0x1, -R28 ;  /* 0x0000000109090824 */ /* 0x000fca00078e0a1c */
[----:B------:R-:W-:-:S13]  /*6750*/  ISETP.GE.U32.AND P0, PT, R9, R28, PT ;  /* 0x0000001c0900720c */ /* 0x000fda0003f06070 */
[----:B------:R-:W-:Y:S02]  /*6760*/  @P0 IADD3 R9, PT, PT, -R28, R9, RZ ;  /* 0x000000091c090210 */ /* 0x000fe40007ffe1ff */
[----:B------:R-:W-:-:S04]  /*6770*/  @!P1 LOP3.LUT R9, RZ, R28, RZ, 0x33, !PT ;  /* 0x0000001cff099212 */ /* 0x000fc800078e33ff */
[----:B------:R-:W-:Y:S01]  /*6780*/  MOV R6, R9 ;  /* 0x0000000900067202 */ /* 0x000fe20000000f00 */
[----:B------:R-:W-:Y:S06]  /*6790*/  BRA `(.L_x_137) ;  /* 0x00000000000c7947 */ /* 0x000fec0003800000 */
.L_x_136:
[----:B------:R-:W-:Y:S02]  /*67a0*/  MOV R22, R24 ;  /* 0x0000001800167202 */ /* 0x000fe40000000f00 */
[----:B------:R-:W-:-:S07]  /*67b0*/  MOV R30, 0x67d0 ;  /* 0x000067d0001e7802 */ /* 0x000fce0000000f00 */
[----:B------:R-:W-:Y:S05]  /*67c0*/  CALL.REL.NOINC `($__internal_1_$__cuda_sm20_rem_s64) ;  /* 0x0000001000887944 */ /* 0x000fea0003c00000 */
.L_x_137:
[----:B------:R-:W-:Y:S05]  /*67d0*/  BSYNC.RECONVERGENT B1 ;  /* 0x0000000000017941 */ /* 0x000fea0003800200 */
.L_x_135:
[----:B------:R-:W0:Y:S02]  /*67e0*/  LDC.64 R8, c[0x0][0x3a0] ;  /* 0x0000e800ff087b82 */ /* 0x000e240000000a00 */
[----:B0-----:R-:W-:-:S06]  /*67f0*/  IMAD.WIDE.U32 R18, R18, 0x8, R8 ;  /* 0x0000000812127825 */ /* 0x001fcc00078e0008 */
[----:B------:R-:W2:Y:S02]  /*6800*/  LDG.E.64 R18, desc[UR10][R18.64] ;  /* 0x0000000a12127981 */ /* 0x000ea4000c1e1b00 */
[-C--:B--2---:R-:W-:Y:S02]  /*6810*/  IMAD R11, R19, R6.reuse, RZ ;  /* 0x00000006130b7224 */ /* 0x084fe400078e02ff */
[----:B------:R-:W-:-:S04]  /*6820*/  IMAD.WIDE.U32 R8, R18, R6, RZ ;  /* 0x0000000612087225 */ /* 0x000fc800078e00ff */
[----:B------:R-:W-:Y:S01]  /*6830*/  IMAD R11, R18, R7, R11 ;  /* 0x00000007120b7224 */ /* 0x000fe200078e020b */
[----:B------:R-:W-:-:S04]  /*6840*/  LEA R4, P0, R8, R4, 0x1 ;  /* 0x0000000408047211 */ /* 0x000fc800078008ff */
[----:B------:R-:W-:-:S04]  /*6850*/  IADD3 R6, PT, PT, R9, R11, RZ ;  /* 0x0000000b09067210 */ /* 0x000fc80007ffe0ff */
[----:B------:R-:W-:-:S07]  /*6860*/  LEA.HI.X R5, R8, R5, R6, 0x1, P0 ;  /* 0x0000000508057211 */ /* 0x000fce00000f0c06 */
.L_x_88:
[----:B------:R-:W2:Y:S04]  /*6870*/  LDG.E.U16 R5, desc[UR10][R4.64] ;  /* 0x0000000a04057981 */ /* 0x000ea8000c1e1500 */
[----:B--2---:R1:W-:Y:S04]  /*6880*/  STS.U16 [R2], R5 ;  /* 0x0000000502007388 */ /* 0x0043e80000000400 */
[----:B------:R1:W-:Y:S02]  /*6890*/  STS.64 [R3], R16 ;  /* 0x0000001003007388 */ /* 0x0003e40000000a00 */
.L_x_87:
[----:B------:R-:W-:Y:S05]  /*68a0*/  BSYNC.RECONVERGENT B0 ;  /* 0x0000000000007941 */ /* 0x000fea0003800200 */
.L_x_39:
[----:B------:R-:W-:Y:S01]  /*68b0*/  BAR.SYNC.DEFER_BLOCKING 0x0 ;  /* 0x0000000000007b1d */ /* 0x000fe20000010000 */
[----:B------:R-:W-:-:S09]  /*68c0*/  UISETP.GE.U32.AND UP0, UPT, UR4, 0x42, UPT ;  /* 0x000000420400788c */ /* 0x000fd2000bf06070 */
[----:B------:R-:W-:Y:S05]  /*68d0*/  BRA.U !UP0, `(.L_x_138) ;  /* 0x0000000108847547 */ /* 0x000fea000b800000 */
.L_x_143:
[----:B------:R-:W-:Y:S01]  /*68e0*/  UMOV UR5, UR4 ;  /* 0x0000000400057c82 */ /* 0x000fe20008000000 */
[----:B------:R-:W-:Y:S01]  /*68f0*/  USHF.R.U32.HI UR4, URZ, 0x1, UR4 ;  /* 0x00000001ff047899 */ /* 0x000fe20008011604 */
[----:B------:R-:W-:Y:S05]  /*6900*/  BSSY.RECONVERGENT B0, `(.L_x_139) ;  /* 0x000001a000007945 */ /* 0x000fea0003800200 */
[----:B------:R-:W-:-:S13]  /*6910*/  ISETP.GE.U32.AND P0, PT, R0, UR4, PT ;  /* 0x0000000400007c0c */ /* 0x000fda000bf06070 */
[----:B012---:R-:W-:Y:S05]  /*6920*/  @P0 BRA `(.L_x_140) ;  /* 0x00000000005c0947 */ /* 0x007fea0003800000 */
[----:B------:R-:W-:Y:S01]  /*6930*/  ULOP3.LUT UR6, UR5, 0x7fe, URZ, 0xc0, !UPT ;  /* 0x000007fe05067892 */ /* 0x000fe2000f8ec0ff */
[----:B0-----:R-:W-:Y:S01]  /*6940*/  LDS.U16 R6, [R2] ;  /* 0x0000000002067984 */ /* 0x001fe20000000400 */
[----:B------:R-:W-:Y:S01]  /*6950*/  IMAD.U32 R4, RZ, RZ, UR4 ;  /* 0x00000004ff047e24 */ /* 0x000fe2000f8e00ff */
[----:B------:R-:W-:Y:S04]  /*6960*/  BSSY.RELIABLE B1, `(.L_x_141) ;  /* 0x0000011000017945 */ /* 0x000fe80003800100 */
[----:B------:R-:W-:Y:S02]  /*6970*/  LEA R7, R4, R3, 0x3 ;  /* 0x0000000304077211 */ /* 0x000fe400078e18ff */
[----:B------:R-:W0:Y:S02]  /*6980*/  LDS.U16 R9, [R2+UR6] ;  /* 0x0000000602097984 */ /* 0x000e240008000400 */
[----:B0-----:R-:W-:-:S13]  /*6990*/  HSETP2.BF16_V2.GT.AND P0, PT, R6.H0_H0, R9.H0_H0, PT ;  /* 0x2000000906007234 */ /* 0x001fda0003f04802 */
[----:B-1----:R0:W1:Y:S01]  /*69a0*/  @P0 LDS.64 R4, [R7] ;  /* 0x0000000007040984 */ /* 0x0020620000000a00 */
        /* <DEDUP_REMOVED lines=10> */
[----:B------:R-:W-:Y:S01]  /*6a50*/  MOV R4, R6 ;  /* 0x0000000600047202 */ /* 0x000fe20000000f00 */
[----:B------:R-:W-:-:S07]  /*6a60*/  IMAD.MOV.U32 R5, RZ, RZ, R7 ;  /* 0x000000ffff057224 */ /* 0x000fce00078e0007 */
.L_x_142:
[----:B------:R-:W-:Y:S05]  /*6a70*/  BSYNC.RELIABLE B1 ;  /* 0x0000000000017941 */ /* 0x000fea0003800100 */
.L_x_141:
[----:B------:R2:W-:Y:S04]  /*6a80*/  STS.U16 [R2], R9 ;  /* 0x0000000902007388 */ /* 0x0005e80000000400 */
[----:B-1----:R2:W-:Y:S02]  /*6a90*/  STS.64 [R3], R4 ;  /* 0x0000000403007388 */ /* 0x0025e40000000a00 */
.L_x_140:
[----:B------:R-:W-:Y:S05]  /*6aa0*/  BSYNC.RECONVERGENT B0 ;  /* 0x0000000000007941 */ /* 0x000fea0003800200 */
.L_x_139:
[----:B------:R-:W-:Y:S05]  /*6ab0*/  WARPSYNC.ALL ;  /* 0x0000000000007948 */ /* 0x000fea0003800000 */
[----:B------:R-:W-:Y:S01]  /*6ac0*/  BAR.SYNC.DEFER_BLOCKING 0x0 ;  /* 0x0000000000007b1d */ /* 0x000fe20000010000 */
[----:B------:R-:W-:-:S09]  /*6ad0*/  UISETP.GT.U32.AND UP0, UPT, UR5, 0x83, UPT ;  /* 0x000000830500788c */ /* 0x000fd2000bf04070 */
[----:B------:R-:W-:Y:S05]  /*6ae0*/  BRA.U UP0, `(.L_x_143) ;  /* 0xfffffffd007c7547 */ /* 0x000fea000b83ffff */
.L_x_138:
[----:B------:R-:W-:-:S13]  /*6af0*/  ISETP.GT.U32.AND P0, PT, R0, 0x1f, PT ;  /* 0x0000001f0000780c */ /* 0x000fda0003f04070 */
[----:B------:R-:W-:Y:S05]  /*6b00*/  @P0 EXIT ;  /* 0x000000000000094d */ /* 0x000fea0003800000 */
[----:B-12---:R-:W-:Y:S01]  /*6b10*/  LDS.U16 R4, [R2] ;  /* 0x0000000002047984 */ /* 0x006fe20000000400 */
[----:B------:R-:W-:Y:S04]  /*6b20*/  BSSY.RECONVERGENT B0, `(.L_x_144) ;  /* 0x0000015000007945 */ /* 0x000fe80003800200 */
[----:B------:R-:W-:Y:S01]  /*6b30*/  BSSY.RELIABLE B1, `(.L_x_145) ;  /* 0x000000e000017945 */ /* 0x000fe20003800100 */
[----:B0-----:R-:W0:Y:S02]  /*6b40*/  LDS.U16 R5, [R2+0x40] ;  /* 0x0000400002057984 */ /* 0x001e240000000400 */
[----:B0-----:R-:W-:-:S13]  /*6b50*/  HSETP2.BF16_V2.GT.AND P0, PT, R4.H0_H0, R5.H0_H0, PT ;  /* 0x2000000504007234 */ /* 0x001fda0003f04802 */
[----:B------:R-:W-:Y:S05]  /*6b60*/  @P0 BRA `(.L_x_146) ;  /* 0x0000000000280947 */ /* 0x000fea0003800000 */
[----:B------:R-:W-:-:S05]  /*6b70*/  PRMT R8, R4, 0x7610, R8 ;  /* 0x0000761004087816 */ /* 0x000fca0000000008 */
        /* <DEDUP_REMOVED lines=9> */
.L_x_146:
[----:B------:R-:W-:Y:S05]  /*6c10*/  BSYNC.RELIABLE B1 ;  /* 0x0000000000017941 */ /* 0x000fea0003800100 */
.L_x_145:
[----:B------:R-:W0:Y:S04]  /*6c20*/  LDS.64 R4, [R3+0x100] ;  /* 0x0001000003047984 */ /* 0x000e280000000a00 */
[----:B0-----:R-:W-:Y:S04]  /*6c30*/  STS.64 [R3], R4 ;  /* 0x0000000403007388 */ /* 0x001fe80000000a00 */
[----:B------:R-:W0:Y:S04]  /*6c40*/  LDS.U16 R7, [R2+0x40] ;  /* 0x0000400002077984 */ /* 0x000e280000000400 */
[----:B0-----:R0:W-:Y:S01]  /*6c50*/  STS.U16 [R2], R7 ;  /* 0x0000000702007388 */ /* 0x0011e20000000400 */
[----:B------:R-:W-:-:S07]  /*6c60*/  PRMT R8, R7, 0x7610, R8 ;  /* 0x0000761007087816 */ /* 0x000fce0000000008 */
.L_x_147:
[----:B------:R-:W-:Y:S05]  /*6c70*/  BSYNC.RECONVERGENT B0 ;  /* 0x0000000000007941 */ /* 0x000fea0003800200 */
.L_x_144:
[----:B------:R-:W-:Y:S05]  /*6c80*/  WARPSYNC.ALL ;  /* 0x0000000000007948 */ /* 0x000fea0003800000 */
[----:B------:R-:W1:Y:S01]  /*6c90*/  LDS.U16 R5, [R2+0x20] ;  /* 0x0000200002057984 */ /* 0x000e620000000400 */
[----:B------:R-:W-:Y:S04]  /*6ca0*/  BSSY.RECONVERGENT B0, `(.L_x_148) ;  /* 0x0000013000007945 */ /* 0x000fe80003800200 */
[----:B------:R-:W-:Y:S01]  /*6cb0*/  BSSY.RELIABLE B2, `(.L_x_149) ;  /* 0x000000c000027945 */ /* 0x000fe20003800100 */
[----:B-1----:R-:W-:-:S13]  /*6cc0*/  HSETP2.BF16_V2.GT.AND P0, PT, R8.H0_H0, R5.H0_H0, PT ;  /* 0x2000000508007234 */ /* 0x002fda0003f04802 */
[----:B------:R-:W-:Y:S05]  /*6cd0*/  @P0 BRA `(.L_x_150) ;  /* 0x0000000000240947 */ /* 0x000fea0003800000 */
[----:B------:R-:W-:-:S13]  /*6ce0*/  HSETP2.BF16_V2.NEU.AND P0, PT, R8.H0_H0, R5.H0_H0, PT ;  /* 0x2000000508007234 */ /* 0x000fda0003f0d802 */
[----:B------:R-:W-:Y:S05]  /*6cf0*/  @P0 BREAK.RELIABLE B2 ;  /* 0x0000000000020942 */ /* 0x000fea0003800100 */
[----:B------:R-:W-:Y:S05]  /*6d00*/  @P0 BRA `(.L_x_151) ;  /* 0x0000000000300947 */ /* 0x000fea0003800000 */
[----:B------:R-:W-:Y:S04]  /*6d10*/  LDS.64 R4, [R3] ;  /* 0x0000000003047984 */ /* 0x000fe80000000a00 */
[----:B0-----:R-:W0:Y:S02]  /*6d20*/  LDS.64 R6, [R3+0x80] ;  /* 0x0000800003067984 */ /* 0x001e240000000a00 */
[----:B0-----:R-:W-:-:S04]  /*6d30*/  ISETP.GT.U32.AND P0, PT, R4, R6, PT ;  /* 0x000000060400720c */ /* 0x001fc80003f04070 */
[----:B------:R-:W-:-:S13]  /*6d40*/  ISETP.GT.AND.EX P0, PT, R5, R7, PT, P0 ;  /* 0x000000070500720c */ /* 0x000fda0003f04300 */
[----:B------:R-:W-:Y:S05]  /*6d50*/  @!P0 BREAK.RELIABLE B2 ;  /* 0x0000000000028942 */ /* 0x000fea0003800100 */
[----:B------:R-:W-:Y:S05]  /*6d60*/  @!P0 BRA `(.L_x_151) ;  /* 0x0000000000188947 */ /* 0x000fea0003800000 */
.L_x_150:
[----:B------:R-:W-:Y:S05]  /*6d70*/  BSYNC.RELIABLE B2 ;  /* 0x0000000000027941 */ /* 0x000fea0003800100 */
.L_x_149:
[----:B------:R-:W1:Y:S04]  /*6d80*/  LDS.64 R4, [R3+0x80] ;  /* 0x0000800003047984 */ /* 0x000e680000000a00 */
[----:B-1----:R-:W-:Y:S04]  /*6d90*/  STS.64 [R3], R4 ;  /* 0x0000000403007388 */ /* 0x002fe80000000a00 */
[----:B0-----:R-:W0:Y:S04]  /*6da0*/  LDS.U16 R7, [R2+0x20] ;  /* 0x0000200002077984 */ /* 0x001e280000000400 */
[----:B0-----:R1:W-:Y:S01]  /*6db0*/  STS.U16 [R2], R7 ;  /* 0x0000000702007388 */ /* 0x0013e20000000400 */
[----:B------:R-:W-:-:S07]  /*6dc0*/  PRMT R8, R7, 0x7610, R8 ;  /* 0x0000761007087816 */ /* 0x000fce0000000008 */
.L_x_151:
[----:B------:R-:W-:Y:S05]  /*6dd0*/  BSYNC.RECONVERGENT B0 ;  /* 0x0000000000007941 */ /* 0x000fea0003800200 */
.L_x_148:
[----:B------:R-:W-:Y:S05]  /*6de0*/  WARPSYNC.ALL ;  /* 0x0000000000007948 */ /* 0x000fea0003800000 */
[----:B------:R-:W2:Y:S01]  /*6df0*/  LDS.U16 R5, [R2+0x10] ;  /* 0x0000100002057984 */ /* 0x000ea20000000400 */
[----:B------:R-:W-:Y:S04]  /*6e00*/  BSSY.RECONVERGENT B0, `(.L_x_152) ;  /* 0x0000013000007945 */ /* 0x000fe80003800200 */
[----:B------:R-:W-:Y:S01]  /*6e10*/  BSSY.RELIABLE B3, `(.L_x_153) ;  /* 0x000000c000037945 */ /* 0x000fe20003800100 */
[----:B--2---:R-:W-:-:S13]  /*6e20*/  HSETP2.BF16_V2.GT.AND P0, PT, R8.H0_H0, R5.H0_H0, PT ;  /* 0x2000000508007234 */ /* 0x004fda0003f04802 */
[----:B------:R-:W-:Y:S05]  /*6e30*/  @P0 BRA `(.L_x_154) ;  /* 0x0000000000240947 */ /* 0x000fea0003800000 */
[----:B------:R-:W-:-:S13]  /*6e40*/  HSETP2.BF16_V2.NEU.AND P0, PT, R8.H0_H0, R5.H0_H0, PT ;  /* 0x2000000508007234 */ /* 0x000fda0003f0d802 */
[----:B------:R-:W-:Y:S05]  /*6e50*/  @P0 BREAK.RELIABLE B3 ;  /* 0x0000000000030942 */ /* 0x000fea0003800100 */
[----:B------:R-:W-:Y:S05]  /*6e60*/  @P0 BRA `(.L_x_155) ;  /* 0x0000000000300947 */ /* 0x000fea0003800000 */
[----:B------:R-:W-:Y:S04]  /*6e70*/  LDS.64 R4, [R3] ;  /* 0x0000000003047984 */ /* 0x000fe80000000a00 */
[----:B01----:R-:W0:Y:S02]  /*6e80*/  LDS.64 R6, [R3+0x40] ;  /* 0x0000400003067984 */ /* 0x003e240000000a00 */
[----:B0-----:R-:W-:-:S04]  /*6e90*/  ISETP.GT.U32.AND P0, PT, R4, R6, PT ;  /* 0x000000060400720c */ /* 0x001fc80003f04070 */
[----:B------:R-:W-:-:S13]  /*6ea0*/  ISETP.GT.AND.EX P0, PT, R5, R7, PT, P0 ;  /* 0x000000070500720c */ /* 0x000fda0003f04300 */
[----:B------:R-:W-:Y:S05]  /*6eb0*/  @!P0 BREAK.RELIABLE B3 ;  /* 0x0000000000038942 */ /* 0x000fea0003800100 */
[----:B------:R-:W-:Y:S05]  /*6ec0*/  @!P0 BRA `(.L_x_155) ;  /* 0x0000000000188947 */ /* 0x000fea0003800000 */
.L_x_154:
[----:B------:R-:W-:Y:S05]  /*6ed0*/  BSYNC.RELIABLE B3 ;  /* 0x0000000000037941 */ /* 0x000fea0003800100 */
.L_x_153:
[----:B------:R-:W2:Y:S04]  /*6ee0*/  LDS.64 R4, [R3+0x40] ;  /* 0x0000400003047984 */ /* 0x000ea80000000a00 */
[----:B--2---:R-:W-:Y:S04]  /*6ef0*/  STS.64 [R3], R4 ;  /* 0x0000000403007388 */ /* 0x004fe80000000a00 */
[----:B01----:R-:W0:Y:S04]  /*6f00*/  LDS.U16 R7, [R2+0x10] ;  /* 0x0000100002077984 */ /* 0x003e280000000400 */
[----:B0-----:R2:W-:Y:S01]  /*6f10*/  STS.U16 [R2], R7 ;  /* 0x0000000702007388 */ /* 0x0015e20000000400 */
[----:B------:R-:W-:-:S07]  /*6f20*/  PRMT R8, R7, 0x7610, R8 ;  /* 0x0000761007087816 */ /* 0x000fce0000000008 */
.L_x_155:
[----:B------:R-:W-:Y:S05]  /*6f30*/  BSYNC.RECONVERGENT B0 ;  /* 0x0000000000007941 */ /* 0x000fea0003800200 */
.L_x_152:
[----:B------:R-:W-:Y:S05]  /*6f40*/  WARPSYNC.ALL ;  /* 0x0000000000007948 */ /* 0x000fea0003800000 */
[----:B------:R-:W3:Y:S01]  /*6f50*/  LDS.U16 R5, [R2+0x8] ;  /* 0x0000080002057984 */ /* 0x000ee20000000400 */
[----:B------:R-:W-:Y:S04]  /*6f60*/  BSSY.RECONVERGENT B0, `(.L_x_156) ;  /* 0x0000013000007945 */ /* 0x000fe80003800200 */
[----:B------:R-:W-:Y:S01]  /*6f70*/  BSSY.RELIABLE B4, `(.L_x_157) ;  /* 0x000000c000047945 */ /* 0x000fe20003800100 */
[----:B---3--:R-:W-:-:S13]  /*6f80*/  HSETP2.BF16_V2.GT.AND P0, PT, R8.H0_H0, R5.H0_H0, PT ;  /* 0x2000000508007234 */ /* 0x008fda0003f04802 */
[----:B------:R-:W-:Y:S05]  /*6f90*/  @P0 BRA `(.L_x_158) ;  /* 0x0000000000240947 */ /* 0x000fea0003800000 */
[----:B------:R-:W-:-:S13]  /*6fa0*/  HSETP2.BF16_V2.NEU.AND P0, PT, R8.H0_H0, R5.H0_H0, PT ;  /* 0x2000000508007234 */ /* 0x000fda0003f0d802 */
[----:B------:R-:W-:Y:S05]  /*6fb0*/  @P0 BREAK.RELIABLE B4 ;  /* 0x0000000000040942 */ /* 0x000fea0003800100 */
[----:B------:R-:W-:Y:S05]  /*6fc0*/  @P0 BRA `(.L_x_159) ;  /* 0x0000000000300947 */ /* 0x000fea0003800000 */
[----:B------:R-:W-:Y:S04]  /*6fd0*/  LDS.64 R4, [R3] ;  /* 0x0000000003047984 */ /* 0x000fe80000000a00 */
[----:B012---:R-:W0:Y:S02]  /*6fe0*/  LDS.64 R6, [R3+0x20] ;  /* 0x0000200003067984 */ /* 0x007e240000000a00 */
[----:B0-----:R-:W-:-:S04]  /*6ff0*/  ISETP.GT.U32.AND P0, PT, R4, R6, PT ;  /* 0x000000060400720c */ /* 0x001fc80003f04070 */
[----:B------:R-:W-:-:S13]  /*7000*/  ISETP.GT.AND.EX P0, PT, R5, R7, PT, P0 ;  /* 0x000000070500720c */ /* 0x000fda0003f04300 */
[----:B------:R-:W-:Y:S05]  /*7010*/  @!P0 BREAK.RELIABLE B4 ;  /* 0x0000000000048942 */ /* 0x000fea0003800100 */
[----:B------:R-:W-:Y:S05]  /*7020*/  @!P0 BRA `(.L_x_159) ;  /* 0x0000000000188947 */ /* 0x000fea0003800000 */
.L_x_158:
[----:B------:R-:W-:Y:S05]  /*7030*/  BSYNC.RELIABLE B4 ;  /* 0x0000000000047941 */ /* 0x000fea0003800100 */
.L_x_157:
[----:B------:R-:W3:Y:S04]  /*7040*/  LDS.64 R4, [R3+0x20] ;  /* 0x0000200003047984 */ /* 0x000ee80000000a00 */
[----:B---3--:R-:W-:Y:S04]  /*7050*/  STS.64 [R3], R4 ;  /* 0x0000000403007388 */ /* 0x008fe80000000a00 */
[----:B012---:R-:W0:Y:S04]  /*7060*/  LDS.U16 R7, [R2+0x8] ;  /* 0x0000080002077984 */ /* 0x007e280000000400 */
[----:B0-----:R3:W-:Y:S01]  /*7070*/  STS.U16 [R2], R7 ;  /* 0x0000000702007388 */ /* 0x0017e20000000400 */
[----:B------:R-:W-:-:S07]  /*7080*/  PRMT R8, R7, 0x7610, R8 ;  /* 0x0000761007087816 */ /* 0x000fce0000000008 */
.L_x_159:
[----:B------:R-:W-:Y:S05]  /*7090*/  BSYNC.RECONVERGENT B0 ;  /* 0x0000000000007941 */ /* 0x000fea0003800200 */
.L_x_156:
[----:B------:R-:W-:Y:S05]  /*70a0*/  WARPSYNC.ALL ;  /* 0x0000000000007948 */ /* 0x000fea0003800000 */
[----:B------:R-:W4:Y:S01]  /*70b0*/  LDS.U16 R5, [R2+0x4] ;  /* 0x0000040002057984 */ /* 0x000f220000000400 */
[----:B------:R-:W-:Y:S04]  /*70c0*/  BSSY.RECONVERGENT B0, `(.L_x_160) ;  /* 0x0000013000007945 */ /* 0x000fe80003800200 */
[----:B------:R-:W-:Y:S01]  /*70d0*/  BSSY.RELIABLE B5, `(.L_x_161) ;  /* 0x000000c000057945 */ /* 0x000fe20003800100 */
[----:B----4-:R-:W-:-:S13]  /*70e0*/  HSETP2.BF16_V2.GT.AND P0, PT, R8.H0_H0, R5.H0_H0, PT ;  /* 0x2000000508007234 */ /* 0x010fda0003f04802 */
[----:B------:R-:W-:Y:S05]  /*70f0*/  @P0 BRA `(.L_x_162) ;  /* 0x0000000000240947 */ /* 0x000fea0003800000 */
[----:B------:R-:W-:-:S13]  /*7100*/  HSETP2.BF16_V2.NEU.AND P0, PT, R8.H0_H0, R5.H0_H0, PT ;  /* 0x2000000508007234 */ /* 0x000fda0003f0d802 */
[----:B------:R-:W-:Y:S05]  /*7110*/  @P0 BREAK.RELIABLE B5 ;  /* 0x0000000000050942 */ /* 0x000fea0003800100 */
[----:B------:R-:W-:Y:S05]  /*7120*/  @P0 BRA `(.L_x_163) ;  /* 0x0000000000300947 */ /* 0x000fea0003800000 */
[----:B------:R-:W-:Y:S04]  /*7130*/  LDS.64 R4, [R3] ;  /* 0x0000000003047984 */ /* 0x000fe80000000a00 */
[----:B0123--:R-:W0:Y:S02]  /*7140*/  LDS.64 R6, [R3+0x10] ;  /* 0x0000100003067984 */ /* 0x00fe240000000a00 */
[----:B0-----:R-:W-:-:S04]  /*7150*/  ISETP.GT.U32.AND P0, PT, R4, R6, PT ;  /* 0x000000060400720c */ /* 0x001fc80003f04070 */
[----:B------:R-:W-:-:S13]  /*7160*/  ISETP.GT.AND.EX P0, PT, R5, R7, PT, P0 ;  /* 0x000000070500720c */ /* 0x000fda0003f04300 */
[----:B------:R-:W-:Y:S05]  /*7170*/  @!P0 BREAK.RELIABLE B5 ;  /* 0x0000000000058942 */ /* 0x000fea0003800100 */
[----:B------:R-:W-:Y:S05]  /*7180*/  @!P0 BRA `(.L_x_163) ;  /* 0x0000000000188947 */ /* 0x000fea0003800000 */
.L_x_162:
[----:B------:R-:W-:Y:S05]  /*7190*/  BSYNC.RELIABLE B5 ;  /* 0x0000000000057941 */ /* 0x000fea0003800100 */
.L_x_161:
[----:B------:R-:W4:Y:S04]  /*71a0*/  LDS.64 R4, [R3+0x10] ;  /* 0x0000100003047984 */ /* 0x000f280000000a00 */
[----:B----4-:R-:W-:Y:S04]  /*71b0*/  STS.64 [R3], R4 ;  /* 0x0000000403007388 */ /* 0x010fe80000000a00 */
[----:B0123--:R-:W0:Y:S04]  /*71c0*/  LDS.U16 R7, [R2+0x4] ;  /* 0x0000040002077984 */ /* 0x00fe280000000400 */
[----:B0-----:R4:W-:Y:S01]  /*71d0*/  STS.U16 [R2], R7 ;  /* 0x0000000702007388 */ /* 0x0019e20000000400 */
[----:B------:R-:W-:-:S07]  /*71e0*/  PRMT R8, R7, 0x7610, R8 ;  /* 0x0000761007087816 */ /* 0x000fce0000000008 */
.L_x_163:
[----:B------:R-:W-:Y:S05]  /*71f0*/  BSYNC.RECONVERGENT B0 ;  /* 0x0000000000007941 */ /* 0x000fea0003800200 */
.L_x_160:
[----:B------:R-:W-:Y:S05]  /*7200*/  WARPSYNC.ALL ;  /* 0x0000000000007948 */ /* 0x000fea0003800000 */
[----:B------:R-:W5:Y:S01]  /*7210*/  LDS.U16 R5, [R2+0x2] ;  /* 0x0000020002057984 */ /* 0x000f620000000400 */
[----:B------:R-:W-:Y:S04]  /*7220*/  BSSY.RECONVERGENT B0, `(.L_x_164) ;  /* 0x0000012000007945 */ /* 0x000fe80003800200 */
[----:B------:R-:W-:Y:S01]  /*7230*/  BSSY.RELIABLE B6, `(.L_x_165) ;  /* 0x000000c000067945 */ /* 0x000fe20003800100 */
[----:B-----5:R-:W-:-:S13]  /*7240*/  HSETP2.BF16_V2.GT.AND P0, PT, R8.H0_H0, R5.H0_H0, PT ;  /* 0x2000000508007234 */ /* 0x020fda0003f04802 */
[----:B------:R-:W-:Y:S05]  /*7250*/  @P0 BRA `(.L_x_166) ;  /* 0x0000000000240947 */ /* 0x000fea0003800000 */
[----:B------:R-:W-:-:S13]  /*7260*/  HSETP2.BF16_V2.NEU.AND P0, PT, R8.H0_H0, R5.H0_H0, PT ;  /* 0x2000000508007234 */ /* 0x000fda0003f0d802 */
[----:B------:R-:W-:Y:S05]  /*7270*/  @P0 BREAK.RELIABLE B6 ;  /* 0x0000000000060942 */ /* 0x000fea0003800100 */
[----:B------:R-:W-:Y:S05]  /*7280*/  @P0 BRA `(.L_x_167) ;  /* 0x00000000002c0947 */ /* 0x000fea0003800000 */
[----:B------:R-:W-:Y:S04]  /*7290*/  LDS.64 R4, [R3] ;  /* 0x0000000003047984 */ /* 0x000fe80000000a00 */
[----:B01234-:R-:W0:Y:S02]  /*72a0*/  LDS.64 R6, [R3+0x8] ;  /* 0x0000080003067984 */ /* 0x01fe240000000a00 */
[----:B0-----:R-:W-:-:S04]  /*72b0*/  ISETP.GT.U32.AND P0, PT, R4, R6, PT ;  /* 0x000000060400720c */ /* 0x001fc80003f04070 */
[----:B------:R-:W-:-:S13]  /*72c0*/  ISETP.GT.AND.EX P0, PT, R5, R7, PT, P0 ;  /* 0x000000070500720c */ /* 0x000fda0003f04300 */
[----:B------:R-:W-:Y:S05]  /*72d0*/  @!P0 BREAK.RELIABLE B6 ;  /* 0x0000000000068942 */ /* 0x000fea0003800100 */
[----:B------:R-:W-:Y:S05]  /*72e0*/  @!P0 BRA `(.L_x_167) ;  /* 0x0000000000148947 */ /* 0x000fea0003800000 */
.L_x_166:
[----:B------:R-:W-:Y:S05]  /*72f0*/  BSYNC.RELIABLE B6 ;  /* 0x0000000000067941 */ /* 0x000fea0003800100 */
.L_x_165:
[----:B------:R-:W5:Y:S04]  /*7300*/  LDS.64 R4, [R3+0x8] ;  /* 0x0000080003047984 */ /* 0x000f680000000a00 */
[----:B-----5:R-:W-:Y:S04]  /*7310*/  STS.64 [R3], R4 ;  /* 0x0000000403007388 */ /* 0x020fe80000000a00 */
[----:B01234-:R-:W0:Y:S04]  /*7320*/  LDS.U16 R7, [R2+0x2] ;  /* 0x0000020002077984 */ /* 0x01fe280000000400 */
[----:B0-----:R0:W-:Y:S02]  /*7330*/  STS.U16 [R2], R7 ;  /* 0x0000000702007388 */ /* 0x0011e40000000400 */
.L_x_167:
[----:B------:R-:W-:Y:S05]  /*7340*/  BSYNC.RECONVERGENT B0 ;  /* 0x0000000000007941 */ /* 0x000fea0003800200 */
.L_x_164:
[----:B------:R-:W-:Y:S05]  /*7350*/  WARPSYNC.ALL ;  /* 0x0000000000007948 */ /* 0x000fea0003800000 */
[----:B------:R-:W-:-:S13]  /*7360*/  ISETP.NE.AND P0, PT, R0, RZ, PT ;  /* 0x000000ff0000720c */ /* 0x000fda0003f05270 */
[----:B------:R-:W-:Y:S05]  /*7370*/  @P0 EXIT ;  /* 0x000000000000094d */ /* 0x000fea0003800000 */
[----:B------:R-:W5:Y:S01]  /*7380*/  S2UR UR5, SR_CgaCtaId ;  /* 0x00000000000579c3 */ /* 0x000f620000008800 */
[----:B------:R-:W-:Y:S01]  /*7390*/  UMOV UR4, 0x400 ;  /* 0x0000040000047882 */ /* 0x000fe20000000000 */
[----:B01234-:R-:W-:Y:S01]  /*73a0*/  LDS.64 R2, [UR9] ;  /* 0x00000009ff027984 */ /* 0x01ffe20008000a00 */
[----:B------:R-:W-:-:S05]  /*73b0*/  HFMA2 R15, -RZ, RZ, 0, 0 ;  /* 0x00000000ff0f7431 */ /* 0x000fca00000001ff */
[----:B------:R-:W0:Y:S08]  /*73c0*/  LDC.64 R4, c[0x0][0x3c8] ;  /* 0x0000f200ff047b82 */ /* 0x000e300000000a00 */
[----:B------:R-:W1:Y:S01]  /*73d0*/  LDC.64 R6, c[0x0][0x380] ;  /* 0x0000e000ff067b82 */ /* 0x000e620000000a00 */
[----:B-----5:R-:W-:-:S07]  /*73e0*/  ULEA UR4, UR5, UR4, 0x18 ;  /* 0x0000000405047291 */ /* 0x020fce000f8ec0ff */
[----:B------:R-:W2:Y:S01]  /*73f0*/  LDC.64 R10, c[0x0][0x390] ;  /* 0x0000e400ff0a7b82 */ /* 0x000ea20000000a00 */
[C---:B0-----:R-:W-:Y:S01]  /*7400*/  IMAD R0, R4.reuse, UR8, RZ ;  /* 0x0000000804007c24 */ /* 0x041fe2000f8e02ff */
[----:B------:R-:W0:Y:S01]  /*7410*/  LDS.U16 R9, [UR4] ;  /* 0x00000004ff097984 */ /* 0x000e220008000400 */
[----:B------:R-:W-:-:S04]  /*7420*/  IMAD.WIDE.U32 R14, R4, UR7, R14 ;  /* 0x00000007040e7c25 */ /* 0x000fc8000f8e000e */
[----:B------:R-:W-:Y:S01]  /*7430*/  IMAD R5, R5, UR7, R0 ;  /* 0x0000000705057c24 */ /* 0x000fe2000f8e0200 */
[----:B-1----:R-:W-:-:S04]  /*7440*/  LEA R4, P0, R14, R6, 0x1 ;  /* 0x000000060e047211 */ /* 0x002fc800078008ff */
[----:B------:R-:W-:-:S04]  /*7450*/  IADD3 R0, PT, PT, R15, R5, RZ ;  /* 0x000000050f007210 */ /* 0x000fc80007ffe0ff */
[C---:B------:R-:W-:Y:S02]  /*7460*/  LEA.HI.X R5, R14.reuse, R7, R0, 0x1, P0 ;  /* 0x000000070e057211 */ /* 0x040fe400000f0c00 */
[----:B--2---:R-:W-:-:S04]  /*7470*/  LEA R6, P1, R14, R10, 0x3 ;  /* 0x0000000a0e067211 */ /* 0x004fc800078218ff */
[----:B------:R-:W-:Y:S01]  /*7480*/  LEA.HI.X R7, R14, R11, R0, 0x3, P1 ;  /* 0x0000000b0e077211 */ /* 0x000fe200008f1c00 */
[----:B0-----:R-:W-:Y:S04]  /*7490*/  STG.E.U16 desc[UR10][R4.64], R9 ;  /* 0x0000000904007986 */ /* 0x001fe8000c10150a */
[----:B------:R-:W-:Y:S01]  /*74a0*/  STG.E.64 desc[UR10][R6.64], R2 ;  /* 0x0000000206007986 */ /* 0x000fe2000c101b0a */
[----:B------:R-:W-:Y:S05]  /*74b0*/  EXIT ;  /* 0x000000000000794d */ /* 0x000fea0003800000 */
        .weak           $__internal_0_$__cuda_sm20_div_s64
        .type           $__internal_0_$__cuda_sm20_div_s64,@function
        .size           $__internal_0_$__cuda_sm20_div_s64,($__internal_1_$__cuda_sm20_rem_s64 - $__internal_0_$__cuda_sm20_div_s64)
$__internal_0_$__cuda_sm20_div_s64:
[-C--:B------:R-:W-:Y:S02]  /*74c0*/  IADD3 R21, P2, PT, RZ, -R10.reuse, RZ ;  /* 0x8000000aff157210 */ /* 0x080fe40007f5e0ff */
[----:B------:R-:W-:Y:S02]  /*74d0*/  ISETP.GE.AND P0, PT, R9, RZ, PT ;  /* 0x000000ff0900720c */ /* 0x000fe40003f06270 */
[----:B------:R-:W-:Y:S01]  /*74e0*/  ISETP.GE.AND P3, PT, R11, RZ, PT ;  /* 0x000000ff0b00720c */ /* 0x000fe20003f66270 */
[----:B------:R-:W-:Y:S01]  /*74f0*/  IMAD.X R34, RZ, RZ, ~R9, P2 ;  /* 0x000000ffff227224 */ /* 0x000fe200010e0e09 */
[----:B------:R-:W-:-:S04]  /*7500*/  SEL R20, R21, R10, !P0 ;  /* 0x0000000a15147207 */ /* 0x000fc80004000000 */
[----:B------:R-:W-:-:S04]  /*7510*/  SEL R21, R34, R9, !P0 ;  /* 0x0000000922157207 */ /* 0x000fc80004000000 */
[----:B------:R-:W0:Y:S08]  /*7520*/  I2F.U64.RP R36, R20 ;  /* 0x0000001400247312 */ /* 0x000e300000309000 */
[----:B0-----:R-:W0:Y:S02]  /*7530*/  MUFU.RCP R35, R36 ;  /* 0x0000002400237308 */ /* 0x001e240000001000 */
[----:B0-----:R-:W-:-:S06]  /*7540*/  IADD3 R35, PT, PT, R35, 0x1ffffffe, RZ ;  /* 0x1ffffffe23237810 */ /* 0x001fcc0007ffe0ff */
[----:B------:R0:W1:Y:S02]  /*7550*/  F2I.U64.TRUNC R38, R35 ;  /* 0x0000002300267311 */ /* 0x000064000020d800 */
[----:B0-----:R-:W-:Y:S01]  /*7560*/  IADD3 R35, P4, PT, RZ, -R32, RZ ;  /* 0x80000020ff237210 */ /* 0x001fe20007f9e0ff */
[----:B-1----:R-:W-:-:S04]  /*7570*/  IMAD.WIDE.U32 R48, R38, R20, RZ ;  /* 0x0000001426307225 */ /* 0x002fc800078e00ff */
[C---:B------:R-:W-:Y:S01]  /*7580*/  IMAD R33, R38.reuse, R21, R49 ;  /* 0x0000001526217224 */ /* 0x040fe200078e0231 */
[----:B------:R-:W-:Y:S01]  /*7590*/  IADD3 R34, P0, PT, RZ, -R48, RZ ;  /* 0x80000030ff227210 */ /* 0x000fe20007f1e0ff */
[----:B------:R-:W-:Y:S02]  /*75a0*/  IMAD.MOV.U32 R49, RZ, RZ, R38 ;  /* 0x000000ffff317224 */ /* 0x000fe400078e0026 */
[----:B------:R-:W-:Y:S02]  /*75b0*/  IMAD R33, R39, R20, R33 ;  /* 0x0000001427217224 */ /* 0x000fe400078e0221 */
[----:B------:R-:W-:-:S03]  /*75c0*/  IMAD.HI.U32 R48, R38, R34, RZ ;  /* 0x0000002226307227 */ /* 0x000fc600078e00ff */
[----:B------:R-:W-:-:S05]  /*75d0*/  IADD3.X R33, PT, PT, RZ, ~R33, RZ, P0, !PT ;  /* 0x80000021ff217210 */ /* 0x000fca00007fe4ff */
[----:B------:R-:W-:-:S04]  /*75e0*/  IMAD.WIDE.U32 R48, P0, R38, R33, R48 ;  /* 0x0000002126307225 */ /* 0x000fc80007800030 */
[----:B------:R-:W-:-:S04]  /*75f0*/  IMAD.HI.U32 R37, R39, R33, RZ ;  /* 0x0000002127257227 */ /* 0x000fc800078e00ff */
[----:B------:R-:W-:Y:S01]  /*7600*/  IMAD.HI.U32 R34, P2, R39, R34, R48 ;  /* 0x0000002227227227 */ /* 0x000fe20007840030 */
[----:B------:R-:W-:-:S03]  /*7610*/  IADD3.X R37, PT, PT, R37, R39, RZ, P0, !PT ;  /* 0x0000002725257210 */ /* 0x000fc600007fe4ff */
[----:B------:R-:W-:-:S05]  /*7620*/  IMAD R33, R39, R33, RZ ;  /* 0x0000002127217224 */ /* 0x000fca00078e02ff */
[----:B------:R-:W-:-:S04]  /*7630*/  IADD3 R39, P0, PT, R33, R34, RZ ;  /* 0x0000002221277210 */ /* 0x000fc80007f1e0ff */
[----:B------:R-:W-:Y:S01]  /*7640*/  IADD3.X R37, PT, PT, RZ, RZ, R37, P0, P2 ;  /* 0x000000ffff257210 */ /* 0x000fe200007e4425 */
[----:B------:R-:W-:-:S04]  /*7650*/  IMAD.WIDE.U32 R48, R39, R20, RZ ;  /* 0x0000001427307225 */ /* 0x000fc800078e00ff */
[----:B------:R-:W-:Y:S01]  /*7660*/  IMAD R34, R39, R21, R49 ;  /* 0x0000001527227224 */ /* 0x000fe200078e0231 */
[----:B------:R-:W-:-:S03]  /*7670*/  IADD3 R36, P0, PT, RZ, -R48, RZ ;  /* 0x80000030ff247210 */ /* 0x000fc60007f1e0ff */
[----:B------:R-:W-:Y:S02]  /*7680*/  IMAD R34, R37, R20, R34 ;  /* 0x0000001425227224 */ /* 0x000fe400078e0222 */
[----:B------:R-:W-:-:S03]  /*7690*/  IMAD.HI.U32 R38, R39, R36, RZ ;  /* 0x0000002427267227 */ /* 0x000fc600078e00ff */
[----:B------:R-:W-:-:S05]  /*76a0*/  IADD3.X R34, PT, PT, RZ, ~R34, RZ, P0, !PT ;  /* 0x80000022ff227210 */ /* 0x000fca00007fe4ff */
[----:B------:R-:W-:-:S04]  /*76b0*/  IMAD.WIDE.U32 R38, P2, R39, R34, R38 ;  /* 0x0000002227267225 */ /* 0x000fc80007840026 */
[----:B------:R-:W-:Y:S01]  /*76c0*/  IMAD.HI.U32 R33, P0, R37, R36, R38 ;  /* 0x0000002425217227 */ /* 0x000fe20007800026 */
[----:B------:R-:W-:-:S03]  /*76d0*/  MOV R39, RZ ;  /* 0x000000ff00277202 */ /* 0x000fc60000000f00 */
[----:B------:R-:W-:-:S04]  /*76e0*/  IMAD.HI.U32 R36, R37, R34, RZ ;  /* 0x0000002225247227 */ /* 0x000fc800078e00ff */
[----:B------:R-:W-:Y:S02]  /*76f0*/  IMAD R34, R37, R34, RZ ;  /* 0x0000002225227224 */ /* 0x000fe400078e02ff */
[----:B------:R-:W-:-:S03]  /*7700*/  IMAD.X R37, R36, 0x1, R37, P2 ;  /* 0x0000000124257824 */ /* 0x000fc600010e0625 */
[----:B------:R-:W-:Y:S02]  /*7710*/  IADD3 R33, P2, PT, R34, R33, RZ ;  /* 0x0000002122217210 */ /* 0x000fe40007f5e0ff */
[----:B------:R-:W-:Y:S02]  /*7720*/  SEL R34, R35, R32, !P3 ;  /* 0x0000002023227207 */ /* 0x000fe40005800000 */
[-C--:B------:R-:W-:Y:S02]  /*7730*/  IADD3.X R32, PT, PT, RZ, ~R11.reuse, RZ, P4, !PT ;  /* 0x8000000bff207210 */ /* 0x080fe400027fe4ff */
[----:B------:R-:W-:Y:S01]  /*7740*/  IADD3.X R37, PT, PT, RZ, RZ, R37, P2, P0 ;  /* 0x000000ffff257210 */ /* 0x000fe200017e0425 */
[----:B------:R-:W-:Y:S01]  /*7750*/  IMAD.HI.U32 R38, R33, R34, RZ ;  /* 0x0000002221267227 */ /* 0x000fe200078e00ff */
[-C--:B------:R-:W-:Y:S02]  /*7760*/  SEL R32, R32, R11.reuse, !P3 ;  /* 0x0000000b20207207 */ /* 0x080fe40005800000 */
[----:B------:R-:W-:-:S03]  /*7770*/  LOP3.LUT R11, R9, R11, RZ, 0x3c, !PT ;  /* 0x0000000b090b7212 */ /* 0x000fc600078e3cff */
[----:B------:R-:W-:-:S04]  /*7780*/  IMAD.WIDE.U32 R38, R33, R32, R38 ;  /* 0x0000002021267225 */ /* 0x000fc800078e0026 */
[C---:B------:R-:W-:Y:S02]  /*7790*/  IMAD R36, R37.reuse, R32, RZ ;  /* 0x0000002025247224 */ /* 0x040fe400078e02ff */
[----:B------:R-:W-:-:S04]  /*77a0*/  IMAD.HI.U32 R35, P0, R37, R34, R38 ;  /* 0x0000002225237227 */ /* 0x000fc80007800026 */
[----:B------:R-:W-:Y:S01]  /*77b0*/  IMAD.HI.U32 R37, R37, R32, RZ ;  /* 0x0000002025257227 */ /* 0x000fe200078e00ff */
[----:B------:R-:W-:-:S05]  /*77c0*/  IADD3 R35, P2, PT, R36, R35, RZ ;  /* 0x0000002324237210 */ /* 0x000fca0007f5e0ff */
[----:B------:R-:W-:-:S04]  /*77d0*/  IMAD.WIDE.U32 R38, R35, R20, RZ ;  /* 0x0000001423267225 */ /* 0x000fc800078e00ff */
[----:B------:R-:W-:Y:S01]  /*77e0*/  IMAD R33, R35, R21, R39 ;  /* 0x0000001523217224 */ /* 0x000fe200078e0227 */
[----:B------:R-:W-:Y:S01]  /*77f0*/  IADD3 R39, P3, PT, -R38, R34, RZ ;  /* 0x0000002226277210 */ /* 0x000fe20007f7e1ff */
[----:B------:R-:W-:-:S03]  /*7800*/  IMAD.X R34, RZ, RZ, R37, P0 ;  /* 0x000000ffff227224 */ /* 0x000fc600000e0625 */
[----:B------:R-:W-:Y:S02]  /*7810*/  ISETP.GE.U32.AND P0, PT, R39, R20, PT ;  /* 0x000000142700720c */ /* 0x000fe40003f06070 */
[----:B------:R-:W-:-:S05]  /*7820*/  IADD3.X R34, PT, PT, RZ, R34, RZ, P2, !PT ;  /* 0x00000022ff227210 */ /* 0x000fca00017fe4ff */
[----:B------:R-:W-:-:S05]  /*7830*/  IMAD R33, R34, R20, R33 ;  /* 0x0000001422217224 */ /* 0x000fca00078e0221 */
[----:B------:R-:W-:Y:S02]  /*7840*/  IADD3.X R33, PT, PT, ~R33, R32, RZ, P3, !PT ;  /* 0x0000002021217210 */ /* 0x000fe40001ffe5ff */
[----:B------:R-:W-:Y:S02]  /*7850*/  IADD3 R32, P3, PT, R39, -R20, RZ ;  /* 0x8000001427207210 */ /* 0x000fe40007f7e0ff */
[----:B------:R-:W-:-:S04]  /*7860*/  ISETP.GE.U32.AND.EX P0, PT, R33, R21, PT, P0 ;  /* 0x000000152100720c */ /* 0x000fc80003f06100 */
[----:B------:R-:W-:-:S04]  /*7870*/  SEL R39, R32, R39, P0 ;  /* 0x0000002720277207 */ /* 0x000fc80000000000 */
[----:B------:R-:W-:Y:S01]  /*7880*/  ISETP.GE.U32.AND P2, PT, R39, R20, PT ;  /* 0x000000142700720c */ /* 0x000fe20003f46070 */
[----:B------:R-:W-:Y:S01]  /*7890*/  IMAD.X R20, R33, 0x1, ~R21, P3 ;  /* 0x0000000121147824 */ /* 0x000fe200018e0e15 */
[----:B------:R-:W-:-:S04]  /*78a0*/  IADD3 R32, P3, PT, R35, 0x1, RZ ;  /* 0x0000000123207810 */ /* 0x000fc80007f7e0ff */
[----:B------:R-:W-:Y:S02]  /*78b0*/  SEL R20, R20, R33, P0 ;  /* 0x0000002114147207 */ /* 0x000fe40000000000 */
[-C--:B------:R-:W-:Y:S02]  /*78c0*/  IADD3.X R33, PT, PT, RZ, R34.reuse, RZ, P3, !PT ;  /* 0x00000022ff217210 */ /* 0x080fe40001ffe4ff */
[----:B------:R-:W-:Y:S02]  /*78d0*/  SEL R32, R32, R35, P0 ;  /* 0x0000002320207207 */ /* 0x000fe40000000000 */
[----:B------:R-:W-:Y:S02]  /*78e0*/  SEL R33, R33, R34, P0 ;  /* 0x0000002221217207 */ /* 0x000fe40000000000 */
[----:B------:R-:W-:Y:S02]  /*78f0*/  ISETP.GE.U32.AND.EX P0, PT, R20, R21, PT, P2 ;  /* 0x000000151400720c */ /* 0x000fe40003f06120 */
[----:B------:R-:W-:-:S04]  /*7900*/  IADD3 R21, P2, PT, R32, 0x1, RZ ;  /* 0x0000000120157810 */ /* 0x000fc80007f5e0ff */
[-C--:B------:R-:W-:Y:S02]  /*7910*/  IADD3.X R20, PT, PT, RZ, R33.reuse, RZ, P2, !PT ;  /* 0x00000021ff147210 */ /* 0x080fe400017fe4ff */
[----:B------:R-:W-:Y:S02]  /*7920*/  SEL R21, R21, R32, P0 ;  /* 0x0000002015157207 */ /* 0x000fe40000000000 */
[----:B------:R-:W-:Y:S02]  /*7930*/  SEL R33, R20, R33, P0 ;  /* 0x0000002114217207 */ /* 0x000fe40000000000 */
[-C--:B------:R-:W-:Y:S02]  /*7940*/  IADD3 R20, P3, PT, RZ, -R21.reuse, RZ ;  /* 0x80000015ff147210 */ /* 0x080fe40007f7e0ff */
[----:B------:R-:W-:Y:S02]  /*7950*/  ISETP.NE.U32.AND P0, PT, R10, RZ, PT ;  /* 0x000000ff0a00720c */ /* 0x000fe40003f05070 */
[----:B------:R-:W-:Y:S01]  /*7960*/  ISETP.GE.AND P2, PT, R11, RZ, PT ;  /* 0x000000ff0b00720c */ /* 0x000fe20003f46270 */
[----:B------:R-:W-:Y:S01]  /*7970*/  IMAD.X R10, RZ, RZ, ~R33, P3 ;  /* 0x000000ffff0a7224 */ /* 0x000fe200018e0e21 */
[----:B------:R-:W-:Y:S01]  /*7980*/  ISETP.NE.AND.EX P0, PT, R9, RZ, PT, P0 ;  /* 0x000000ff0900720c */ /* 0x000fe20003f05300 */
[----:B------:R-:W-:Y:S01]  /*7990*/  HFMA2 R9, -RZ, RZ, 0, 0 ;  /* 0x00000000ff097431 */ /* 0x000fe200000001ff */
[----:B------:R-:W-:-:S02]  /*79a0*/  SEL R20, R20, R21, !P2 ;  /* 0x0000001514147207 */ /* 0x000fc40005000000 */
[----:B------:R-:W-:Y:S02]  /*79b0*/  SEL R10, R10, R33, !P2 ;  /* 0x000000210a0a7207 */ /* 0x000fe40005000000 */
[----:B------:R-:W-:Y:S02]  /*79c0*/  SEL R20, R20, 0xffffffff, P0 ;  /* 0xffffffff14147807 */ /* 0x000fe40000000000 */
[----:B------:R-:W-:Y:S01]  /*79d0*/  SEL R21, R10, 0xffffffff, P0 ;  /* 0xffffffff0a157807 */ /* 0x000fe20000000000 */
[----:B------:R-:W-:Y:S06]  /*79e0*/  RET.REL.NODEC R8 `(nkd_bf16) ;  /* 0xffffff8408847950 */ /* 0x000fec0003c3ffff */
        .weak           $__internal_1_$__cuda_sm20_rem_s64
        .type           $__internal_1_$__cuda_sm20_rem_s64,@function
        .size           $__internal_1_$__cuda_sm20_rem_s64,(.L_x_4837 - $__internal_1_$__cuda_sm20_rem_s64)
$__internal_1_$__cuda_sm20_rem_s64:
[-C--:B------:R-:W-:Y:S02]  /*79f0*/  IADD3 R7, P1, PT, RZ, -R28.reuse, RZ ;  /* 0x8000001cff077210 */ /* 0x080fe40007f3e0ff */
[----:B------:R-:W-:Y:S02]  /*7a00*/  ISETP.GE.AND P0, PT, R29, RZ, PT ;  /* 0x000000ff1d00720c */ /* 0x000fe40003f06270 */
[-C--:B------:R-:W-:Y:S02]  /*7a10*/  IADD3.X R8, PT, PT, RZ, ~R29.reuse, RZ, P1, !PT ;  /* 0x8000001dff087210 */ /* 0x080fe40000ffe4ff */
[----:B------:R-:W-:Y:S02]  /*7a20*/  SEL R6, R7, R28, !P0 ;  /* 0x0000001c07067207 */ /* 0x000fe40004000000 */
[----:B------:R-:W-:-:S04]  /*7a30*/  SEL R7, R8, R29, !P0 ;  /* 0x0000001d08077207 */ /* 0x000fc80004000000 */
[----:B------:R-:W0:Y:S08]  /*7a40*/  I2F.U64.RP R31, R6 ;  /* 0x00000006001f7312 */ /* 0x000e300000309000 */
[----:B0-----:R-:W0:Y:S02]  /*7a50*/  MUFU.RCP R31, R31 ;  /* 0x0000001f001f7308 */ /* 0x001e240000001000 */
[----:B0-----:R-:W-:-:S06]  /*7a60*/  VIADD R8, R31, 0x1ffffffe ;  /* 0x1ffffffe1f087836 */ /* 0x001fcc0000000000 */
[----:B------:R-:W0:Y:S02]  /*7a70*/  F2I.U64.TRUNC R8, R8 ;  /* 0x0000000800087311 */ /* 0x000e24000020d800 */
[----:B0-----:R-:W-:-:S04]  /*7a80*/  IMAD.WIDE.U32 R10, R8, R6, RZ ;  /* 0x00000006080a7225 */ /* 0x001fc800078e00ff */
[----:B------:R-:W-:Y:S01]  /*7a90*/  IMAD R11, R8, R7, R11 ;  /* 0x00000007080b7224 */ /* 0x000fe200078e020b */
[----:B------:R-:W-:-:S03]  /*7aa0*/  IADD3 R33, P0, PT, RZ, -R10, RZ ;  /* 0x8000000aff217210 */ /* 0x000fc60007f1e0ff */
[----:B------:R-:W-:Y:S02]  /*7ab0*/  IMAD R11, R9, R6, R11 ;  /* 0x00000006090b7224 */ /* 0x000fe400078e020b */
[----:B------:R-:W-:-:S03]  /*7ac0*/  IMAD.HI.U32 R10, R8, R33, RZ ;  /* 0x00000021080a7227 */ /* 0x000fc600078e00ff */
[----:B------:R-:W-:Y:S02]  /*7ad0*/  IADD3.X R35, PT, PT, RZ, ~R11, RZ, P0, !PT ;  /* 0x8000000bff237210 */ /* 0x000fe400007fe4ff */
[----:B------:R-:W-:-:S03]  /*7ae0*/  MOV R11, R8 ;  /* 0x00000008000b7202 */ /* 0x000fc60000000f00 */
[-C--:B------:R-:W-:Y:S02]  /*7af0*/  IMAD R37, R9, R35.reuse, RZ ;  /* 0x0000002309257224 */ /* 0x080fe400078e02ff */
[----:B------:R-:W-:-:S04]  /*7b00*/  IMAD.WIDE.U32 R10, P0, R8, R35, R10 ;  /* 0x00000023080a7225 */ /* 0x000fc8000780000a */
[----:B------:R-:W-:-:S04]  /*7b10*/  IMAD.HI.U32 R31, R9, R35, RZ ;  /* 0x00000023091f7227 */ /* 0x000fc800078e00ff */
[----:B------:R-:W-:-:S04]  /*7b20*/  IMAD.HI.U32 R10, P1, R9, R33, R10 ;  /* 0x00000021090a7227 */ /* 0x000fc8000782000a */
[----:B------:R-:W-:Y:S01]  /*7b30*/  IMAD.X R31, R31, 0x1, R9, P0 ;  /* 0x000000011f1f7824 */ /* 0x000fe200000e0609 */
[----:B------:R-:W-:-:S04]  /*7b40*/  IADD3 R11, P2, PT, R37, R10, RZ ;  /* 0x0000000a250b7210 */ /* 0x000fc80007f5e0ff */
[----:B------:R-:W-:Y:S01]  /*7b50*/  IADD3.X R31, PT, PT, RZ, RZ, R31, P2, P1 ;  /* 0x000000ffff1f7210 */ /* 0x000fe200017e241f */
[----:B------:R-:W-:Y:S01]  /*7b60*/  IMAD.WIDE.U32 R8, R11, R6, RZ ;  /* 0x000000060b087225 */ /* 0x000fe200078e00ff */
[----:B------:R-:W-:-:S03]  /*7b70*/  ISETP.GE.AND P1, PT, R25, RZ, PT ;  /* 0x000000ff1900720c */ /* 0x000fc60003f26270 */
[----:B------:R-:W-:Y:S01]  /*7b80*/  IMAD R9, R11, R7, R9 ;  /* 0x000000070b097224 */ /* 0x000fe200078e0209 */
[----:B------:R-:W-:-:S03]  /*7b90*/  IADD3 R33, P0, PT, RZ, -R8, RZ ;  /* 0x80000008ff217210 */ /* 0x000fc60007f1e0ff */
[----:B------:R-:W-:Y:S02]  /*7ba0*/  IMAD R9, R31, R6, R9 ;  /* 0x000000061f097224 */ /* 0x000fe400078e0209 */
[----:B------:R-:W-:-:S03]  /*7bb0*/  IMAD.HI.U32 R10, R11, R33, RZ ;  /* 0x000000210b0a7227 */ /* 0x000fc600078e00ff */
[----:B------:R-:W-:Y:S02]  /*7bc0*/  IADD3.X R8, PT, PT, RZ, ~R9, RZ, P0, !PT ;  /* 0x80000009ff087210 */ /* 0x000fe400007fe4ff */
[----:B------:R-:W-:-:S03]  /*7bd0*/  IADD3 R9, P4, PT, RZ, -R22, RZ ;  /* 0x80000016ff097210 */ /* 0x000fc60007f9e0ff */
[----:B------:R-:W-:-:S04]  /*7be0*/  IMAD.WIDE.U32 R10, P0, R11, R8, R10 ;  /* 0x000000080b0a7225 */ /* 0x000fc8000780000a */
[----:B------:R-:W-:Y:S01]  /*7bf0*/  IMAD.HI.U32 R10, P2, R31, R33, R10 ;  /* 0x000000211f0a7227 */ /* 0x000fe2000784000a */
[----:B------:R-:W-:-:S03]  /*7c00*/  SEL R11, R9, R22, !P1 ;  /* 0x00000016090b7207 */ /* 0x000fc60004800000 */
[----:B------:R-:W-:Y:S01]  /*7c10*/  HFMA2 R9, -RZ, RZ, 0, 0 ;  /* 0x00000000ff097431 */ /* 0x000fe200000001ff */
[-C--:B------:R-:W-:Y:S01]  /*7c20*/  IADD3.X R22, PT, PT, RZ, ~R25.reuse, RZ, P4, !PT ;  /* 0x80000019ff167210 */ /* 0x080fe200027fe4ff */
[CC--:B------:R-:W-:Y:S02]  /*7c30*/  IMAD R33, R31.reuse, R8.reuse, RZ ;  /* 0x000000081f217224 */ /* 0x0c0fe400078e02ff */
[----:B------:R-:W-:Y:S01]  /*7c40*/  IMAD.HI.U32 R8, R31, R8, RZ ;  /* 0x000000081f087227 */ /* 0x000fe200078e00ff */
[----:B------:R-:W-:Y:S02]  /*7c50*/  SEL R25, R22, R25, !P1 ;  /* 0x0000001916197207 */ /* 0x000fe40004800000 */
[----:B------:R-:W-:Y:S01]  /*7c60*/  IADD3 R10, P3, PT, R33, R10, RZ ;  /* 0x0000000a210a7210 */ /* 0x000fe20007f7e0ff */
[----:B------:R-:W-:-:S04]  /*7c70*/  IMAD.X R31, R8, 0x1, R31, P0 ;  /* 0x00000001081f7824 */ /* 0x000fc800000e061f */
[----:B------:R-:W-:Y:S01]  /*7c80*/  IMAD.HI.U32 R8, R10, R11, RZ ;  /* 0x0000000b0a087227 */ /* 0x000fe200078e00ff */
[----:B------:R-:W-:-:S03]  /*7c90*/  IADD3.X R22, PT, PT, RZ, RZ, R31, P3, P2 ;  /* 0x000000ffff167210 */ /* 0x000fc60001fe441f */
[----:B------:R-:W-:-:S04]  /*7ca0*/  IMAD.WIDE.U32 R8, R10, R25, R8 ;  /* 0x000000190a087225 */ /* 0x000fc800078e0008 */
[C---:B------:R-:W-:Y:S02]  /*7cb0*/  IMAD R31, R22.reuse, R25, RZ ;  /* 0x00000019161f7224 */ /* 0x040fe400078e02ff */
[----:B------:R-:W-:-:S04]  /*7cc0*/  IMAD.HI.U32 R8, P0, R22, R11, R8 ;  /* 0x0000000b16087227 */ /* 0x000fc80007800008 */
[----:B------:R-:W-:Y:S01]  /*7cd0*/  IMAD.HI.U32 R10, R22, R25, RZ ;  /* 0x00000019160a7227 */ /* 0x000fe200078e00ff */
[----:B------:R-:W-:-:S04]  /*7ce0*/  IADD3 R31, P2, PT, R31, R8, RZ ;  /* 0x000000081f1f7210 */ /* 0x000fc80007f5e0ff */
[----:B------:R-:W-:Y:S01]  /*7cf0*/  IADD3.X R10, PT, PT, R10, RZ, RZ, P0, !PT ;  /* 0x000000ff0a0a7210 */ /* 0x000fe200007fe4ff */
[----:B------:R-:W-:-:S04]  /*7d00*/  IMAD.WIDE.U32 R8, R31, R6, RZ ;  /* 0x000000061f087225 */ /* 0x000fc800078e00ff */
[----:B------:R-:W-:Y:S01]  /*7d10*/  IMAD.X R33, RZ, RZ, R10, P2 ;  /* 0x000000ffff217224 */ /* 0x000fe200010e060a */
[----:B------:R-:W-:Y:S01]  /*7d20*/  IADD3 R35, P2, PT, -R8, R11, RZ ;  /* 0x0000000b08237210 */ /* 0x000fe20007f5e1ff */
[----:B------:R-:W-:-:S03]  /*7d30*/  IMAD R31, R31, R7, R9 ;  /* 0x000000071f1f7224 */ /* 0x000fc600078e0209 */
[-C--:B------:R-:W-:Y:S01]  /*7d40*/  ISETP.GE.U32.AND P0, PT, R35, R6.reuse, PT ;  /* 0x000000062300720c */ /* 0x080fe20003f06070 */
[----:B------:R-:W-:Y:S01]  /*7d50*/  IMAD R8, R33, R6, R31 ;  /* 0x0000000621087224 */ /* 0x000fe200078e021f */
[----:B------:R-:W-:-:S04]  /*7d60*/  MOV R31, 0x0 ;  /* 0x00000000001f7802 */ /* 0x000fc80000000f00 */
[----:B------:R-:W-:Y:S02]  /*7d70*/  IADD3.X R25, PT, PT, ~R8, R25, RZ, P2, !PT ;  /* 0x0000001908197210 */ /* 0x000fe400017fe5ff */
[----:B------:R-:W-:Y:S02]  /*7d80*/  IADD3 R9, P2, PT, R35, -R6, RZ ;  /* 0x8000000623097210 */ /* 0x000fe40007f5e0ff */
[CC--:B------:R-:W-:Y:S02]  /*7d90*/  ISETP.GE.U32.AND.EX P0, PT, R25.reuse, R7.reuse, PT, P0 ;  /* 0x000000071900720c */ /* 0x0c0fe40003f06100 */
[----:B------:R-:W-:Y:S02]  /*7da0*/  IADD3.X R11, PT, PT, R25, ~R7, RZ, P2, !PT ;  /* 0x80000007190b7210 */ /* 0x000fe400017fe4ff */
[----:B------:R-:W-:Y:S02]  /*7db0*/  SEL R9, R9, R35, P0 ;  /* 0x0000002309097207 */ /* 0x000fe40000000000 */
[----:B------:R-:W-:-:S02]  /*7dc0*/  SEL R11, R11, R25, P0 ;  /* 0x000000190b0b7207 */ /* 0x000fc40000000000 */
[CC--:B------:R-:W-:Y:S02]  /*7dd0*/  ISETP.GE.U32.AND P0, PT, R9.reuse, R6.reuse, PT ;  /* 0x000000060900720c */ /* 0x0c0fe40003f06070 */
[----:B------:R-:W-:Y:S02]  /*7de0*/  IADD3 R6, P2, PT, R9, -R6, RZ ;  /* 0x8000000609067210 */ /* 0x000fe40007f5e0ff */
[----:B------:R-:W-:-:S03]  /*7df0*/  ISETP.GE.U32.AND.EX P0, PT, R11, R7, PT, P0 ;  /* 0x000000070b00720c */ /* 0x000fc60003f06100 */
[----:B------:R-:W-:Y:S01]  /*7e00*/  IMAD.X R7, R11, 0x1, ~R7, P2 ;  /* 0x000000010b077824 */ /* 0x000fe200010e0e07 */
[----:B------:R-:W-:-:S04]  /*7e10*/  SEL R6, R6, R9, P0 ;  /* 0x0000000906067207 */ /* 0x000fc80000000000 */
[----:B------:R-:W-:Y:S02]  /*7e20*/  SEL R7, R7, R11, P0 ;  /* 0x0000000b07077207 */ /* 0x000fe40000000000 */
[-C--:B------:R-:W-:Y:S02]  /*7e30*/  IADD3 R9, P2, PT, RZ, -R6.reuse, RZ ;  /* 0x80000006ff097210 */ /* 0x080fe40007f5e0ff */
[----:B------:R-:W-:Y:S02]  /*7e40*/  ISETP.NE.U32.AND P0, PT, R28, RZ, PT ;  /* 0x000000ff1c00720c */ /* 0x000fe40003f05070 */
[----:B------:R-:W-:Y:S02]  /*7e50*/  IADD3.X R8, PT, PT, RZ, ~R7, RZ, P2, !PT ;  /* 0x80000007ff087210 */ /* 0x000fe400017fe4ff */
[----:B------:R-:W-:Y:S02]  /*7e60*/  ISETP.NE.AND.EX P0, PT, R29, RZ, PT, P0 ;  /* 0x000000ff1d00720c */ /* 0x000fe40003f05300 */
[----:B------:R-:W-:-:S02]  /*7e70*/  SEL R6, R9, R6, !P1 ;  /* 0x0000000609067207 */ /* 0x000fc40004800000 */
[----:B------:R-:W-:Y:S02]  /*7e80*/  SEL R7, R8, R7, !P1 ;  /* 0x0000000708077207 */ /* 0x000fe40004800000 */
[----:B------:R-:W-:Y:S02]  /*7e90*/  SEL R6, R6, 0xffffffff, P0 ;  /* 0xffffffff06067807 */ /* 0x000fe40000000000 */
[----:B------:R-:W-:Y:S01]  /*7ea0*/  SEL R7, R7, 0xffffffff, P0 ;  /* 0xffffffff07077807 */ /* 0x000fe20000000000 */
[----:B------:R-:W-:Y:S06]  /*7eb0*/  RET.REL.NODEC R30 `(nkd_bf16) ;  /* 0xffffff801e507950 */ /* 0x000fec0003c3ffff */
.L_x_168:
        /* <DEDUP_REMOVED lines=12> */
.L_x_4837:


//--------------------- .text.contiguous_reduce2_bf16 --------------------------
	.section	.text.contiguous_reduce2_bf16,"ax",@progbits
	.align	128
        .global         contiguous_reduce2_bf16
        .type           contiguous_reduce2_bf16,@function
        .size           contiguous_reduce2_bf16,(.L_x_4890 - contiguous_reduce2_bf16)
        .other          contiguous_reduce2_bf16,@"STO_CUDA_ENTRY STV_DEFAULT"
contiguous_reduce2_bf16:
.text.contiguous_reduce2_bf16:
[----:B------:R-:W-:Y:S01]  /*0000*/  LDC R1, c[0x0][0x37c] ;  /* 0x0000df00ff017b82 */ /* 0x000fe20000000800 */
[----:B------:R-:W0:Y:S07]  /*0010*/  S2R R0, SR_CTAID.X ;  /* 0x0000000000007919 */ /* 0x000e2e0000002500 */
[----:B------:R-:W1:Y:S01]  /*0020*/  S2UR UR6, SR_CgaCtaId ;  /* 0x00000000000679c3 */ /* 0x000e620000008800 */
[----:B------:R-:W2:Y:S01]  /*0030*/  LDCU UR5, c[0x0][0x360] ;  /* 0x00006c00ff0577ac */ /* 0x000ea20008000800 */
[----:B------:R-:W3:Y:S01]  /*0040*/  I2F.BF16.U32 R5, 0x7f80 ;  /* 0x00007f8000057906 */ /* 0x000ee20000202000 */
[----:B------:R-:W4:Y:S01]  /*0050*/  S2R R2, SR_TID.X ;  /* 0x0000000000027919 */ /* 0x000f220000002100 */
[----:B------:R-:W-:Y:S01]  /*0060*/  BSSY.RECONVERGENT B0, `(.L_x_169) ;  /* 0x0000048000007945 */ /* 0x000fe20003800200 */
[----:B------:R-:W-:Y:S01]  /*0070*/  UMOV UR4, 0x400 ;  /* 0x0000040000047882 */ /* 0x000fe20000000000 */
[----:B------:R-:W5:Y:S01]  /*0080*/  LDCU.64 UR10, c[0x0][0x398] ;  /* 0x00007300ff0a77ac */ /* 0x000f620008000a00 */
[----:B------:R-:W0:Y:S01]  /*0090*/  LDCU.64 UR8, c[0x0][0x358] ;  /* 0x00006b00ff0877ac */ /* 0x000e220008000a00 */
[----:B-1----:R-:W-:-:S04]  /*00a0*/  ULEA UR4, UR6, UR4, 0x18 ;  /* 0x0000000406047291 */ /* 0x002fc8000f8ec0ff */
[----:B--2---:R-:W-:Y:S02]  /*00b0*/  ULEA UR6, UR5, UR4, 0x1 ;  /* 0x0000000405067291 */ /* 0x004fe4000f8e08ff */
[----:B0-----:R-:W-:-:S04]  /*00c0*/  IMAD R7, R0, UR5, RZ ;  /* 0x0000000500077c24 */ /* 0x001fc8000f8e02ff */
[----:B----4-:R-:W-:Y:S01]  /*00d0*/  IMAD R6, R7, 0x2, R2 ;  /* 0x0000000207067824 */ /* 0x010fe200078e0202 */
[C---:B------:R-:W-:Y:S01]  /*00e0*/  LEA R3, R2.reuse, UR6, 0x3 ;  /* 0x0000000602037c11 */ /* 0x040fe2000f8e18ff */
[----:B------:R-:W-:Y:S01]  /*00f0*/  IMAD.MOV.U32 R7, RZ, RZ, RZ ;  /* 0x000000ffff077224 */ /* 0x000fe200078e00ff */
[----:B------:R-:W-:Y:S01]  /*0100*/  LEA R4, R2, UR4, 0x1 ;  /* 0x0000000402047c11 */ /* 0x000fe2000f8e08ff */
[----:B------:R-:W-:-:S03]  /*0110*/  VIADD R12, R6, UR5 ;  /* 0x00000005060c7c36 */ /* 0x000fc60008000000 */
[----:B------:R0:W-:Y:S02]  /*0120*/  STS.64 [R3], R6 ;  /* 0x0000000603007388 */ /* 0x0001e40000000a00 */
[----:B-----5:R-:W-:Y:S02]  /*0130*/  ISETP.GE.U32.AND P0, PT, R12, UR10, PT ;  /* 0x0000000a0c007c0c */ /* 0x020fe4000bf06070 */
[----:B---3--:R0:W-:Y:S02]  /*0140*/  STS.U16 [R4], R5 ;  /* 0x0000000504007388 */ /* 0x0081e40000000400 */
[----:B------:R-:W-:-:S13]  /*0150*/  ISETP.GE.U32.AND.EX P0, PT, RZ, UR11, PT, P0 ;  /* 0x0000000bff007c0c */ /* 0x000fda000bf06100 */
[----:B0-----:R-:W-:Y:S05]  /*0160*/  @P0 BRA `(.L_x_170) ;  /* 0x0000000000a80947 */ /* 0x001fea0003800000 */
[----:B------:R-:W0:Y:S02]  /*0170*/  LDCU.64 UR12, c[0x0][0x390] ;  /* 0x00007200ff0c77ac */ /* 0x000e240008000a00 */
[----:B0-----:R-:W-:Y:S02]  /*0180*/  LEA R8, P0, R6, UR12, 0x1 ;  /* 0x0000000c06087c11 */ /* 0x001fe4000f8008ff */
[----:B------:R-:W-:Y:S02]  /*0190*/  LEA R10, P1, R12, UR12, 0x1 ;  /* 0x0000000c0c0a7c11 */ /* 0x000fe4000f8208ff */
[----:B------:R-:W-:Y:S02]  /*01a0*/  LEA.HI.X R9, R6, UR13, RZ, 0x1, P0 ;  /* 0x0000000d06097c11 */ /* 0x000fe400080f0cff */
[----:B------:R-:W-:-:S03]  /*01b0*/  LEA.HI.X R11, R12, UR13, RZ, 0x1, P1 ;  /* 0x0000000d0c0b7c11 */ /* 0x000fc600088f0cff */
[----:B------:R-:W2:Y:S04]  /*01c0*/  LDG.E.U16 R5, desc[UR8][R8.64] ;  /* 0x0000000808057981 */ /* 0x000ea8000c1e1500 */
[----:B------:R-:W2:Y:S02]  /*01d0*/  LDG.E.U16 R14, desc[UR8][R10.64] ;  /* 0x000000080a0e7981 */ /* 0x000ea4000c1e1500 */
[----:B--2---:R-:W-:-:S13]  /*01e0*/  HSETP2.BF16_V2.GT.AND P0, PT, R5.H0_H0, R14.H0_H0, PT ;  /* 0x2000000e05007234 */ /* 0x004fda0003f04802 */
[----:B------:R-:W-:Y:S05]  /*01f0*/  @!P0 BRA `(.L_x_171) ;  /* 0x0000000000148947 */ /* 0x000fea0003800000 */
[----:B------:R-:W0:Y:S02]  /*0200*/  LDCU.64 UR12, c[0x0][0x388] ;  /* 0x00007100ff0c77ac */ /* 0x000e240008000a00 */
[----:B0-----:R-:W-:-:S04]  /*0210*/  LEA R6, P0, R12, UR12, 0x3 ;  /* 0x0000000c0c067c11 */ /* 0x001fc8000f8018ff */
[----:B------:R-:W-:-:S06]  /*0220*/  LEA.HI.X R7, R12, UR13, RZ, 0x3, P0 ;  /* 0x0000000d0c077c11 */ /* 0x000fcc00080f1cff */
[----:B------:R-:W5:Y:S01]  /*0230*/  LDG.E.64 R6, desc[UR8][R6.64] ;  /* 0x0000000806067981 */ /* 0x000f62000c1e1b00 */
[----:B------:R-:W-:Y:S05]  /*0240*/  BRA `(.L_x_172) ;  /* 0x0000000000547947 */ /* 0x000fea0003800000 */
.L_x_171:
[----:B------:R-:W-:Y:S01]  /*0250*/  HSETP2.BF16_V2.NEU.AND P0, PT, R5.H0_H0, R14.H0_H0, PT ;  /* 0x2000000e05007234 */ /* 0x000fe20003f0d802 */
[----:B------:R-:W-:-:S12]  /*0260*/  BSSY.RELIABLE B1, `(.L_x_173) ;  /* 0x0000017000017945 */ /* 0x000fd80003800100 */
[----:B------:R-:W-:Y:S05]  /*0270*/  @!P0 BRA `(.L_x_174) ;  /* 0x0000000000148947 */ /* 0x000fea0003800000 */
[----:B------:R-:W0:Y:S02]  /*0280*/  LDCU.64 UR12, c[0x0][0x388] ;  /* 0x00007100ff0c77ac */ /* 0x000e240008000a00 */
[----:B0-----:R-:W-:-:S04]  /*0290*/  LEA R8, P0, R6, UR12, 0x3 ;  /* 0x0000000c06087c11 */ /* 0x001fc8000f8018ff */
[----:B------:R-:W-:-:S05]  /*02a0*/  LEA.HI.X R9, R6, UR13, RZ, 0x3, P0 ;  /* 0x0000000d06097c11 */ /* 0x000fca00080f1cff */
[----:B------:R0:W5:Y:S01]  /*02b0*/  LDG.E.64 R6, desc[UR8][R8.64] ;  /* 0x0000000808067981 */ /* 0x000162000c1e1b00 */
[----:B------:R-:W-:Y:S05]  /*02c0*/  BRA `(.L_x_175) ;  /* 0x0000000000407947 */ /* 0x000fea0003800000 */
.L_x_174:
[----:B------:R-:W0:Y:S02]  /*02d0*/  LDCU.64 UR12, c[0x0][0x388] ;  /* 0x00007100ff0c77ac */ /* 0x000e240008000a00 */
[----:B0-----:R-:W-:Y:S02]  /*02e0*/  LEA R10, P1, R12, UR12, 0x3 ;  /* 0x0000000c0c0a7c11 */ /* 0x001fe4000f8218ff */
[----:B------:R-:W-:Y:S02]  /*02f0*/  LEA R8, P0, R6, UR12, 0x3 ;  /* 0x0000000c06087c11 */ /* 0x000fe4000f8018ff */
[----:B------:R-:W-:Y:S02]  /*0300*/  LEA.HI.X R11, R12, UR13, RZ, 0x3, P1 ;  /* 0x0000000d0c0b7c11 */ /* 0x000fe400088f1cff */
[----:B------:R-:W-:-:S04]  /*0310*/  LEA.HI.X R9, R6, UR13, RZ, 0x3, P0 ;  /* 0x0000000d06097c11 */ /* 0x000fc800080f1cff */
        /* <DEDUP_REMOVED lines=8> */
.L_x_172:
[----:B------:R2:W-:Y:S04]  /*03a0*/  STS.U16 [R4], R14 ;  /* 0x0000000e04007388 */ /* 0x0005e80000000400 */
[----:B-----5:R2:W-:Y:S01]  /*03b0*/  STS.64 [R3], R6 ;  /* 0x0000000603007388 */ /* 0x0205e20000000a00 */
[----:B------:R-:W-:Y:S05]  /*03c0*/  BRA `(.L_x_176) ;  /* 0x0000000000447947 */ /* 0x000fea0003800000 */
.L_x_175:
[----:B------:R-:W-:Y:S05]  /*03d0*/  BSYNC.RELIABLE B1 ;  /* 0x0000000000017941 */ /* 0x000fea0003800100 */
.L_x_173:
[----:B------:R1:W-:Y:S04]  /*03e0*/  STS.U16 [R4], R5 ;  /* 0x0000000504007388 */ /* 0x0003e80000000400 */
[----:B-----5:R1:W-:Y:S01]  /*03f0*/  STS.64 [R3], R6 ;  /* 0x0000000603007388 */ /* 0x0203e20000000a00 */
[----:B------:R-:W-:Y:S05]  /*0400*/  BRA `(.L_x_176) ;  /* 0x0000000000347947 */ /* 0x000fea0003800000 */
.L_x_170:
[----:B------:R-:W-:-:S04]  /*0410*/  ISETP.GE.U32.AND P0, PT, R6, UR10, PT ;  /* 0x0000000a06007c0c */ /* 0x000fc8000bf06070 */
[----:B------:R-:W-:-:S13]  /*0420*/  ISETP.GE.U32.AND.EX P0, PT, RZ, UR11, PT, P0 ;  /* 0x0000000bff007c0c */ /* 0x000fda000bf06100 */
[----:B------:R-:W-:Y:S05]  /*0430*/  @P0 BRA `(.L_x_176) ;  /* 0x0000000000280947 */ /* 0x000fea0003800000 */
[----:B------:R-:W0:Y:S01]  /*0440*/  LDCU.64 UR12, c[0x0][0x390] ;  /* 0x00007200ff0c77ac */ /* 0x000e220008000a00 */
[----:B------:R-:W1:Y:S01]  /*0450*/  LDCU.64 UR14, c[0x0][0x388] ;  /* 0x00007100ff0e77ac */ /* 0x000e620008000a00 */
[C---:B0-----:R-:W-:Y:S02]  /*0460*/  LEA R8, P0, R6.reuse, UR12, 0x1 ;  /* 0x0000000c06087c11 */ /* 0x041fe4000f8008ff */
[C---:B-1----:R-:W-:Y:S02]  /*0470*/  LEA R10, P1, R6.reuse, UR14, 0x3 ;  /* 0x0000000e060a7c11 */ /* 0x042fe4000f8218ff */
[C---:B------:R-:W-:Y:S02]  /*0480*/  LEA.HI.X R9, R6.reuse, UR13, RZ, 0x1, P0 ;  /* 0x0000000d06097c11 */ /* 0x040fe400080f0cff */
[----:B------:R-:W-:-:S04]  /*0490*/  LEA.HI.X R11, R6, UR15, RZ, 0x3, P1 ;  /* 0x0000000f060b7c11 */ /* 0x000fc800088f1cff */
[----:B------:R-:W2:Y:S04]  /*04a0*/  LDG.E.U16 R9, desc[UR8][R8.64] ;  /* 0x0000000808097981 */ /* 0x000ea8000c1e1500 */
[----:B------:R-:W3:Y:S04]  /*04b0*/  LDG.E.64 R10, desc[UR8][R10.64] ;  /* 0x000000080a0a7981 */ /* 0x000ee8000c1e1b00 */
[----:B--2---:R0:W-:Y:S04]  /*04c0*/  STS.U16 [R4], R9 ;  /* 0x0000000904007388 */ /* 0x0041e80000000400 */
[----:B---3--:R0:W-:Y:S02]  /*04d0*/  STS.64 [R3], R10 ;  /* 0x0000000a03007388 */ /* 0x0081e40000000a00 */
.L_x_176:
[----:B------:R-:W-:Y:S05]  /*04e0*/  BSYNC.RECONVERGENT B0 ;  /* 0x0000000000007941 */ /* 0x000fea0003800200 */
.L_x_169:
[----:B------:R-:W-:Y:S05]  /*04f0*/  WARPSYNC.ALL ;  /* 0x0000000000007948 */ /* 0x000fea0003800000 */
[----:B------:R-:W-:Y:S01]  /*0500*/  BAR.SYNC.DEFER_BLOCKING 0x0 ;  /* 0x0000000000007b1d */ /* 0x000fe20000010000 */
[----:B------:R-:W-:-:S09]  /*0510*/  UISETP.GE.U32.AND UP0, UPT, UR5, 0x42, UPT ;  /* 0x000000420500788c */ /* 0x000fd2000bf06070 */
[----:B------:R-:W-:Y:S05]  /*0520*/  BRA.U !UP0, `(.L_x_177) ;  /* 0x0000000108847547 */ /* 0x000fea000b800000 */
.L_x_182:
[----:B------:R-:W-:Y:S01]  /*0530*/  UMOV UR4, UR5 ;  /* 0x0000000500047c82 */ /* 0x000fe20008000000 */
[----:B------:R-:W-:Y:S01]  /*0540*/  USHF.R.U32.HI UR5, URZ, 0x1, UR5 ;  /* 0x00000001ff057899 */ /* 0x000fe20008011605 */
[----:B------:R-:W-:Y:S05]  /*0550*/  BSSY.RECONVERGENT B0, `(.L_x_178) ;  /* 0x000001a000007945 */ /* 0x000fea0003800200 */
[----:B------:R-:W-:-:S13]  /*0560*/  ISETP.GE.U32.AND P0, PT, R2, UR5, PT ;  /* 0x0000000502007c0c */ /* 0x000fda000bf06070 */
[----:B---3--:R-:W-:Y:S05]  /*0570*/  @P0 BRA `(.L_x_179) ;  /* 0x00000000005c0947 */ /* 0x008fea0003800000 */
[----:B------:R-:W-:Y:S01]  /*0580*/  ULOP3.LUT UR7, UR4, 0x7fe, URZ, 0xc0, !UPT ;  /* 0x000007fe04077892 */ /* 0x000fe2000f8ec0ff */
[----:B-1----:R-:W-:Y:S01]  /*0590*/  LDS.U16 R5, [R4] ;  /* 0x0000000004057984 */ /* 0x002fe20000000400 */
[----:B0-----:R-:W-:Y:S01]  /*05a0*/  IMAD.U32 R8, RZ, RZ, UR5 ;  /* 0x00000005ff087e24 */ /* 0x001fe2000f8e00ff */
[----:B------:R-:W-:Y:S03]  /*05b0*/  BSSY.RELIABLE B1, `(.L_x_180) ;  /* 0x0000011000017945 */ /* 0x000fe60003800100 */
[----:B------:R-:W-:-:S03]  /*05c0*/  IMAD R8, R8, 0x8, R3 ;  /* 0x0000000808087824 */ /* 0x000fc600078e0203 */
[----:B------:R-:W0:Y:S02]  /*05d0*/  LDS.U16 R10, [R4+UR7] ;  /* 0x00000007040a7984 */ /* 0x000e240008000400 */
[----:B0-----:R-:W-:-:S13]  /*05e0*/  HSETP2.BF16_V2.GT.AND P0, PT, R5.H0_H0, R10.H0_H0, PT ;  /* 0x2000000a05007234 */ /* 0x001fda0003f04802 */
[----:B--2---:R0:W1:Y:S01]  /*05f0*/  @P0 LDS.64 R6, [R8] ;  /* 0x0000000008060984 */ /* 0x0040620000000a00 */
        /* <DEDUP_REMOVED lines=12> */
.L_x_181:
[----:B------:R-:W-:Y:S05]  /*06c0*/  BSYNC.RELIABLE B1 ;  /* 0x0000000000017941 */ /* 0x000fea0003800100 */
.L_x_180:
[----:B------:R3:W-:Y:S04]  /*06d0*/  STS.U16 [R4], R10 ;  /* 0x0000000a04007388 */ /* 0x0007e80000000400 */
[----:B-1----:R3:W-:Y:S02]  /*06e0*/  STS.64 [R3], R6 ;  /* 0x0000000603007388 */ /* 0x0027e40000000a00 */
.L_x_179:
[----:B------:R-:W-:Y:S05]  /*06f0*/  BSYNC.RECONVERGENT B0 ;  /* 0x0000000000007941 */ /* 0x000fea0003800200 */
.L_x_178:
[----:B------:R-:W-:Y:S05]  /*0700*/  WARPSYNC.ALL ;  /* 0x0000000000007948 */ /* 0x000fea0003800000 */
[----:B------:R-:W-:Y:S01]  /*0710*/  BAR.SYNC.DEFER_BLOCKING 0x0 ;  /* 0x0000000000007b1d */ /* 0x000fe20000010000 */
[----:B------:R-:W-:-:S09]  /*0720*/  UISETP.GT.U32.AND UP0, UPT, UR4, 0x83, UPT ;  /* 0x000000830400788c */ /* 0x000fd2000bf04070 */
[----:B------:R-:W-:Y:S05]  /*0730*/  BRA.U UP0, `(.L_x_182) ;  /* 0xfffffffd007c7547 */ /* 0x000fea000b83ffff */
.L_x_177:
[----:B------:R-:W-:-:S13]  /*0740*/  ISETP.GT.U32.AND P0, PT, R2, 0x1f, PT ;  /* 0x0000001f0200780c */ /* 0x000fda0003f04070 */
[----:B------:R-:W-:Y:S05]  /*0750*/  @P0 EXIT ;  /* 0x000000000000094d */ /* 0x000fea0003800000 */
[----:B-1----:R-:W-:Y:S01]  /*0760*/  LDS.U16 R5, [R4] ;  /* 0x0000000004057984 */ /* 0x002fe20000000400 */
[----:B------:R-:W-:Y:S04]  /*0770*/  BSSY.RECONVERGENT B1, `(.L_x_183) ;  /* 0x0000014000017945 */ /* 0x000fe80003800200 */
[----:B------:R-:W-:Y:S01]  /*0780*/  BSSY.RELIABLE B0, `(.L_x_184) ;  /* 0x000000d000007945 */ /* 0x000fe20003800100 */
[----:B--23--:R-:W1:Y:S02]  /*0790*/  LDS.U16 R6, [R4+0x40] ;  /* 0x0000400004067984 */ /* 0x00ce640000000400 */
        /* <DEDUP_REMOVED lines=11> */
.L_x_185:
[----:B------:R-:W-:Y:S05]  /*0850*/  BSYNC.RELIABLE B0 ;  /* 0x0000000000007941 */ /* 0x000fea0003800100 */
.L_x_184:
[----:B------:R-:W1:Y:S04]  /*0860*/  LDS.64 R6, [R3+0x100] ;  /* 0x0001000003067984 */ /* 0x000e680000000a00 */
[----:B-1----:R-:W-:Y:S04]  /*0870*/  STS.64 [R3], R6 ;  /* 0x0000000603007388 */ /* 0x002fe80000000a00 */
[----:B0-----:R-:W0:Y:S04]  /*0880*/  LDS.U16 R9, [R4+0x40] ;  /* 0x0000400004097984 */ /* 0x001e280000000400 */
[----:B0-----:R1:W-:Y:S01]  /*0890*/  STS.U16 [R4], R9 ;  /* 0x0000000904007388 */ /* 0x0013e20000000400 */
[----:B------:R-:W-:-:S07]  /*08a0*/  PRMT R5, R9, 0x7610, R5 ;  /* 0x0000761009057816 */ /* 0x000fce0000000005 */
.L_x_186:
[----:B------:R-:W-:Y:S05]  /*08b0*/  BSYNC.RECONVERGENT B1 ;  /* 0x0000000000017941 */ /* 0x000fea0003800200 */
.L_x_183:
        /* <DEDUP_REMOVED lines=15> */
.L_x_189:
[----:B------:R-:W-:Y:S05]  /*09b0*/  BSYNC.RELIABLE B1 ;  /* 0x0000000000017941 */ /* 0x000fea0003800100 */
.L_x_188:
[----:B------:R-:W2:Y:S04]  /*09c0*/  LDS.64 R6, [R3+0x80] ;  /* 0x0000800003067984 */ /* 0x000ea80000000a00 */
[----:B--2---:R-:W-:Y:S04]  /*09d0*/  STS.64 [R3], R6 ;  /* 0x0000000603007388 */ /* 0x004fe80000000a00 */
[----:B01----:R-:W0:Y:S04]  /*09e0*/  LDS.U16 R9, [R4+0x20] ;  /* 0x0000200004097984 */ /* 0x003e280000000400 */
[----:B0-----:R2:W-:Y:S01]  /*09f0*/  STS.U16 [R4], R9 ;  /* 0x0000000904007388 */ /* 0x0015e20000000400 */
[----:B------:R-:W-:-:S07]  /*0a00*/  PRMT R5, R9, 0x7610, R5 ;  /* 0x0000761009057816 */ /* 0x000fce0000000005 */
.L_x_190:
[----:B------:R-:W-:Y:S05]  /*0a10*/  BSYNC.RECONVERGENT B2 ;  /* 0x0000000000027941 */ /* 0x000fea0003800200 */
.L_x_187:
        /* <DEDUP_REMOVED lines=15> */
.L_x_193:
[----:B------:R-:W-:Y:S05]  /*0b10*/  BSYNC.RELIABLE B2 ;  /* 0x0000000000027941 */ /* 0x000fea0003800100 */
.L_x_192:
[----:B------:R-:W3:Y:S04]  /*0b20*/  LDS.64 R6, [R3+0x40] ;  /* 0x0000400003067984 */ /* 0x000ee80000000a00 */
[----:B---3--:R-:W-:Y:S04]  /*0b30*/  STS.64 [R3], R6 ;  /* 0x0000000603007388 */ /* 0x008fe80000000a00 */
[----:B012---:R-:W0:Y:S04]  /*0b40*/  LDS.U16 R9, [R4+0x10] ;  /* 0x0000100004097984 */ /* 0x007e280000000400 */
[----:B0-----:R3:W-:Y:S01]  /*0b50*/  STS.U16 [R4], R9 ;  /* 0x0000000904007388 */ /* 0x0017e20000000400 */
[----:B------:R-:W-:-:S07]  /*0b60*/  PRMT R5, R9, 0x7610, R5 ;  /* 0x0000761009057816 */ /* 0x000fce0000000005 */
.L_x_194:
[----:B------:R-:W-:Y:S05]  /*0b70*/  BSYNC.RECONVERGENT B3 ;  /* 0x0000000000037941 */ /* 0x000fea0003800200 */
.L_x_191:
        /* <DEDUP_REMOVED lines=15> */
.L_x_197:
[----:B------:R-:W-:Y:S05]  /*0c70*/  BSYNC.RELIABLE B3 ;  /* 0x0000000000037941 */ /* 0x000fea0003800100 */
.L_x_196:
[----:B------:R-:W4:Y:S04]  /*0c80*/  LDS.64 R6, [R3+0x20] ;  /* 0x0000200003067984 */ /* 0x000f280000000a00 */
[----:B----4-:R-:W-:Y:S04]  /*0c90*/  STS.64 [R3], R6 ;  /* 0x0000000603007388 */ /* 0x010fe80000000a00 */
[----:B0123--:R-:W0:Y:S04]  /*0ca0*/  LDS.U16 R9, [R4+0x8] ;  /* 0x0000080004097984 */ /* 0x00fe280000000400 */
[----:B0-----:R4:W-:Y:S01]  /*0cb0*/  STS.U16 [R4], R9 ;  /* 0x0000000904007388 */ /* 0x0019e20000000400 */
[----:B------:R-:W-:-:S07]  /*0cc0*/  PRMT R5, R9, 0x7610, R5 ;  /* 0x0000761009057816 */ /* 0x000fce0000000005 */
.L_x_198:
[----:B------:R-:W-:Y:S05]  /*0cd0*/  BSYNC.RECONVERGENT B4 ;  /* 0x0000000000047941 */ /* 0x000fea0003800200 */
.L_x_195:
        /* <DEDUP_REMOVED lines=15> */
.L_x_201:
[----:B------:R-:W-:Y:S05]  /*0dd0*/  BSYNC.RELIABLE B4 ;  /* 0x0000000000047941 */ /* 0x000fea0003800100 */
.L_x_200:
[----:B------:R-:W5:Y:S04]  /*0de0*/  LDS.64 R6, [R3+0x10] ;  /* 0x0000100003067984 */ /* 0x000f680000000a00 */
[----:B-----5:R-:W-:Y:S04]  /*0df0*/  STS.64 [R3], R6 ;  /* 0x0000000603007388 */ /* 0x020fe80000000a00 */
[----:B01234-:R-:W0:Y:S04]  /*0e00*/  LDS.U16 R9, [R4+0x4] ;  /* 0x0000040004097984 */ /* 0x01fe280000000400 */
[----:B0-----:R0:W-:Y:S01]  /*0e10*/  STS.U16 [R4], R9 ;  /* 0x0000000904007388 */ /* 0x0011e20000000400 */
[----:B------:R-:W-:-:S07]  /*0e20*/  PRMT R5, R9, 0x7610, R5 ;  /* 0x0000761009057816 */ /* 0x000fce0000000005 */
.L_x_202:
[----:B------:R-:W-:Y:S05]  /*0e30*/  BSYNC.RECONVERGENT B5 ;  /* 0x0000000000057941 */ /* 0x000fea0003800200 */
.L_x_199:
        /* <DEDUP_REMOVED lines=15> */
.L_x_205:
[----:B------:R-:W-:Y:S05]  /*0f30*/  BSYNC.RELIABLE B6 ;  /* 0x0000000000067941 */ /* 0x000fea0003800100 */
.L_x_204:
[----:B------:R-:W5:Y:S04]  /*0f40*/  LDS.64 R6, [R3+0x8] ;  /* 0x0000080003067984 */ /* 0x000f680000000a00 */
[----:B-----5:R-:W-:Y:S04]  /*0f50*/  STS.64 [R3], R6 ;  /* 0x0000000603007388 */ /* 0x020fe80000000a00 */
[----:B------:R-:W5:Y:S04]  /*0f60*/  LDS.U16 R5, [R4+0x2] ;  /* 0x0000020004057984 */ /* 0x000f680000000400 */
[----:B-----5:R0:W-:Y:S02]  /*0f70*/  STS.U16 [R4], R5 ;  /* 0x0000000504007388 */ /* 0x0201e40000000400 */
.L_x_206:
[----:B------:R-:W-:Y:S05]  /*0f80*/  BSYNC.RECONVERGENT B5 ;  /* 0x0000000000057941 */ /* 0x000fea0003800200 */
.L_x_203:
[----:B------:R-:W-:Y:S05]  /*0f90*/  WARPSYNC.ALL ;  /* 0x0000000000007948 */ /* 0x000fea0003800000 */
[----:B------:R-:W-:-:S13]  /*0fa0*/  ISETP.NE.AND P0, PT, R2, RZ, PT ;  /* 0x000000ff0200720c */ /* 0x000fda0003f05270 */
[----:B------:R-:W-:Y:S05]  /*0fb0*/  @P0 EXIT ;  /* 0x000000000000094d */ /* 0x000fea0003800000 */
[----:B------:R-:W5:Y:S01]  /*0fc0*/  S2UR UR5, SR_CgaCtaId ;  /* 0x00000000000579c3 */ /* 0x000f620000008800 */
[----:B------:R-:W-:Y:S01]  /*0fd0*/  UMOV UR4, 0x400 ;  /* 0x0000040000047882 */ /* 0x000fe20000000000 */
[----:B01234-:R-:W-:Y:S06]  /*0fe0*/  LDS.64 R4, [UR6] ;  /* 0x00000006ff047984 */ /* 0x01ffec0008000a00 */
[----:B------:R-:W0:Y:S08]  /*0ff0*/  LDC.64 R2, c[0x0][0x380] ;  /* 0x0000e000ff027b82 */ /* 0x000e300000000a00 */
[----:B------:R-:W1:Y:S01]  /*1000*/  LDC.64 R6, c[0x0][0x388] ;  /* 0x0000e200ff067b82 */ /* 0x000e620000000a00 */
[----:B-----5:R-:W-:Y:S01]  /*1010*/  ULEA UR4, UR5, UR4, 0x18 ;  /* 0x0000000405047291 */ /* 0x020fe2000f8ec0ff */
[----:B0-----:R-:W-:-:S08]  /*1020*/  IMAD.WIDE.U32 R2, R0, 0x2, R2 ;  /* 0x0000000200027825 */ /* 0x001fd000078e0002 */
[----:B------:R-:W0:Y:S01]  /*1030*/  LDS.U16 R9, [UR4] ;  /* 0x00000004ff097984 */ /* 0x000e220008000400 */
[----:B-1----:R-:W-:-:S03]  /*1040*/  IMAD.WIDE.U32 R6, R0, 0x8, R6 ;  /* 0x0000000800067825 */ /* 0x002fc600078e0006 */
[----:B0-----:R-:W-:Y:S04]  /*1050*/  STG.E.U16 desc[UR8][R2.64], R9 ;  /* 0x0000000902007986 */ /* 0x001fe8000c101508 */
[----:B------:R-:W-:Y:S01]  /*1060*/  STG.E.64 desc[UR8][R6.64], R4 ;  /* 0x0000000406007986 */ /* 0x000fe2000c101b08 */
[----:B------:R-:W-:Y:S05]  /*1070*/  EXIT ;  /* 0x000000000000794d */ /* 0x000fea0003800000 */
.L_x_207:
        /* <DEDUP_REMOVED lines=16> */
.L_x_4890:


//--------------------- .text.uncontiguous_reduce_bf16 --------------------------
	.section	.text.uncontiguous_reduce_bf16,"ax",@progbits
	.align	128
        .global         uncontiguous_reduce_bf16
        .type           uncontiguous_reduce_bf16,@function
        .size           uncontiguous_reduce_bf16,(.L_x_4839 - uncontiguous_reduce_bf16)
        .other          uncontiguous_reduce_bf16,@"STO_CUDA_ENTRY STV_DEFAULT"
uncontiguous_reduce_bf16:
.text.uncontiguous_reduce_bf16:
        /* <DEDUP_REMOVED lines=9> */
[----:B------:R-:W3:Y:S01]  /*0090*/  LDCU UR9, c[0x0][0x3a8] ;  /* 0x00007500ff0977ac */ /* 0x000ee20008000800 */
[----:B------:R-:W0:Y:S01]  /*00a0*/  LDCU.64 UR10, c[0x0][0x358] ;  /* 0x00006b00ff0a77ac */ /* 0x000e220008000a00 */
[----:B-1----:R-:W-:-:S04]  /*00b0*/  ULEA UR4, UR6, UR4, 0x18 ;  /* 0x0000000406047291 */ /* 0x002fc8000f8ec0ff */
[----:B--2---:R-:W-:Y:S02]  /*00c0*/  ULEA UR6, UR5, UR4, 0x1 ;  /* 0x0000000405067291 */ /* 0x004fe4000f8e08ff */
[----:B---3--:R-:W-:Y:S01]  /*00d0*/  UIADD3 UR7, UPT, UPT, UR9, -0x1, URZ ;  /* 0xffffffff09077890 */ /* 0x008fe2000fffe0ff */
[----:B0-----:R-:W-:-:S03]  /*00e0*/  IMAD R21, R21, UR5, RZ ;  /* 0x0000000515157c24 */ /* 0x001fc6000f8e02ff */
[C---:B----4-:R-:W-:Y:S02]  /*00f0*/  LEA R2, R0.reuse, UR6, 0x3 ;  /* 0x0000000600027c11 */ /* 0x050fe4000f8e18ff */
[----:B------:R-:W-:Y:S01]  /*0100*/  LEA R20, R21, R0, 0x1 ;  /* 0x0000000015147211 */ /* 0x000fe200078e08ff */
[----:B------:R-:W-:Y:S01]  /*0110*/  IMAD.MOV.U32 R21, RZ, RZ, RZ ;  /* 0x000000ffff157224 */ /* 0x000fe200078e00ff */
[----:B------:R-:W-:Y:S02]  /*0120*/  LEA R3, R0, UR4, 0x1 ;  /* 0x0000000400037c11 */ /* 0x000fe4000f8e08ff */
[----:B------:R-:W-:Y:S02]  /*0130*/  IADD3 R18, PT, PT, R20, UR5, RZ ;  /* 0x0000000514127c10 */ /* 0x000fe4000fffe0ff */
[----:B------:R0:W-:Y:S02]  /*0140*/  STS.64 [R2], R20 ;  /* 0x0000001402007388 */ /* 0x0001e40000000a00 */
[----:B-----5:R-:W-:-:S02]  /*0150*/  ISETP.GE.U32.AND P0, PT, R18, UR12, PT ;  /* 0x0000000c12007c0c */ /* 0x020fc4000bf06070 */
[----:B------:R0:W-:Y:S02]  /*0160*/  STS.U16 [R3], R4 ;  /* 0x0000000403007388 */ /* 0x0001e40000000400 */
[----:B------:R-:W-:-:S13]  /*0170*/  ISETP.GE.U32.AND.EX P0, PT, RZ, UR13, PT, P0 ;  /* 0x0000000dff007c0c */ /* 0x000fda000bf06100 */
[----:B0-----:R-:W-:Y:S05]  /*0180*/  @P0 BRA `(.L_x_209) ;  /* 0x0000002c00d80947 */ /* 0x001fea0003800000 */
[----:B------:R-:W-:Y:S01]  /*0190*/  UISETP.GE.AND UP0, UPT, UR7, URZ, UPT ;  /* 0x000000ff0700728c */ /* 0x000fe2000bf06270 */
[----:B------:R-:W-:Y:S02]  /*01a0*/  CS2R R26, SRZ ;  /* 0x00000000001a7805 */ /* 0x000fe4000001ff00 */
[----:B------:R-:W-:Y:S01]  /*01b0*/  CS2R R4, SRZ ;  /* 0x0000000000047805 */ /* 0x000fe2000001ff00 */
[----:B------:R-:W-:-:S05]  /*01c0*/  IMAD.MOV.U32 R19, RZ, RZ, RZ ;  /* 0x000000ffff137224 */ /* 0x000fca00078e00ff */
[----:B------:R-:W-:Y:S05]  /*01d0*/  BRA.U !UP0, `(.L_x_210) ;  /* 0x0000002d08907547 */ /* 0x000fea000b800000 */
[----:B------:R-:W-:Y:S01]  /*01e0*/  MOV R8, UR7 ;  /* 0x0000000700087c02 */ /* 0x000fe20008000f00 */
[----:B------:R-:W-:Y:S01]  /*01f0*/  HFMA2 R7, -RZ, RZ, 0, 0 ;  /* 0x00000000ff077431 */ /* 0x000fe200000001ff */
[----:B------:R-:W-:Y:S01]  /*0200*/  CS2R R4, SRZ ;  /* 0x0000000000047805 */ /* 0x000fe2000001ff00 */
[----:B------:R-:W-:Y:S01]  /*0210*/  IMAD.MOV.U32 R6, RZ, RZ, R18 ;  /* 0x000000ffff067224 */ /* 0x000fe200078e0012 */
[----:B------:R-:W-:Y:S01]  /*0220*/  ISETP.GE.U32.AND P0, PT, R8, 0x3, PT ;  /* 0x000000030800780c */ /* 0x000fe20003f06070 */
[----:B------:R-:W-:Y:S01]  /*0230*/  IMAD.MOV.U32 R14, RZ, RZ, R20 ;  /* 0x000000ffff0e7224 */ /* 0x000fe200078e0014 */
[----:B------:R-:W-:Y:S02]  /*0240*/  MOV R15, RZ ;  /* 0x000000ff000f7202 */ /* 0x000fe40000000f00 */
[----:B------:R-:W-:-:S09]  /*0250*/  CS2R R26, SRZ ;  /* 0x00000000001a7805 */ /* 0x000fd2000001ff00 */
[----:B------:R-:W-:Y:S05]  /*0260*/  @!P0 BRA `(.L_x_211) ;  /* 0x0000001800d88947 */ /* 0x000fea0003800000 */
[----:B------:R-:W-:Y:S01]  /*0270*/  ULOP3.LUT UR4, UR9, 0xfffffffc, URZ, 0xc0, !UPT ;  /* 0xfffffffc09047892 */ /* 0x000fe2000f8ec0ff */
[----:B------:R-:W-:Y:S01]  /*0280*/  IMAD.MOV.U32 R6, RZ, RZ, R18 ;  /* 0x000000ffff067224 */ /* 0x000fe200078e0012 */
[----:B------:R-:W-:Y:S01]  /*0290*/  UIADD3 UR8, UPT, UPT, UR9, -0x2, URZ ;  /* 0xfffffffe09087890 */ /* 0x000fe2000fffe0ff */
[----:B------:R-:W-:Y:S01]  /*02a0*/  MOV R14, R20 ;  /* 0x00000014000e7202 */ /* 0x000fe20000000f00 */
[----:B------:R-:W-:Y:S01]  /*02b0*/  UIADD3 UR4, UPT, UPT, -UR4, URZ, URZ ;  /* 0x000000ff04047290 */ /* 0x000fe2000fffe1ff */
[----:B------:R-:W-:Y:S01]  /*02c0*/  CS2R R4, SRZ ;  /* 0x0000000000047805 */ /* 0x000fe2000001ff00 */
[----:B------:R-:W-:Y:S01]  /*02d0*/  IMAD.MOV.U32 R7, RZ, RZ, RZ ;  /* 0x000000ffff077224 */ /* 0x000fe200078e00ff */
[----:B------:R-:W-:Y:S01]  /*02e0*/  MOV R15, RZ ;  /* 0x000000ff000f7202 */ /* 0x000fe20000000f00 */
[----:B------:R-:W-:Y:S02]  /*02f0*/  IMAD.U32 R8, RZ, RZ, UR8 ;  /* 0x00000008ff087e24 */ /* 0x000fe4000f8e00ff */
[----:B------:R-:W-:-:S07]  /*0300*/  MOV R9, UR4 ;  /* 0x0000000400097c02 */ /* 0x000fce0008000f00 */
.L_x_236:
[----:B------:R-:W0:Y:S01]  /*0310*/  LDC.64 R16, c[0x0][0x398] ;  /* 0x0000e600ff107b82 */ /* 0x000e220000000a00 */
[----:B------:R-:W-:-:S04]  /*0320*/  VIADD R22, R8, 0x1 ;  /* 0x0000000108167836 */ /* 0x000fc80000000000 */
[----:B0-----:R-:W-:-:S06]  /*0330*/  IMAD.WIDE.U32 R16, R22, 0x8, R16 ;  /* 0x0000000816107825 */ /* 0x001fcc00078e0010 */
[----:B------:R-:W2:Y:S01]  /*0340*/  LDG.E.64 R16, desc[UR10][R16.64] ;  /* 0x0000000a10107981 */ /* 0x000ea2000c1e1b00 */
[----:B------:R-:W-:Y:S01]  /*0350*/  IADD3 R9, PT, PT, R9, 0x4, RZ ;  /* 0x0000000409097810 */ /* 0x000fe20007ffe0ff */
[----:B------:R-:W-:Y:S03]  /*0360*/  BSSY.RECONVERGENT B1, `(.L_x_212) ;  /* 0x000002c000017945 */ /* 0x000fe60003800200 */
[----:B------:R-:W-:Y:S02]  /*0370*/  ISETP.NE.AND P2, PT, R9, RZ, PT ;  /* 0x000000ff0900720c */ /* 0x000fe40003f45270 */
        /* <DEDUP_REMOVED lines=27> */
.L_x_213:
[----:B------:R-:W-:Y:S01]  /*0530*/  MOV R28, R14 ;  /* 0x0000000e001c7202 */ /* 0x000fe20000000f00 */
[----:B------:R-:W-:Y:S01]  /*0540*/  IMAD.MOV.U32 R13, RZ, RZ, R15 ;  /* 0x000000ffff0d7224 */ /* 0x000fe200078e000f */
[----:B------:R-:W-:Y:S01]  /*0550*/  MOV R12, R16 ;  /* 0x00000010000c7202 */ /* 0x000fe20000000f00 */
[----:B------:R-:W-:Y:S01]  /*0560*/  IMAD.MOV.U32 R11, RZ, RZ, R17 ;  /* 0x000000ffff0b7224 */ /* 0x000fe200078e0011 */
[----:B------:R-:W-:-:S07]  /*0570*/  MOV R10, 0x590 ;  /* 0x00000590000a7802 */ /* 0x000fce0000000f00 */
[----:B------:R-:W-:Y:S05]  /*0580*/  CALL.REL.NOINC `($__internal_2_$__cuda_sm20_div_s64) ;  /* 0x0000006c008c7944 */ /* 0x000fea0003c00000 */
        /* <DEDUP_REMOVED lines=9> */
.L_x_214:
[----:B------:R-:W-:Y:S05]  /*0620*/  BSYNC.RECONVERGENT B1 ;  /* 0x0000000000017941 */ /* 0x000fea0003800200 */
.L_x_212:
        /* <DEDUP_REMOVED lines=35> */
.L_x_216:
[----:B------:R-:W-:Y:S01]  /*0860*/  IMAD.MOV.U32 R28, RZ, RZ, R6 ;  /* 0x000000ffff1c7224 */ /* 0x000fe200078e0006 */
[----:B------:R-:W-:Y:S01]  /*0870*/  MOV R13, R7 ;  /* 0x00000007000d7202 */ /* 0x000fe20000000f00 */
[----:B------:R-:W-:Y:S01]  /*0880*/  IMAD.MOV.U32 R12, RZ, RZ, R16 ;  /* 0x000000ffff0c7224 */ /* 0x000fe200078e0010 */
[----:B------:R-:W-:Y:S02]  /*0890*/  MOV R11, R17 ;  /* 0x00000011000b7202 */ /* 0x000fe40000000f00 */
[----:B------:R-:W-:-:S07]  /*08a0*/  MOV R10, 0x8c0 ;  /* 0x000008c0000a7802 */ /* 0x000fce0000000f00 */
[----:B------:R-:W-:Y:S05]  /*08b0*/  CALL.REL.NOINC `($__internal_2_$__cuda_sm20_div_s64) ;  /* 0x0000006800c07944 */ /* 0x000fea0003c00000 */
[----:B------:R-:W-:-:S05]  /*08c0*/  IADD3 R11, P0, PT, RZ, -R24, RZ ;  /* 0x80000018ff0b7210 */ /* 0x000fca0007f1e0ff */
[----:B------:R-:W-:Y:S02]  /*08d0*/  IMAD.X R13, RZ, RZ, ~R25, P0 ;  /* 0x000000ffff0d7224 */ /* 0x000fe400000e0e19 */
[----:B------:R-:W-:-:S04]  /*08e0*/  IMAD.WIDE.U32 R6, R16, R11, R6 ;  /* 0x0000000b10067225 */ /* 0x000fc800078e0006 */
[----:B------:R-:W-:Y:S01]  /*08f0*/  IMAD R13, R13, R16, RZ ;  /* 0x000000100d0d7224 */ /* 0x000fe200078e02ff */
[----:B------:R-:W-:-:S03]  /*0900*/  MOV R16, R24 ;  /* 0x0000001800107202 */ /* 0x000fc60000000f00 */
[----:B------:R-:W-:Y:S01]  /*0910*/  IMAD R13, R17, R11, R13 ;  /* 0x0000000b110d7224 */ /* 0x000fe200078e020d */
[----:B------:R-:W-:Y:S01]  /*0920*/  MOV R11, R6 ;  /* 0x00000006000b7202 */ /* 0x000fe20000000f00 */
[----:B------:R-:W-:Y:S02]  /*0930*/  IMAD.MOV.U32 R17, RZ, RZ, R25 ;  /* 0x000000ffff117224 */ /* 0x000fe400078e0019 */
[----:B------:R-:W-:-:S07]  /*0940*/  IMAD.IADD R13, R13, 0x1, R7 ;  /* 0x000000010d0d7824 */ /* 0x000fce00078e0207 */
.L_x_217:
[----:B------:R-:W-:Y:S05]  /*0950*/  BSYNC.RECONVERGENT B1 ;  /* 0x0000000000017941 */ /* 0x000fea0003800200 */
.L_x_215:
[----:B------:R-:W0:Y:S02]  /*0960*/  LDC.64 R6, c[0x0][0x398] ;  /* 0x0000e600ff067b82 */ /* 0x000e240000000a00 */
[----:B0-----:R-:W-:-:S06]  /*0970*/  IMAD.WIDE.U32 R6, R8, 0x8, R6 ;  /* 0x0000000808067825 */ /* 0x001fcc00078e0006 */
[----:B------:R-:W2:Y:S01]  /*0980*/  LDG.E.64 R6, desc[UR10][R6.64] ;  /* 0x0000000a06067981 */ /* 0x000ea2000c1e1b00 */
[----:B------:R-:W-:Y:S01]  /*0990*/  IMAD R13, R13, R22, RZ ;  /* 0x000000160d0d7224 */ /* 0x000fe200078e02ff */
[----:B------:R-:W-:Y:S01]  /*09a0*/  BSSY.RECONVERGENT B1, `(.L_x_218) ;  /* 0x000002f000017945 */ /* 0x000fe20003800200 */
[----:B------:R-:W-:-:S04]  /*09b0*/  IMAD.WIDE.U32 R36, R22, R11, R4 ;  /* 0x0000000b16247225 */ /* 0x000fc800078e0004 */
[----:B------:R-:W-:-:S05]  /*09c0*/  IMAD R5, R23, R11, R13 ;  /* 0x0000000b17057224 */ /* 0x000fca00078e020d */
[----:B------:R-:W-:Y:S02]  /*09d0*/  IADD3 R5, PT, PT, R37, R5, RZ ;  /* 0x0000000525057210 */ /* 0x000fe40007ffe0ff */
[----:B--2---:R-:W-:-:S04]  /*09e0*/  LOP3.LUT R10, R15, R7, RZ, 0xfc, !PT ;  /* 0x000000070f0a7212 */ /* 0x004fc800078efcff */
[----:B------:R-:W-:-:S13]  /*09f0*/  ISETP.NE.U32.AND P0, PT, R10, RZ, PT ;  /* 0x000000ff0a00720c */ /* 0x000fda0003f05070 */
[----:B------:R-:W-:Y:S05]  /*0a00*/  @P0 BRA `(.L_x_219) ;  /* 0x00000000005c0947 */ /* 0x000fea0003800000 */
        /* <DEDUP_REMOVED lines=22> */
[----:B------:R-:W-:Y:S06]  /*0b70*/  BRA `(.L_x_220) ;  /* 0x0000000000447947 */ /* 0x000fec0003800000 */
.L_x_219:
[----:B------:R-:W-:Y:S01]  /*0b80*/  IMAD.MOV.U32 R28, RZ, RZ, R14 ;  /* 0x000000ffff1c7224 */ /* 0x000fe200078e000e */
[----:B------:R-:W-:Y:S01]  /*0b90*/  MOV R13, R15 ;  /* 0x0000000f000d7202 */ /* 0x000fe20000000f00 */
[----:B------:R-:W-:Y:S01]  /*0ba0*/  IMAD.MOV.U32 R12, RZ, RZ, R6 ;  /* 0x000000ffff0c7224 */ /* 0x000fe200078e0006 */
[----:B------:R-:W-:Y:S02]  /*0bb0*/  MOV R11, R7 ;  /* 0x00000007000b7202 */ /* 0x000fe40000000f00 */
[----:B------:R-:W-:-:S07]  /*0bc0*/  MOV R10, 0xbe0 ;  /* 0x00000be0000a7802 */ /* 0x000fce0000000f00 */
[----:B------:R-:W-:Y:S05]  /*0bd0*/  CALL.REL.NOINC `($__internal_2_$__cuda_sm20_div_s64) ;  /* 0x0000006400f87944 */ /* 0x000fea0003c00000 */
        /* <DEDUP_REMOVED lines=11> */
.L_x_220:
[----:B------:R-:W-:Y:S05]  /*0c90*/  BSYNC.RECONVERGENT B1 ;  /* 0x0000000000017941 */ /* 0x000fea0003800200 */
.L_x_218:
        /* <DEDUP_REMOVED lines=21> */
[----:B------:R-:W-:Y:S01]  /*0df0*/  IMAD.HI.U32 R7, R11, R7, R10 ;  /* 0x000000070b077227 */ /* 0x000fe200078e000a */
[----:B------:R-:W-:-:S05]  /*0e00*/  MOV R11, RZ ;  /* 0x000000ff000b7202 */ /* 0x000fca0000000f00 */
        /* <DEDUP_REMOVED lines=11> */
[----:B------:R-:W-:Y:S06]  /*0ec0*/  BRA `(.L_x_223) ;  /* 0x0000000000447947 */ /* 0x000fec0003800000 */
.L_x_222:
[----:B------:R-:W-:Y:S01]  /*0ed0*/  MOV R28, R16 ;  /* 0x00000010001c7202 */ /* 0x000fe20000000f00 */
[----:B------:R-:W-:Y:S01]  /*0ee0*/  IMAD.MOV.U32 R13, RZ, RZ, R17 ;  /* 0x000000ffff0d7224 */ /* 0x000fe200078e0011 */
[----:B------:R-:W-:Y:S01]  /*0ef0*/  MOV R12, R6 ;  /* 0x00000006000c7202 */ /* 0x000fe20000000f00 */
[----:B------:R-:W-:Y:S01]  /*0f00*/  IMAD.MOV.U32 R11, RZ, RZ, R7 ;  /* 0x000000ffff0b7224 */ /* 0x000fe200078e0007 */
[----:B------:R-:W-:-:S07]  /*0f10*/  MOV R10, 0xf30 ;  /* 0x00000f30000a7802 */ /* 0x000fce0000000f00 */
[----:B------:R-:W-:Y:S05]  /*0f20*/  CALL.REL.NOINC `($__internal_2_$__cuda_sm20_div_s64) ;  /* 0x0000006400247944 */ /* 0x000fea0003c00000 */
        /* <DEDUP_REMOVED lines=11> */
.L_x_223:
[----:B------:R-:W-:Y:S05]  /*0fe0*/  BSYNC.RECONVERGENT B1 ;  /* 0x0000000000017941 */ /* 0x000fea0003800200 */
.L_x_221:
        /* <DEDUP_REMOVED lines=36> */
.L_x_225:
        /* <DEDUP_REMOVED lines=17> */
.L_x_226:
[----:B------:R-:W-:Y:S05]  /*1340*/  BSYNC.RECONVERGENT B1 ;  /* 0x0000000000017941 */ /* 0x000fea0003800200 */
.L_x_224:
        /* <DEDUP_REMOVED lines=22> */
[----:B------:R-:W-:-:S04]  /*14b0*/  IMAD.HI.U32 R4, R13, R34, RZ ;  /* 0x000000220d047227 */ /* 0x000fc800078e00ff */
[----:B------:R-:W-:Y:S01]  /*14c0*/  IMAD.MOV.U32 R13, RZ, RZ, RZ ;  /* 0x000000ffff0d7224 */ /* 0x000fe200078e00ff */
        /* <DEDUP_REMOVED lines=10> */
[----:B------:R-:W-:Y:S01]  /*1570*/  MOV R34, R4 ;  /* 0x0000000400227202 */ /* 0x000fe20000000f00 */
[----:B------:R-:W-:Y:S06]  /*1580*/  BRA `(.L_x_229) ;  /* 0x0000000000447947 */ /* 0x000fec0003800000 */
.L_x_228:
[----:B------:R-:W-:Y:S01]  /*1590*/  MOV R28, R34 ;  /* 0x00000022001c7202 */ /* 0x000fe20000000f00 */
[----:B------:R-:W-:Y:S01]  /*15a0*/  IMAD.MOV.U32 R13, RZ, RZ, R35 ;  /* 0x000000ffff0d7224 */ /* 0x000fe200078e0023 */
[----:B------:R-:W-:Y:S01]  /*15b0*/  MOV R12, R16 ;  /* 0x00000010000c7202 */ /* 0x000fe20000000f00 */
[----:B------:R-:W-:Y:S01]  /*15c0*/  IMAD.MOV.U32 R11, RZ, RZ, R17 ;  /* 0x000000ffff0b7224 */ /* 0x000fe200078e0011 */
[----:B------:R-:W-:-:S07]  /*15d0*/  MOV R10, 0x15f0 ;  /* 0x000015f0000a7802 */ /* 0x000fce0000000f00 */
[----:B------:R-:W-:Y:S05]  /*15e0*/  CALL.REL.NOINC `($__internal_2_$__cuda_sm20_div_s64) ;  /* 0x0000005c00747944 */ /* 0x000fea0003c00000 */
[----:B------:R-:W-:Y:S01]  /*15f0*/  IADD3 R11, P0, PT, RZ, -R24, RZ ;  /* 0x80000018ff0b7210 */ /* 0x000fe20007f1e0ff */
[----:B------:R-:W-:Y:S02]  /*1600*/  IMAD.MOV.U32 R12, RZ, RZ, R34 ;  /* 0x000000ffff0c7224 */ /* 0x000fe400078e0022 */
[----:B------:R-:W-:Y:S01]  /*1610*/  IMAD.MOV.U32 R34, RZ, RZ, R24 ;  /* 0x000000ffff227224 */ /* 0x000fe200078e0018 */
[----:B------:R-:W-:-:S05]  /*1620*/  IADD3.X R13, PT, PT, RZ, ~R25, RZ, P0, !PT ;  /* 0x80000019ff0d7210 */ /* 0x000fca00007fe4ff */
[----:B------:R-:W-:Y:S01]  /*1630*/  IMAD R4, R13, R16, RZ ;  /* 0x000000100d047224 */ /* 0x000fe200078e02ff */
[----:B------:R-:W-:Y:S02]  /*1640*/  MOV R13, R35 ;  /* 0x00000023000d7202 */ /* 0x000fe40000000f00 */
[----:B------:R-:W-:Y:S01]  /*1650*/  MOV R35, R25 ;  /* 0x0000001900237202 */ /* 0x000fe20000000f00 */
[-C--:B------:R-:W-:Y:S02]  /*1660*/  IMAD R17, R17, R11.reuse, R4 ;  /* 0x0000000b11117224 */ /* 0x080fe400078e0204 */
[----:B------:R-:W-:-:S04]  /*1670*/  IMAD.WIDE.U32 R12, R16, R11, R12 ;  /* 0x0000000b100c7225 */ /* 0x000fc800078e000c */
[----:B------:R-:W-:Y:S01]  /*1680*/  IMAD.MOV.U32 R11, RZ, RZ, R12 ;  /* 0x000000ffff0b7224 */ /* 0x000fe200078e000c */
[----:B------:R-:W-:-:S07]  /*1690*/  IADD3 R13, PT, PT, R17, R13, RZ ;  /* 0x0000000d110d7210 */ /* 0x000fce0007ffe0ff */
.L_x_229:
[----:B------:R-:W-:Y:S05]  /*16a0*/  BSYNC.RECONVERGENT B1 ;  /* 0x0000000000017941 */ /* 0x000fea0003800200 */
.L_x_227:
[----:B------:R-:W0:Y:S01]  /*16b0*/  LDC.64 R16, c[0x0][0x398] ;  /* 0x0000e600ff107b82 */ /* 0x000e220000000a00 */
[----:B------:R-:W-:-:S04]  /*16c0*/  VIADD R15, R8, 0xfffffffe ;  /* 0xfffffffe080f7836 */ /* 0x000fc80000000000 */
[----:B0-----:R-:W-:-:S06]  /*16d0*/  IMAD.WIDE.U32 R16, R15, 0x8, R16 ;  /* 0x000000080f107825 */ /* 0x001fcc00078e0010 */
[----:B------:R-:W2:Y:S01]  /*16e0*/  LDG.E.64 R16, desc[UR10][R16.64] ;  /* 0x0000000a10107981 */ /* 0x000ea2000c1e1b00 */
[----:B------:R-:W-:Y:S01]  /*16f0*/  MOV R4, R36 ;  /* 0x0000002400047202 */ /* 0x000fe20000000f00 */
[----:B------:R-:W-:Y:S01]  /*1700*/  IMAD R13, R13, R38, RZ ;  /* 0x000000260d0d7224 */ /* 0x000fe200078e02ff */
[----:B------:R-:W-:Y:S03]  /*1710*/  BSSY.RECONVERGENT B1, `(.L_x_230) ;  /* 0x000002e000017945 */ /* 0x000fe60003800200 */
        /* <DEDUP_REMOVED lines=29> */
.L_x_231:
        /* <DEDUP_REMOVED lines=10> */
[----:B------:R-:W-:Y:S01]  /*1990*/  IADD3.X R13, PT, PT, RZ, ~R25, RZ, P0, !PT ;  /* 0x80000019ff0d7210 */ /* 0x000fe200007fe4ff */
[----:B------:R-:W-:-:S04]  /*19a0*/  IMAD.WIDE.U32 R10, R16, R15, R10 ;  /* 0x0000000f100a7225 */ /* 0x000fc800078e000a */
[----:B------:R-:W-:-:S04]  /*19b0*/  IMAD R13, R13, R16, RZ ;  /* 0x000000100d0d7224 */ /* 0x000fc800078e02ff */
[----:B------:R-:W-:Y:S02]  /*19c0*/  IMAD R13, R17, R15, R13 ;  /* 0x0000000f110d7224 */ /* 0x000fe400078e020d */
[----:B------:R-:W-:-:S03]  /*19d0*/  IMAD.MOV.U32 R15, RZ, RZ, R25 ;  /* 0x000000ffff0f7224 */ /* 0x000fc600078e0019 */
[----:B------:R-:W-:-:S07]  /*19e0*/  IADD3 R11, PT, PT, R11, R13, RZ ;  /* 0x0000000d0b0b7210 */ /* 0x000fce0007ffe0ff */
.L_x_232:
[----:B------:R-:W-:Y:S05]  /*19f0*/  BSYNC.RECONVERGENT B1 ;  /* 0x0000000000017941 */ /* 0x000fea0003800200 */
.L_x_230:
[----:B------:R-:W0:Y:S01]  /*1a00*/  LDC.64 R12, c[0x0][0x3a0] ;  /* 0x0000e800ff0c7b82 */ /* 0x000e220000000a00 */
[----:B------:R-:W-:-:S05]  /*1a10*/  IADD3 R23, PT, PT, R8, -0x2, RZ ;  /* 0xfffffffe08177810 */ /* 0x000fca0007ffe0ff */
[----:B0-----:R-:W-:-:S05]  /*1a20*/  IMAD.WIDE.U32 R12, R23, 0x8, R12 ;  /* 0x00000008170c7825 */ /* 0x001fca00078e000c */
        /* <DEDUP_REMOVED lines=16> */
[----:B------:R-:W0:Y:S02]  /*1b30*/  F2I.FTZ.U32.TRUNC.NTZ R7, R10 ;  /* 0x0000000a00077305 */ /* 0x000e24000021f000 */
[----:B0-----:R-:W-:-:S04]  /*1b40*/  IMAD R11, R11, R7, RZ ;  /* 0x000000070b0b7224 */ /* 0x001fc800078e02ff */
[----:B------:R-:W-:-:S06]  /*1b50*/  IMAD.HI.U32 R11, R7, R11, R6 ;  /* 0x0000000b070b7227 */ /* 0x000fcc00078e0006 */
[----:B------:R-:W-:-:S04]  /*1b60*/  IMAD.HI.U32 R6, R11, R34, RZ ;  /* 0x000000220b067227 */ /* 0x000fc800078e00ff */
[----:B------:R-:W-:Y:S01]  /*1b70*/  HFMA2 R11, -RZ, RZ, 0, 0 ;  /* 0x00000000ff0b7431 */ /* 0x000fe200000001ff */
        /* <DEDUP_REMOVED lines=12> */
.L_x_234:
[----:B------:R-:W-:Y:S01]  /*1c40*/  IMAD.MOV.U32 R28, RZ, RZ, R34 ;  /* 0x000000ffff1c7224 */ /* 0x000fe200078e0022 */
[----:B------:R-:W-:Y:S01]  /*1c50*/  MOV R13, R35 ;  /* 0x00000023000d7202 */ /* 0x000fe20000000f00 */
[----:B------:R-:W-:Y:S01]  /*1c60*/  IMAD.MOV.U32 R12, RZ, RZ, R16 ;  /* 0x000000ffff0c7224 */ /* 0x000fe200078e0010 */
[----:B------:R-:W-:Y:S02]  /*1c70*/  MOV R11, R17 ;  /* 0x00000011000b7202 */ /* 0x000fe40000000f00 */
[----:B------:R-:W-:-:S07]  /*1c80*/  MOV R10, 0x1ca0 ;  /* 0x00001ca0000a7802 */ /* 0x000fce0000000f00 */
[----:B------:R-:W-:Y:S05]  /*1c90*/  CALL.REL.NOINC `($__internal_2_$__cuda_sm20_div_s64) ;  /* 0x0000005400c87944 */ /* 0x000fea0003c00000 */
[----:B------:R-:W-:Y:S02]  /*1ca0*/  IADD3 R7, P0, PT, RZ, -R24, RZ ;  /* 0x80000018ff077210 */ /* 0x000fe40007f1e0ff */
[----:B------:R-:W-:Y:S02]  /*1cb0*/  MOV R10, R34 ;  /* 0x00000022000a7202 */ /* 0x000fe40000000f00 */
[----:B------:R-:W-:Y:S01]  /*1cc0*/  MOV R6, R24 ;  /* 0x0000001800067202 */ /* 0x000fe20000000f00 */
[----:B------:R-:W-:-:S04]  /*1cd0*/  IMAD.X R11, RZ, RZ, ~R25, P0 ;  /* 0x000000ffff0b7224 */ /* 0x000fc800000e0e19 */
[----:B------:R-:W-:Y:S02]  /*1ce0*/  IMAD R4, R11, R16, RZ ;  /* 0x000000100b047224 */ /* 0x000fe400078e02ff */
[----:B------:R-:W-:Y:S02]  /*1cf0*/  IMAD.MOV.U32 R11, RZ, RZ, R35 ;  /* 0x000000ffff0b7224 */ /* 0x000fe400078e0023 */
[----:B------:R-:W-:-:S04]  /*1d00*/  IMAD.WIDE.U32 R10, R16, R7, R10 ;  /* 0x00000007100a7225 */ /* 0x000fc800078e000a */
[----:B------:R-:W-:-:S04]  /*1d10*/  IMAD R7, R17, R7, R4 ;  /* 0x0000000711077224 */ /* 0x000fc800078e0204 */
[----:B------:R-:W-:Y:S01]  /*1d20*/  IMAD.IADD R11, R7, 0x1, R11 ;  /* 0x00000001070b7824 */ /* 0x000fe200078e020b */
[----:B------:R-:W-:-:S07]  /*1d30*/  MOV R7, R25 ;  /* 0x0000001900077202 */ /* 0x000fce0000000f00 */
.L_x_235:
[----:B------:R-:W-:Y:S05]  /*1d40*/  BSYNC.RECONVERGENT B1 ;  /* 0x0000000000017941 */ /* 0x000fea0003800200 */
.L_x_233:
[----:B------:R-:W-:Y:S01]  /*1d50*/  IMAD R11, R11, R22, RZ ;  /* 0x000000160b0b7224 */ /* 0x000fe200078e02ff */
[----:B------:R-:W-:Y:S01]  /*1d60*/  IADD3 R8, PT, PT, R8, -0x4, RZ ;  /* 0xfffffffc08087810 */ /* 0x000fe20007ffe0ff */
[----:B------:R-:W-:Y:S02]  /*1d70*/  IMAD.MOV.U32 R4, RZ, RZ, R36 ;  /* 0x000000ffff047224 */ /* 0x000fe400078e0024 */
[-C--:B------:R-:W-:Y:S02]  /*1d80*/  IMAD R11, R23, R10.reuse, R11 ;  /* 0x0000000a170b7224 */ /* 0x080fe400078e020b */
[----:B------:R-:W-:-:S04]  /*1d90*/  IMAD.WIDE.U32 R4, R22, R10, R4 ;  /* 0x0000000a16047225 */ /* 0x000fc800078e0004 */
[----:B------:R-:W-:Y:S01]  /*1da0*/  IMAD.IADD R5, R5, 0x1, R11 ;  /* 0x0000000105057824 */ /* 0x000fe200078e020b */
[----:B------:R-:W-:Y:S06]  /*1db0*/  @P2 BRA `(.L_x_236) ;  /* 0xffffffe400542947 */ /* 0x000fec000383ffff */
[----:B------:R-:W-:-:S07]  /*1dc0*/  IADD3 R8, PT, PT, R8, 0x1, RZ ;  /* 0x0000000108087810 */ /* 0x000fce0007ffe0ff */
.L_x_211:
        /* <DEDUP_REMOVED lines=36> */
.L_x_239:
        /* <DEDUP_REMOVED lines=12> */
[----:B------:R-:W-:-:S04]  /*20d0*/  IMAD R9, R17, R13, R9 ;  /* 0x0000000d11097224 */ /* 0x000fc800078e0209 */
[----:B------:R-:W-:-:S07]  /*20e0*/  IMAD.IADD R13, R11, 0x1, R9 ;  /* 0x000000010b0d7824 */ /* 0x000fce00078e0209 */
.L_x_240:
[----:B------:R-:W-:Y:S05]  /*20f0*/  BSYNC.RECONVERGENT B1 ;  /* 0x0000000000017941 */ /* 0x000fea0003800200 */
.L_x_238:
        /* <DEDUP_REMOVED lines=34> */
.L_x_242:
[----:B------:R-:W-:Y:S01]  /*2320*/  IMAD.MOV.U32 R28, RZ, RZ, R6 ;  /* 0x000000ffff1c7224 */ /* 0x000fe200078e0006 */
[----:B------:R-:W-:Y:S01]  /*2330*/  MOV R13, R7 ;  /* 0x00000007000d7202 */ /* 0x000fe20000000f00 */
[----:B------:R-:W-:Y:S01]  /*2340*/  IMAD.MOV.U32 R12, RZ, RZ, R16 ;  /* 0x000000ffff0c7224 */ /* 0x000fe200078e0010 */
[----:B------:R-:W-:Y:S02]  /*2350*/  MOV R11, R17 ;  /* 0x00000011000b7202 */ /* 0x000fe40000000f00 */
[----:B------:R-:W-:-:S07]  /*2360*/  MOV R10, 0x2380 ;  /* 0x00002380000a7802 */ /* 0x000fce0000000f00 */
[----:B------:R-:W-:Y:S05]  /*2370*/  CALL.REL.NOINC `($__internal_2_$__cuda_sm20_div_s64) ;  /* 0x0000005000107944 */ /* 0x000fea0003c00000 */
[-C--:B------:R-:W-:Y:S01]  /*2380*/  IADD3 R9, P0, PT, RZ, -R24.reuse, RZ ;  /* 0x80000018ff097210 */ /* 0x080fe20007f1e0ff */
[----:B------:R-:W-:Y:S01]  /*2390*/  IMAD.MOV.U32 R23, RZ, RZ, R25 ;  /* 0x000000ffff177224 */ /* 0x000fe200078e0019 */
[----:B------:R-:W-:-:S03]  /*23a0*/  MOV R22, R24 ;  /* 0x0000001800167202 */ /* 0x000fc60000000f00 */
[----:B------:R-:W-:-:S04]  /*23b0*/  IMAD.X R11, RZ, RZ, ~R25, P0 ;  /* 0x000000ffff0b7224 */ /* 0x000fc800000e0e19 */
[----:B------:R-:W-:Y:S02]  /*23c0*/  IMAD R12, R11, R16, RZ ;  /* 0x000000100b0c7224 */ /* 0x000fe400078e02ff */
[----:B------:R-:W-:-:S04]  /*23d0*/  IMAD.WIDE.U32 R10, R16, R9, R6 ;  /* 0x00000009100a7225 */ /* 0x000fc800078e0006 */
[----:B------:R-:W-:Y:S01]  /*23e0*/  IMAD R9, R17, R9, R12 ;  /* 0x0000000911097224 */ /* 0x000fe200078e020c */
[----:B------:R-:W-:-:S03]  /*23f0*/  MOV R7, R10 ;  /* 0x0000000a00077202 */ /* 0x000fc60000000f00 */
[----:B------:R-:W-:-:S07]  /*2400*/  IMAD.IADD R11, R9, 0x1, R11 ;  /* 0x00000001090b7824 */ /* 0x000fce00078e020b */
.L_x_243:
[----:B------:R-:W-:Y:S05]  /*2410*/  BSYNC.RECONVERGENT B1 ;  /* 0x0000000000017941 */ /* 0x000fea0003800200 */
.L_x_241:
        /* <DEDUP_REMOVED lines=17> */
[----:B0-----:R-:W-:Y:S01]  /*2530*/  IADD3 R10, PT, PT, R7, 0xffffffe, RZ ;  /* 0x0ffffffe070a7810 */ /* 0x001fe20007ffe0ff */
[----:B------:R-:W-:-:S05]  /*2540*/  IMAD.MOV.U32 R7, RZ, RZ, RZ ;  /* 0x000000ffff077224 */ /* 0x000fca00078e00ff */
        /* <DEDUP_REMOVED lines=17> */
.L_x_245:
        /* <DEDUP_REMOVED lines=16> */
.L_x_246:
[----:B------:R-:W-:Y:S05]  /*2760*/  BSYNC.RECONVERGENT B1 ;  /* 0x0000000000017941 */ /* 0x000fea0003800200 */
.L_x_244:
        /* <DEDUP_REMOVED lines=17> */
[----:B0-----:R-:W-:Y:S02]  /*2880*/  VIADD R10, R9, 0xffffffe ;  /* 0x0ffffffe090a7836 */ /* 0x001fe40000000000 */
[----:B------:R-:W-:-:S04]  /*2890*/  HFMA2 R9, -RZ, RZ, 0, 0 ;  /* 0x00000000ff097431 */ /* 0x000fc800000001ff */
        /* <DEDUP_REMOVED lines=16> */
.L_x_248:
        /* <DEDUP_REMOVED lines=10> */
[----:B------:R-:W-:Y:S02]  /*2a40*/  IMAD.X R9, RZ, RZ, ~R25, P0 ;  /* 0x000000ffff097224 */ /* 0x000fe400000e0e19 */
[----:B------:R-:W-:-:S04]  /*2a50*/  IMAD.WIDE.U32 R10, R16, R7, R10 ;  /* 0x00000007100a7225 */ /* 0x000fc800078e000a */
[----:B------:R-:W-:-:S04]  /*2a60*/  IMAD R9, R9, R16, RZ ;  /* 0x0000001009097224 */ /* 0x000fc800078e02ff */
[----:B------:R-:W-:Y:S01]  /*2a70*/  IMAD R9, R17, R7, R9 ;  /* 0x0000000711097224 */ /* 0x000fe200078e0209 */
[----:B------:R-:W-:-:S03]  /*2a80*/  MOV R7, R25 ;  /* 0x0000001900077202 */ /* 0x000fc60000000f00 */
[----:B------:R-:W-:-:S07]  /*2a90*/  IMAD.IADD R9, R9, 0x1, R11 ;  /* 0x0000000109097824 */ /* 0x000fce00078e020b */
.L_x_249:
[----:B------:R-:W-:Y:S05]  /*2aa0*/  BSYNC.RECONVERGENT B1 ;  /* 0x0000000000017941 */ /* 0x000fea0003800200 */
.L_x_247:
[----:B------:R-:W-:Y:S01]  /*2ab0*/  IMAD R9, R9, R38, RZ ;  /* 0x0000002609097224 */ /* 0x000fe200078e02ff */
[----:B------:R-:W-:Y:S01]  /*2ac0*/  IADD3 R8, PT, PT, R8, -0x2, RZ ;  /* 0xfffffffe08087810 */ /* 0x000fe20007ffe0ff */
[----:B------:R-:W-:Y:S02]  /*2ad0*/  IMAD.MOV.U32 R34, RZ, RZ, R4 ;  /* 0x000000ffff227224 */ /* 0x000fe400078e0004 */
[-C--:B------:R-:W-:Y:S02]  /*2ae0*/  IMAD R9, R39, R10.reuse, R9 ;  /* 0x0000000a27097224 */ /* 0x080fe400078e0209 */
[----:B------:R-:W-:-:S04]  /*2af0*/  IMAD.WIDE.U32 R4, R38, R10, R34 ;  /* 0x0000000a26047225 */ /* 0x000fc800078e0022 */
[----:B------:R-:W-:-:S07]  /*2b00*/  IMAD.IADD R5, R5, 0x1, R9 ;  /* 0x0000000105057824 */ /* 0x000fce00078e0209 */
.L_x_237:
        /* <DEDUP_REMOVED lines=31> */
.L_x_251:
[----:B------:R-:W-:Y:S01]  /*2d00*/  MOV R22, R14 ;  /* 0x0000000e00167202 */ /* 0x000fe20000000f00 */
[----:B------:R-:W-:Y:S01]  /*2d10*/  IMAD.MOV.U32 R9, RZ, RZ, R15 ;  /* 0x000000ffff097224 */ /* 0x000fe200078e000f */
[----:B------:R-:W-:Y:S01]  /*2d20*/  MOV R24, R16 ;  /* 0x0000001000187202 */ /* 0x000fe20000000f00 */
[----:B------:R-:W-:Y:S01]  /*2d30*/  IMAD.MOV.U32 R23, RZ, RZ, R17 ;  /* 0x000000ffff177224 */ /* 0x000fe200078e0011 */
[----:B------:R-:W-:-:S07]  /*2d40*/  MOV R28, 0x2d60 ;  /* 0x00002d60001c7802 */ /* 0x000fce0000000f00 */
[----:B------:R-:W-:Y:S05]  /*2d50*/  CALL.REL.NOINC `($__internal_3_$__cuda_sm20_rem_s64) ;  /* 0x0000004800e47944 */ /* 0x000fea0003c00000 */
.L_x_252:
[----:B------:R-:W-:Y:S05]  /*2d60*/  BSYNC.RECONVERGENT B1 ;  /* 0x0000000000017941 */ /* 0x000fea0003800200 */
.L_x_250:
        /* <DEDUP_REMOVED lines=12> */
[----:B------:R-:W-:Y:S02]  /*2e30*/  IADD3 R7, PT, PT, RZ, -R16, RZ ;  /* 0x80000010ff077210 */ /* 0x000fe40007ffe0ff */
        /* <DEDUP_REMOVED lines=15> */
[----:B------:R-:W-:Y:S01]  /*2f30*/  @!P1 LOP3.LUT R6, RZ, R16, RZ, 0x33, !PT ;  /* 0x00000010ff069212 */ /* 0x000fe200078e33ff */
[----:B------:R-:W-:Y:S06]  /*2f40*/  BRA `(.L_x_255) ;  /* 0x0000000000207947 */ /* 0x000fec0003800000 */
.L_x_254:
[----:B------:R-:W-:Y:S01]  /*2f50*/  MOV R24, R16 ;  /* 0x0000001000187202 */ /* 0x000fe20000000f00 */
[----:B------:R-:W-:Y:S01]  /*2f60*/  IMAD.MOV.U32 R23, RZ, RZ, R17 ;  /* 0x000000ffff177224 */ /* 0x000fe200078e0011 */
[----:B------:R-:W-:Y:S01]  /*2f70*/  MOV R22, R6 ;  /* 0x0000000600167202 */ /* 0x000fe20000000f00 */
[----:B------:R-:W-:Y:S01]  /*2f80*/  IMAD.MOV.U32 R9, RZ, RZ, R7 ;  /* 0x000000ffff097224 */ /* 0x000fe200078e0007 */
[----:B------:R-:W-:-:S07]  /*2f90*/  MOV R28, 0x2fb0 ;  /* 0x00002fb0001c7802 */ /* 0x000fce0000000f00 */
[----:B------:R-:W-:Y:S05]  /*2fa0*/  CALL.REL.NOINC `($__internal_3_$__cuda_sm20_rem_s64) ;  /* 0x0000004800507944 */ /* 0x000fea0003c00000 */
[----:B------:R-:W-:Y:S01]  /*2fb0*/  MOV R6, R10 ;  /* 0x0000000a00067202 */ /* 0x000fe20000000f00 */
[----:B------:R-:W-:-:S07]  /*2fc0*/  IMAD.MOV.U32 R7, RZ, RZ, R11 ;  /* 0x000000ffff077224 */ /* 0x000fce00078e000b */
.L_x_255:
[----:B------:R-:W-:Y:S05]  /*2fd0*/  BSYNC.RECONVERGENT B1 ;  /* 0x0000000000017941 */ /* 0x000fea0003800200 */
.L_x_253:
[----:B------:R-:W-:Y:S02]  /*2fe0*/  IMAD R7, R7, R30, RZ ;  /* 0x0000001e07077224 */ /* 0x000fe400078e02ff */
[----:B------:R-:W-:-:S04]  /*2ff0*/  IMAD.WIDE.U32 R4, R30, R6, R4 ;  /* 0x000000061e047225 */ /* 0x000fc800078e0004 */
[----:B------:R-:W-:-:S05]  /*3000*/  IMAD R7, R31, R6, R7 ;  /* 0x000000061f077224 */ /* 0x000fca00078e0207 */
[----:B------:R-:W-:-:S07]  /*3010*/  IADD3 R5, PT, PT, R5, R7, RZ ;  /* 0x0000000705057210 */ /* 0x000fce0007ffe0ff */
.L_x_210:
[----:B------:R-:W0:Y:S02]  /*3020*/  LDCU.64 UR14, c[0x0][0x390] ;  /* 0x00007200ff0e77ac */ /* 0x000e240008000a00 */
[----:B0-----:R-:W-:Y:S02]  /*3030*/  LEA R6, P0, R26, UR14, 0x1 ;  /* 0x0000000e1a067c11 */ /* 0x001fe4000f8008ff */
[----:B------:R-:W-:Y:S02]  /*3040*/  LEA R8, P1, R4, UR14, 0x1 ;  /* 0x0000000e04087c11 */ /* 0x000fe4000f8208ff */
[----:B------:R-:W-:Y:S02]  /*3050*/  LEA.HI.X R7, R26, UR15, R27, 0x1, P0 ;  /* 0x0000000f1a077c11 */ /* 0x000fe400080f0c1b */
[----:B------:R-:W-:-:S03]  /*3060*/  LEA.HI.X R9, R4, UR15, R5, 0x1, P1 ;  /* 0x0000000f04097c11 */ /* 0x000fc600088f0c05 */
[----:B------:R-:W2:Y:S04]  /*3070*/  LDG.E.U16 R6, desc[UR10][R6.64] ;  /* 0x0000000a06067981 */ /* 0x000ea8000c1e1500 */
[----:B------:R-:W2:Y:S02]  /*3080*/  LDG.E.U16 R8, desc[UR10][R8.64] ;  /* 0x0000000a08087981 */ /* 0x000ea4000c1e1500 */
[----:B--2---:R-:W-:-:S13]  /*3090*/  HSETP2.BF16_V2.GT.AND P0, PT, R6.H0_H0, R8.H0_H0, PT ;  /* 0x2000000806007234 */ /* 0x004fda0003f04802 */
[----:B------:R0:W-:Y:S04]  /*30a0*/  @P0 STS.U16 [R3], R6 ;  /* 0x0000000603000388 */ /* 0x0001e80000000400 */
[----:B------:R0:W-:Y:S04]  /*30b0*/  @P0 STS.64 [R2], R18 ;  /* 0x0000001202000388 */ /* 0x0001e80000000a00 */
[----:B------:R0:W-:Y:S04]  /*30c0*/  @!P0 STS.U16 [R3], R6 ;  /* 0x0000000603008388 */ /* 0x0001e80000000400 */
[----:B------:R0:W-:Y:S01]  /*30d0*/  @!P0 STS.64 [R2], R20 ;  /* 0x0000001402008388 */ /* 0x0001e20000000a00 */
[----:B------:R-:W-:Y:S05]  /*30e0*/  BRA `(.L_x_256) ;  /* 0x0000003400c87947 */ /* 0x000fea0003800000 */
.L_x_209:
[----:B------:R-:W-:-:S04]  /*30f0*/  ISETP.GE.U32.AND P0, PT, R20, UR12, PT ;  /* 0x0000000c14007c0c */ /* 0x000fc8000bf06070 */
[----:B------:R-:W-:-:S13]  /*3100*/  ISETP.GE.U32.AND.EX P0, PT, RZ, UR13, PT, P0 ;  /* 0x0000000dff007c0c */ /* 0x000fda000bf06100 */
[----:B------:R-:W-:Y:S05]  /*3110*/  @P0 BRA `(.L_x_256) ;  /* 0x0000003400bc0947 */ /* 0x000fea0003800000 */
[----:B------:R-:W-:Y:S01]  /*3120*/  UISETP.GE.AND UP0, UPT, UR7, URZ, UPT ;  /* 0x000000ff0700728c */ /* 0x000fe2000bf06270 */
[----:B------:R-:W-:Y:S02]  /*3130*/  HFMA2 R5, -RZ, RZ, 0, 0 ;  /* 0x00000000ff057431 */ /* 0x000fe400000001ff */
[----:B------:R-:W-:-:S06]  /*3140*/  IMAD.MOV.U32 R6, RZ, RZ, RZ ;  /* 0x000000ffff067224 */ /* 0x000fcc00078e00ff */
[----:B------:R-:W-:Y:S05]  /*3150*/  BRA.U !UP0, `(.L_x_257) ;  /* 0x0000003508947547 */ /* 0x000fea000b800000 */
[----:B------:R-:W-:Y:S01]  /*3160*/  IMAD.U32 R8, RZ, RZ, UR7 ;  /* 0x00000007ff087e24 */ /* 0x000fe2000f8e00ff */
[----:B------:R-:W-:Y:S01]  /*3170*/  MOV R6, RZ ;  /* 0x000000ff00067202 */ /* 0x000fe20000000f00 */
[----:B------:R-:W-:Y:S01]  /*3180*/  IMAD.MOV.U32 R5, RZ, RZ, RZ ;  /* 0x000000ffff057224 */ /* 0x000fe200078e00ff */
[----:B------:R-:W-:Y:S01]  /*3190*/  MOV R14, R20 ;  /* 0x00000014000e7202 */ /* 0x000fe20000000f00 */
[----:B------:R-:W-:Y:S01]  /*31a0*/  IMAD.MOV.U32 R9, RZ, RZ, RZ ;  /* 0x000000ffff097224 */ /* 0x000fe200078e00ff */
[----:B------:R-:W-:-:S13]  /*31b0*/  ISETP.GE.U32.AND P0, PT, R8, 0x7, PT ;  /* 0x000000070800780c */ /* 0x000fda0003f06070 */
[----:B------:R-:W-:Y:S05]  /*31c0*/  @!P0 BRA `(.L_x_258) ;  /* 0x0000001c00388947 */ /* 0x000fea0003800000 */
[----:B------:R-:W0:Y:S01]  /*31d0*/  LDC.64 R18, c[0x0][0x398] ;  /* 0x0000e600ff127b82 */ /* 0x000e220000000a00 */
[----:B------:R-:W-:Y:S01]  /*31e0*/  ULOP3.LUT UR4, UR9, 0xfffffff8, URZ, 0xc0, !UPT ;  /* 0xfffffff809047892 */ /* 0x000fe2000f8ec0ff */
[----:B------:R-:W-:Y:S01]  /*31f0*/  HFMA2 R5, -RZ, RZ, 0, 0 ;  /* 0x00000000ff057431 */ /* 0x000fe200000001ff */
[----:B------:R-:W-:Y:S01]  /*3200*/  UIADD3 UR8, UPT, UPT, UR9, -0x4, URZ ;  /* 0xfffffffc09087890 */ /* 0x000fe2000fffe0ff */
[----:B------:R-:W-:Y:S01]  /*3210*/  MOV R14, R20 ;  /* 0x00000014000e7202 */ /* 0x000fe20000000f00 */
[----:B------:R-:W-:Y:S01]  /*3220*/  UIADD3 UR4, UPT, UPT, -UR4, URZ, URZ ;  /* 0x000000ff04047290 */ /* 0x000fe2000fffe1ff */
[----:B------:R-:W-:Y:S02]  /*3230*/  IMAD.MOV.U32 R6, RZ, RZ, RZ ;  /* 0x000000ffff067224 */ /* 0x000fe400078e00ff */
[----:B------:R-:W1:Y:S01]  /*3240*/  LDC.64 R16, c[0x0][0x3a0] ;  /* 0x0000e800ff107b82 */ /* 0x000e620000000a00 */
[----:B------:R-:W-:Y:S01]  /*3250*/  IMAD.MOV.U32 R9, RZ, RZ, RZ ;  /* 0x000000ffff097224 */ /* 0x000fe200078e00ff */
[----:B------:R-:W-:Y:S01]  /*3260*/  MOV R8, UR8 ;  /* 0x0000000800087c02 */ /* 0x000fe20008000f00 */
[----:B------:R-:W-:-:S07]  /*3270*/  IMAD.U32 R7, RZ, RZ, UR4 ;  /* 0x00000004ff077e24 */ /* 0x000fce000f8e00ff */
.L_x_283:
        /* <DEDUP_REMOVED lines=15> */
[----:B------:R0:W2:Y:S02]  /*3370*/  F2I.FTZ.U32.TRUNC.NTZ R11, R10 ;  /* 0x0000000a000b7305 */ /* 0x0000a4000021f000 */
[----:B0-----:R-:W-:Y:S01]  /*3380*/  MOV R10, RZ ;  /* 0x000000ff000a7202 */ /* 0x001fe20000000f00 */
[----:B--2---:R-:W-:-:S04]  /*3390*/  IMAD R13, R13, R11, RZ ;  /* 0x0000000b0d0d7224 */ /* 0x004fc800078e02ff */
        /* <DEDUP_REMOVED lines=14> */
.L_x_260:
[----:B------:R-:W-:Y:S01]  /*3480*/  MOV R28, R14 ;  /* 0x0000000e001c7202 */ /* 0x000fe20000000f00 */
[----:B------:R-:W-:Y:S01]  /*3490*/  IMAD.MOV.U32 R13, RZ, RZ, R9 ;  /* 0x000000ffff0d7224 */ /* 0x000fe200078e0009 */
[----:B------:R-:W-:Y:S01]  /*34a0*/  MOV R12, R22 ;  /* 0x00000016000c7202 */ /* 0x000fe20000000f00 */
[----:B------:R-:W-:Y:S01]  /*34b0*/  IMAD.MOV.U32 R11, RZ, RZ, R23 ;  /* 0x000000ffff0b7224 */ /* 0x000fe200078e0017 */
[----:B------:R-:W-:-:S07]  /*34c0*/  MOV R10, 0x34e0 ;  /* 0x000034e0000a7802 */ /* 0x000fce0000000f00 */
[----:B-1----:R-:W-:Y:S05]  /*34d0*/  CALL.REL.NOINC `($__internal_2_$__cuda_sm20_div_s64) ;  /* 0x0000003c00b87944 */ /* 0x002fea0003c00000 */
[----:B------:R-:W-:Y:S01]  /*34e0*/  IADD3 R27, P0, PT, RZ, -R24, RZ ;  /* 0x80000018ff1b7210 */ /* 0x000fe20007f1e0ff */
[----:B------:R-:W-:-:S03]  /*34f0*/  IMAD.MOV.U32 R15, RZ, RZ, R9 ;  /* 0x000000ffff0f7224 */ /* 0x000fc600078e0009 */
[----:B------:R-:W-:Y:S01]  /*3500*/  IADD3.X R13, PT, PT, RZ, ~R25, RZ, P0, !PT ;  /* 0x80000019ff0d7210 */ /* 0x000fe200007fe4ff */
[----:B------:R-:W-:-:S04]  /*3510*/  IMAD.WIDE.U32 R10, R22, R27, R14 ;  /* 0x0000001b160a7225 */ /* 0x000fc800078e000e */
[----:B------:R-:W-:Y:S01]  /*3520*/  IMAD R13, R13, R22, RZ ;  /* 0x000000160d0d7224 */ /* 0x000fe200078e02ff */
[----:B------:R-:W-:Y:S02]  /*3530*/  MOV R15, R10 ;  /* 0x0000000a000f7202 */ /* 0x000fe40000000f00 */
[----:B------:R-:W-:Y:S01]  /*3540*/  MOV R22, R24 ;  /* 0x0000001800167202 */ /* 0x000fe20000000f00 */
[----:B------:R-:W-:Y:S02]  /*3550*/  IMAD R13, R23, R27, R13 ;  /* 0x0000001b170d7224 */ /* 0x000fe400078e020d */
[----:B------:R-:W-:Y:S02]  /*3560*/  IMAD.MOV.U32 R23, RZ, RZ, R25 ;  /* 0x000000ffff177224 */ /* 0x000fe400078e0019 */
[----:B------:R-:W-:-:S07]  /*3570*/  IMAD.IADD R10, R11, 0x1, R13 ;  /* 0x000000010b0a7824 */ /* 0x000fce00078e020d */
.L_x_261:
[----:B------:R-:W-:Y:S05]  /*3580*/  BSYNC.RECONVERGENT B1 ;  /* 0x0000000000017941 */ /* 0x000fea0003800200 */
.L_x_259:
[----:B------:R-:W-:Y:S01]  /*3590*/  IADD3 R9, PT, PT, R8, 0x2, RZ ;  /* 0x0000000208097810 */ /* 0x000fe20007ffe0ff */
[----:B-1----:R-:W-:-:S04]  /*35a0*/  IMAD.WIDE.U32 R12, R4, 0x8, R16 ;  /* 0x00000008040c7825 */ /* 0x002fc800078e0010 */
[----:B------:R-:W-:Y:S02]  /*35b0*/  IMAD.WIDE.U32 R26, R9, 0x8, R18 ;  /* 0x00000008091a7825 */ /* 0x000fe400078e0012 */
[----:B------:R-:W2:Y:S04]  /*35c0*/  LDG.E.64 R12, desc[UR10][R12.64] ;  /* 0x0000000a0c0c7981 */ /* 0x000ea8000c1e1b00 */
[----:B------:R-:W3:Y:S01]  /*35d0*/  LDG.E.64 R26, desc[UR10][R26.64] ;  /* 0x0000000a1a1a7981 */ /* 0x000ee2000c1e1b00 */
[----:B------:R-:W-:Y:S01]  /*35e0*/  IMAD.MOV.U32 R4, RZ, RZ, R6 ;  /* 0x000000ffff047224 */ /* 0x000fe200078e0006 */
[----:B------:R-:W-:Y:S01]  /*35f0*/  BSSY.RECONVERGENT B1, `(.L_x_262) ;  /* 0x0000031000017945 */ /* 0x000fe20003800200 */
[----:B---3--:R-:W-:-:S04]  /*3600*/  LOP3.LUT R11, R23, R27, RZ, 0xfc, !PT ;  /* 0x0000001b170b7212 */ /* 0x008fc800078efcff */
        /* <DEDUP_REMOVED lines=30> */
.L_x_263:
        /* <DEDUP_REMOVED lines=17> */
.L_x_264:
[----:B------:R-:W-:Y:S05]  /*3900*/  BSYNC.RECONVERGENT B1 ;  /* 0x0000000000017941 */ /* 0x000fea0003800200 */
.L_x_262:
[----:B------:R-:W-:Y:S02]  /*3910*/  VIADD R5, R8, 0x1 ;  /* 0x0000000108057836 */ /* 0x000fe40000000000 */
[----:B------:R-:W-:-:S04]  /*3920*/  IMAD.WIDE.U32 R10, R9, 0x8, R16 ;  /* 0x00000008090a7825 */ /* 0x000fc800078e0010 */
[----:B------:R-:W-:Y:S02]  /*3930*/  IMAD.WIDE.U32 R26, R5, 0x8, R18 ;  /* 0x00000008051a7825 */ /* 0x000fe400078e0012 */
[----:B------:R-:W2:Y:S04]  /*3940*/  LDG.E.64 R10, desc[UR10][R10.64] ;  /* 0x0000000a0a0a7981 */ /* 0x000ea8000c1e1b00 */
[----:B------:R-:W3:Y:S01]  /*3950*/  LDG.E.64 R26, desc[UR10][R26.64] ;  /* 0x0000000a1a1a7981 */ /* 0x000ee2000c1e1b00 */
[----:B------:R-:W-:Y:S01]  /*3960*/  MOV R14, R4 ;  /* 0x00000004000e7202 */ /* 0x000fe20000000f00 */
[----:B------:R-:W-:Y:S01]  /*3970*/  BSSY.RECONVERGENT B1, `(.L_x_265) ;  /* 0x0000031000017945 */ /* 0x000fe20003800200 */
[----:B---3--:R-:W-:-:S04]  /*3980*/  LOP3.LUT R9, R23, R27, RZ, 0xfc, !PT ;  /* 0x0000001b17097212 */ /* 0x008fc800078efcff */
        /* <DEDUP_REMOVED lines=30> */
.L_x_266:
        /* <DEDUP_REMOVED lines=17> */
.L_x_267:
[----:B------:R-:W-:Y:S05]  /*3c80*/  BSYNC.RECONVERGENT B1 ;  /* 0x0000000000017941 */ /* 0x000fea0003800200 */
.L_x_265:
[----:B------:R-:W-:-:S04]  /*3c90*/  IMAD.WIDE.U32 R26, R8, 0x8, R18 ;  /* 0x00000008081a7825 */ /* 0x000fc800078e0012 */
[----:B------:R-:W-:Y:S02]  /*3ca0*/  IMAD.WIDE.U32 R10, R5, 0x8, R16 ;  /* 0x00000008050a7825 */ /* 0x000fe400078e0010 */
[----:B------:R-:W2:Y:S04]  /*3cb0*/  LDG.E.64 R26, desc[UR10][R26.64] ;  /* 0x0000000a1a1a7981 */ /* 0x000ea8000c1e1b00 */
        /* <DEDUP_REMOVED lines=34> */
.L_x_269:
        /* <DEDUP_REMOVED lines=8> */
[----:B------:R-:W-:-:S03]  /*3f60*/  MOV R10, R22 ;  /* 0x00000016000a7202 */ /* 0x000fc60000000f00 */
        /* <DEDUP_REMOVED lines=8> */
.L_x_270:
[----:B------:R-:W-:Y:S05]  /*3ff0*/  BSYNC.RECONVERGENT B1 ;  /* 0x0000000000017941 */ /* 0x000fea0003800200 */
.L_x_268:
[C---:B------:R-:W-:Y:S01]  /*4000*/  IADD3 R9, PT, PT, R8.reuse, -0x1, RZ ;  /* 0xffffffff08097810 */ /* 0x040fe20007ffe0ff */
[----:B------:R-:W-:-:S04]  /*4010*/  IMAD.WIDE.U32 R10, R8, 0x8, R16 ;  /* 0x00000008080a7825 */ /* 0x000fc800078e0010 */
        /* <DEDUP_REMOVED lines=36> */
.L_x_272:
        /* <DEDUP_REMOVED lines=8> */
[----:B------:R-:W-:Y:S02]  /*42e0*/  MOV R11, R27 ;  /* 0x0000001b000b7202 */ /* 0x000fe40000000f00 */
[----:B------:R-:W-:Y:S01]  /*42f0*/  IADD3.X R13, PT, PT, RZ, ~R25, RZ, P0, !PT ;  /* 0x80000019ff0d7210 */ /* 0x000fe200007fe4ff */
[----:B------:R-:W-:-:S04]  /*4300*/  IMAD.WIDE.U32 R10, R22, R29, R10 ;  /* 0x0000001d160a7225 */ /* 0x000fc800078e000a */
[----:B------:R-:W-:Y:S02]  /*4310*/  IMAD R13, R13, R22, RZ ;  /* 0x000000160d0d7224 */ /* 0x000fe400078e02ff */
[----:B------:R-:W-:Y:S02]  /*4320*/  IMAD.MOV.U32 R35, RZ, RZ, R10 ;  /* 0x000000ffff237224 */ /* 0x000fe400078e000a */
[----:B------:R-:W-:Y:S01]  /*4330*/  IMAD R13, R23, R29, R13 ;  /* 0x0000001d170d7224 */ /* 0x000fe200078e020d */
[----:B------:R-:W-:Y:S01]  /*4340*/  MOV R23, R25 ;  /* 0x0000001900177202 */ /* 0x000fe20000000f00 */
[----:B------:R-:W-:-:S03]  /*4350*/  IMAD.MOV.U32 R22, RZ, RZ, R24 ;  /* 0x000000ffff167224 */ /* 0x000fc600078e0018 */
[----:B------:R-:W-:-:S07]  /*4360*/  IADD3 R6, PT, PT, R11, R13, RZ ;  /* 0x0000000d0b067210 */ /* 0x000fce0007ffe0ff */
.L_x_273:
[----:B------:R-:W-:Y:S05]  /*4370*/  BSYNC.RECONVERGENT B1 ;  /* 0x0000000000017941 */ /* 0x000fea0003800200 */
.L_x_271:
        /* <DEDUP_REMOVED lines=38> */
.L_x_275:
        /* <DEDUP_REMOVED lines=17> */
.L_x_276:
[----:B------:R-:W-:Y:S05]  /*46f0*/  BSYNC.RECONVERGENT B1 ;  /* 0x0000000000017941 */ /* 0x000fea0003800200 */
.L_x_274:
[----:B------:R-:W-:Y:S01]  /*4700*/  IADD3 R9, PT, PT, R8, -0x3, RZ ;  /* 0xfffffffd08097810 */ /* 0x000fe20007ffe0ff */
        /* <DEDUP_REMOVED lines=37> */
.L_x_278:
        /* <DEDUP_REMOVED lines=17> */
.L_x_279:
[----:B------:R-:W-:Y:S05]  /*4a70*/  BSYNC.RECONVERGENT B1 ;  /* 0x0000000000017941 */ /* 0x000fea0003800200 */
.L_x_277:
        /* <DEDUP_REMOVED lines=37> */
.L_x_281:
        /* <DEDUP_REMOVED lines=17> */
.L_x_282:
[----:B------:R-:W-:Y:S05]  /*4de0*/  BSYNC.RECONVERGENT B1 ;  /* 0x0000000000017941 */ /* 0x000fea0003800200 */
.L_x_280:
[----:B------:R-:W-:-:S06]  /*4df0*/  IMAD.WIDE.U32 R10, R5, 0x8, R16 ;  /* 0x00000008050a7825 */ /* 0x000fcc00078e0010 */
[----:B------:R-:W2:Y:S01]  /*4e00*/  LDG.E.64 R10, desc[UR10][R10.64] ;  /* 0x0000000a0a0a7981 */ /* 0x000ea2000c1e1b00 */
[----:B------:R-:W-:Y:S01]  /*4e10*/  MOV R5, R15 ;  /* 0x0000000f00057202 */ /* 0x000fe20000000f00 */
[----:B------:R-:W-:Y:S02]  /*4e20*/  IMAD.MOV.U32 R4, RZ, RZ, R34 ;  /* 0x000000ffff047224 */ /* 0x000fe400078e0022 */
[----:B------:R-:W-:Y:S02]  /*4e30*/  VIADD R8, R8, 0xfffffff8 ;  /* 0xfffffff808087836 */ /* 0x000fe40000000000 */
[-C--:B--2---:R-:W-:Y:S02]  /*4e40*/  IMAD R6, R11, R23.reuse, RZ ;  /* 0x000000170b067224 */ /* 0x084fe400078e02ff */
[----:B------:R-:W-:-:S04]  /*4e50*/  IMAD.WIDE.U32 R4, R10, R23, R4 ;  /* 0x000000170a047225 */ /* 0x000fc800078e0004 */
[----:B------:R-:W-:Y:S01]  /*4e60*/  IMAD R13, R10, R13, R6 ;  /* 0x0000000d0a0d7224 */ /* 0x000fe200078e0206 */
[----:B------:R-:W-:-:S03]  /*4e70*/  MOV R6, R4 ;  /* 0x0000000400067202 */ /* 0x000fc60000000f00 */
[----:B------:R-:W-:Y:S01]  /*4e80*/  IMAD.IADD R5, R5, 0x1, R13 ;  /* 0x0000000105057824 */ /* 0x000fe200078e020d */
[----:B------:R-:W-:Y:S06]  /*4e90*/  @P2 BRA `(.L_x_283) ;  /* 0xffffffe000f82947 */ /* 0x000fec000383ffff */
[----:B------:R-:W-:-:S07]  /*4ea0*/  IADD3 R8, PT, PT, R8, 0x3, RZ ;  /* 0x0000000308087810 */ /* 0x000fce0007ffe0ff */
.L_x_258:
[----:B------:R-:W0:Y:S02]  /*4eb0*/  LDC R4, c[0x0][0x3a8] ;  /* 0x0000ea00ff047b82 */ /* 0x000e240000000800 */
[----:B0-----:R-:W-:-:S13]  /*4ec0*/  LOP3.LUT P0, R7, R4, 0x7, RZ, 0xc0, !PT ;  /* 0x0000000704077812 */ /* 0x001fda000780c0ff */
[----:B------:R-:W-:Y:S05]  /*4ed0*/  @!P0 BRA `(.L_x_257) ;  /* 0x0000001800348947 */ /* 0x000fea0003800000 */
[----:B------:R-:W-:Y:S02]  /*4ee0*/  ISETP.GE.U32.AND P0, PT, R7, 0x4, PT ;  /* 0x000000040700780c */ /* 0x000fe40003f06070 */
[----:B------:R-:W-:-:S11]  /*4ef0*/  LOP3.LUT R4, R4, 0x3, RZ, 0xc0, !PT ;  /* 0x0000000304047812 */ /* 0x000fd600078ec0ff */
        /* <DEDUP_REMOVED lines=31> */
.L_x_286:
        /* <DEDUP_REMOVED lines=13> */
[----:B------:R-:W-:Y:S02]  /*51c0*/  IMAD R7, R17, R13, R7 ;  /* 0x0000000d11077224 */ /* 0x000fe400078e0207 */
[----:B------:R-:W-:-:S03]  /*51d0*/  IMAD.MOV.U32 R13, RZ, RZ, R10 ;  /* 0x000000ffff0d7224 */ /* 0x000fc600078e000a */
[----:B------:R-:W-:-:S07]  /*51e0*/  IADD3 R9, PT, PT, R11, R7, RZ ;  /* 0x000000070b097210 */ /* 0x000fce0007ffe0ff */
.L_x_287:
[----:B------:R-:W-:Y:S05]  /*51f0*/  BSYNC.RECONVERGENT B1 ;  /* 0x0000000000017941 */ /* 0x000fea0003800200 */
.L_x_285:
        /* <DEDUP_REMOVED lines=41> */
.L_x_289:
        /* <DEDUP_REMOVED lines=17> */
.L_x_290:
[----:B------:R-:W-:Y:S05]  /*55a0*/  BSYNC.RECONVERGENT B1 ;  /* 0x0000000000017941 */ /* 0x000fea0003800200 */
.L_x_288:
        /* <DEDUP_REMOVED lines=40> */
.L_x_292:
        /* <DEDUP_REMOVED lines=17> */
.L_x_293:
[----:B------:R-:W-:Y:S05]  /*5940*/  BSYNC.RECONVERGENT B1 ;  /* 0x0000000000017941 */ /* 0x000fea0003800200 */
.L_x_291:
        /* <DEDUP_REMOVED lines=40> */
.L_x_295:
[----:B------:R-:W-:Y:S01]  /*5bd0*/  MOV R28, R14 ;  /* 0x0000000e001c7202 */ /* 0x000fe20000000f00 */
[----:B------:R-:W-:Y:S01]  /*5be0*/  IMAD.MOV.U32 R13, RZ, RZ, R15 ;  /* 0x000000ffff0d7224 */ /* 0x000fe200078e000f */
[----:B------:R-:W-:Y:S02]  /*5bf0*/  MOV R12, R18 ;  /* 0x00000012000c7202 */ /* 0x000fe40000000f00 */
[----:B------:R-:W-:Y:S02]  /*5c00*/  MOV R11, R19 ;  /* 0x00000013000b7202 */ /* 0x000fe40000000f00 */
[----:B------:R-:W-:-:S07]  /*5c10*/  MOV R10, 0x5c30 ;  /* 0x00005c30000a7802 */ /* 0x000fce0000000f00 */
[----:B------:R-:W-:Y:S05]  /*5c20*/  CALL.REL.NOINC `($__internal_2_$__cuda_sm20_div_s64) ;  /* 0x0000001400e47944 */ /* 0x000fea0003c00000 */
[----:B------:R-:W-:Y:S02]  /*5c30*/  IADD3 R13, P0, PT, RZ, -R24, RZ ;  /* 0x80000018ff0d7210 */ /* 0x000fe40007f1e0ff */
[----:B------:R-:W-:Y:S01]  /*5c40*/  MOV R10, R14 ;  /* 0x0000000e000a7202 */ /* 0x000fe20000000f00 */
[----:B------:R-:W-:Y:S01]  /*5c50*/  IMAD.MOV.U32 R14, RZ, RZ, R24 ;  /* 0x000000ffff0e7224 */ /* 0x000fe200078e0018 */
[----:B------:R-:W-:Y:S01]  /*5c60*/  MOV R11, R15 ;  /* 0x0000000f000b7202 */ /* 0x000fe20000000f00 */
[----:B------:R-:W-:-:S04]  /*5c70*/  IMAD.X R9, RZ, RZ, ~R25, P0 ;  /* 0x000000ffff097224 */ /* 0x000fc800000e0e19 */
[----:B------:R-:W-:Y:S02]  /*5c80*/  IMAD R9, R9, R18, RZ ;  /* 0x0000001209097224 */ /* 0x000fe400078e02ff */
[----:B------:R-:W-:-:S04]  /*5c90*/  IMAD.WIDE.U32 R10, R18, R13, R10 ;  /* 0x0000000d120a7225 */ /* 0x000fc800078e000a */
[----:B------:R-:W-:Y:S01]  /*5ca0*/  IMAD R9, R19, R13, R9 ;  /* 0x0000000d13097224 */ /* 0x000fe200078e0209 */
[----:B------:R-:W-:-:S04]  /*5cb0*/  MOV R15, R10 ;  /* 0x0000000a000f7202 */ /* 0x000fc80000000f00 */
[----:B------:R-:W-:Y:S01]  /*5cc0*/  IADD3 R13, PT, PT, R11, R9, RZ ;  /* 0x000000090b0d7210 */ /* 0x000fe20007ffe0ff */
[----:B------:R-:W-:-:S07]  /*5cd0*/  IMAD.MOV.U32 R9, RZ, RZ, R25 ;  /* 0x000000ffff097224 */ /* 0x000fce00078e0019 */
.L_x_296:
[----:B------:R-:W-:Y:S05]  /*5ce0*/  BSYNC.RECONVERGENT B1 ;  /* 0x0000000000017941 */ /* 0x000fea0003800200 */
.L_x_294:
[----:B------:R-:W0:Y:S02]  /*5cf0*/  LDC.64 R10, c[0x0][0x3a0] ;  /* 0x0000e800ff0a7b82 */ /* 0x000e240000000a00 */
[----:B0-----:R-:W-:-:S06]  /*5d00*/  IMAD.WIDE.U32 R10, R5, 0x8, R10 ;  /* 0x00000008050a7825 */ /* 0x001fcc00078e000a */
[----:B------:R-:W2:Y:S01]  /*5d10*/  LDG.E.64 R10, desc[UR10][R10.64] ;  /* 0x0000000a0a0a7981 */ /* 0x000ea2000c1e1b00 */
[----:B------:R-:W-:Y:S02]  /*5d20*/  MOV R16, R6 ;  /* 0x0000000600107202 */ /* 0x000fe40000000f00 */
[----:B------:R-:W-:Y:S01]  /*5d30*/  IADD3 R8, PT, PT, R8, -0x4, RZ ;  /* 0xfffffffc08087810 */ /* 0x000fe20007ffe0ff */
[-C--:B--2---:R-:W-:Y:S02]  /*5d40*/  IMAD R5, R11, R15.reuse, RZ ;  /* 0x0000000f0b057224 */ /* 0x084fe400078e02ff */
[----:B------:R-:W-:-:S04]  /*5d50*/  IMAD.WIDE.U32 R6, R10, R15, R16 ;  /* 0x0000000f0a067225 */ /* 0x000fc800078e0010 */
[----:B------:R-:W-:-:S04]  /*5d60*/  IMAD R5, R10, R13, R5 ;  /* 0x0000000d0a057224 */ /* 0x000fc800078e0205 */
[----:B------:R-:W-:-:S07]  /*5d70*/  IMAD.IADD R5, R7, 0x1, R5 ;  /* 0x0000000107057824 */ /* 0x000fce00078e0205 */
.L_x_284:
[----:B------:R-:W-:-:S13]  /*5d80*/  ISETP.NE.AND P0, PT, R4, RZ, PT ;  /* 0x000000ff0400720c */ /* 0x000fda0003f05270 */
[----:B------:R-:W-:Y:S05]  /*5d90*/  @!P0 BRA `(.L_x_257) ;  /* 0x0000000800848947 */ /* 0x000fea0003800000 */
[----:B------:R-:W-:-:S13]  /*5da0*/  ISETP.NE.AND P0, PT, R4, 0x1, PT ;  /* 0x000000010400780c */ /* 0x000fda0003f05270 */
[----:B------:R-:W-:Y:S05]  /*5db0*/  @!P0 BRA `(.L_x_297) ;  /* 0x0000000400cc8947 */ /* 0x000fea0003800000 */
[----:B------:R-:W0:Y:S02]  /*5dc0*/  LDC.64 R10, c[0x0][0x398] ;  /* 0x0000e600ff0a7b82 */ /* 0x000e240000000a00 */
[----:B0-----:R-:W-:-:S05]  /*5dd0*/  IMAD.WIDE.U32 R10, R8, 0x8, R10 ;  /* 0x00000008080a7825 */ /* 0x001fca00078e000a */
        /* <DEDUP_REMOVED lines=8> */
[----:B------:R-:W-:Y:S01]  /*5e60*/  ISETP.NE.U32.AND P2, PT, R16, RZ, PT ;  /* 0x000000ff1000720c */ /* 0x000fe20003f45070 */
[----:B------:R-:W-:-:S04]  /*5e70*/  IMAD.MOV.U32 R9, RZ, RZ, RZ ;  /* 0x000000ffff097224 */ /* 0x000fc800078e00ff */
        /* <DEDUP_REMOVED lines=12> */
[----:B------:R-:W-:-:S13]  /*5f40*/  ISETP.GE.U32.AND P1, PT, R7, R16, PT ;  /* 0x000000100700720c */ /* 0x000fda0003f26070 */
[----:B------:R-:W-:Y:S02]  /*5f50*/  @P1 IADD3 R11, PT, PT, R11, 0x1, RZ ;  /* 0x000000010b0b1810 */ /* 0x000fe40007ffe0ff */
[----:B------:R-:W-:-:S04]  /*5f60*/  @!P2 LOP3.LUT R11, RZ, R16, RZ, 0x33, !PT ;  /* 0x00000010ff0ba212 */ /* 0x000fc800078e33ff */
[----:B------:R-:W-:-:S05]  /*5f70*/  IADD3 R13, PT, PT, -R11, RZ, RZ ;  /* 0x000000ff0b0d7210 */ /* 0x000fca0007ffe1ff */
[----:B------:R-:W-:Y:S01]  /*5f80*/  IMAD R13, R16, R13, R14 ;  /* 0x0000000d100d7224 */ /* 0x000fe200078e020e */
[----:B------:R-:W-:Y:S01]  /*5f90*/  MOV R16, R11 ;  /* 0x0000000b00107202 */ /* 0x000fe20000000f00 */
[----:B------:R-:W-:Y:S06]  /*5fa0*/  BRA `(.L_x_300) ;  /* 0x0000000000407947 */ /* 0x000fec0003800000 */
.L_x_299:
        /* <DEDUP_REMOVED lines=8> */
[----:B------:R-:W-:Y:S01]  /*6030*/  IADD3.X R7, PT, PT, RZ, ~R25, RZ, P0, !PT ;  /* 0x80000019ff077210 */ /* 0x000fe200007fe4ff */
[----:B------:R-:W-:-:S04]  /*6040*/  IMAD.WIDE.U32 R10, R16, R13, R14 ;  /* 0x0000000d100a7225 */ /* 0x000fc800078e000e */
[----:B------:R-:W-:Y:S01]  /*6050*/  IMAD R7, R7, R16, RZ ;  /* 0x0000001007077224 */ /* 0x000fe200078e02ff */
[----:B------:R-:W-:-:S03]  /*6060*/  MOV R16, R24 ;  /* 0x0000001800107202 */ /* 0x000fc60000000f00 */
[----:B------:R-:W-:Y:S02]  /*6070*/  IMAD R7, R17, R13, R7 ;  /* 0x0000000d11077224 */ /* 0x000fe400078e0207 */
[----:B------:R-:W-:Y:S02]  /*6080*/  IMAD.MOV.U32 R13, RZ, RZ, R10 ;  /* 0x000000ffff0d7224 */ /* 0x000fe400078e000a */
[----:B------:R-:W-:Y:S01]  /*6090*/  IMAD.MOV.U32 R17, RZ, RZ, R25 ;  /* 0x000000ffff117224 */ /* 0x000fe200078e0019 */
[----:B------:R-:W-:-:S07]  /*60a0*/  IADD3 R9, PT, PT, R11, R7, RZ ;  /* 0x000000070b097210 */ /* 0x000fce0007ffe0ff */
.L_x_300:
[----:B------:R-:W-:Y:S05]  /*60b0*/  BSYNC.RECONVERGENT B1 ;  /* 0x0000000000017941 */ /* 0x000fea0003800200 */
.L_x_298:
[----:B------:R-:W0:Y:S01]  /*60c0*/  LDC.64 R14, c[0x0][0x398] ;  /* 0x0000e600ff0e7b82 */ /* 0x000e220000000a00 */
[----:B------:R-:W-:-:S07]  /*60d0*/  IADD3 R4, PT, PT, R8, -0x1, RZ ;  /* 0xffffffff08047810 */ /* 0x000fce0007ffe0ff */
        /* <DEDUP_REMOVED lines=15> */
[----:B------:R-:W-:Y:S02]  /*61d0*/  IADD3 R13, PT, PT, RZ, -R14, RZ ;  /* 0x8000000eff0d7210 */ /* 0x000fe40007ffe0ff */
[----:B------:R-:W-:-:S05]  /*61e0*/  ISETP.NE.U32.AND P2, PT, R14, RZ, PT ;  /* 0x000000ff0e00720c */ /* 0x000fca0003f45070 */
[----:B0-----:R-:W0:Y:S02]  /*61f0*/  MUFU.RCP R9, R9 ;  /* 0x0000000900097308 */ /* 0x001e240000001000 */
[----:B0-----:R-:W-:Y:S01]  /*6200*/  IADD3 R10, PT, PT, R9, 0xffffffe, RZ ;  /* 0x0ffffffe090a7810 */ /* 0x001fe20007ffe0ff */
[----:B------:R-:W-:-:S05]  /*6210*/  IMAD.MOV.U32 R9, RZ, RZ, RZ ;  /* 0x000000ffff097224 */ /* 0x000fca00078e00ff */
        /* <DEDUP_REMOVED lines=18> */
.L_x_302:
        /* <DEDUP_REMOVED lines=9> */
[----:B------:R-:W-:-:S03]  /*63d0*/  IADD3.X R9, PT, PT, RZ, ~R25, RZ, P0, !PT ;  /* 0x80000019ff097210 */ /* 0x000fc600007fe4ff */
[----:B------:R-:W-:-:S04]  /*63e0*/  IMAD.WIDE.U32 R10, R14, R13, R10 ;  /* 0x0000000d0e0a7225 */ /* 0x000fc800078e000a */
[----:B------:R-:W-:Y:S01]  /*63f0*/  IMAD R9, R9, R14, RZ ;  /* 0x0000000e09097224 */ /* 0x000fe200078e02ff */
[----:B------:R-:W-:-:S03]  /*6400*/  MOV R14, R24 ;  /* 0x00000018000e7202 */ /* 0x000fc60000000f00 */
[----:B------:R-:W-:Y:S01]  /*6410*/  IMAD R9, R15, R13, R9 ;  /* 0x0000000d0f097224 */ /* 0x000fe200078e0209 */
[----:B------:R-:W-:-:S03]  /*6420*/  MOV R15, R10 ;  /* 0x0000000a000f7202 */ /* 0x000fc60000000f00 */
[----:B------:R-:W-:Y:S01]  /*6430*/  IMAD.IADD R13, R11, 0x1, R9 ;  /* 0x000000010b0d7824 */ /* 0x000fe200078e0209 */
[----:B------:R-:W-:-:S07]  /*6440*/  MOV R9, R25 ;  /* 0x0000001900097202 */ /* 0x000fce0000000f00 */
.L_x_303:
[----:B------:R-:W-:Y:S05]  /*6450*/  BSYNC.RECONVERGENT B1 ;  /* 0x0000000000017941 */ /* 0x000fea0003800200 */
.L_x_301:
[----:B------:R-:W0:Y:S02]  /*6460*/  LDC.64 R10, c[0x0][0x3a0] ;  /* 0x0000e800ff0a7b82 */ /* 0x000e240000000a00 */
[----:B0-----:R-:W-:-:S06]  /*6470*/  IMAD.WIDE.U32 R10, R4, 0x8, R10 ;  /* 0x00000008040a7825 */ /* 0x001fcc00078e000a */
[----:B------:R-:W2:Y:S01]  /*6480*/  LDG.E.64 R10, desc[UR10][R10.64] ;  /* 0x0000000a0a0a7981 */ /* 0x000ea2000c1e1b00 */
[----:B------:R-:W-:Y:S01]  /*6490*/  MOV R4, R6 ;  /* 0x0000000600047202 */ /* 0x000fe20000000f00 */
[----:B------:R-:W-:Y:S02]  /*64a0*/  VIADD R8, R8, 0xfffffffe ;  /* 0xfffffffe08087836 */ /* 0x000fe40000000000 */
[-C--:B--2---:R-:W-:Y:S02]  /*64b0*/  IMAD R12, R11, R15.reuse, RZ ;  /* 0x0000000f0b0c7224 */ /* 0x084fe400078e02ff */
[----:B------:R-:W-:-:S04]  /*64c0*/  IMAD.WIDE.U32 R6, R10, R15, R4 ;  /* 0x0000000f0a067225 */ /* 0x000fc800078e0004 */
[----:B------:R-:W-:-:S05]  /*64d0*/  IMAD R13, R10, R13, R12 ;  /* 0x0000000d0a0d7224 */ /* 0x000fca00078e020c */
[----:B------:R-:W-:-:S07]  /*64e0*/  IADD3 R5, PT, PT, R7, R13, RZ ;  /* 0x0000000d07057210 */ /* 0x000fce0007ffe0ff */
.L_x_297:
        /* <DEDUP_REMOVED lines=31> */
.L_x_305:
[----:B------:R-:W-:Y:S02]  /*66e0*/  MOV R24, R22 ;  /* 0x0000001600187202 */ /* 0x000fe40000000f00 */
[----:B------:R-:W-:Y:S02]  /*66f0*/  MOV R22, R14 ;  /* 0x0000000e00167202 */ /* 0x000fe40000000f00 */
[----:B------:R-:W-:-:S07]  /*6700*/  MOV R28, 0x6720 ;  /* 0x00006720001c7802 */ /* 0x000fce0000000f00 */
[----:B------:R-:W-:Y:S05]  /*6710*/  CALL.REL.NOINC `($__internal_3_$__cuda_sm20_rem_s64) ;  /* 0x0000001000747944 */ /* 0x000fea0003c00000 */
.L_x_306:
[----:B------:R-:W-:Y:S05]  /*6720*/  BSYNC.RECONVERGENT B1 ;  /* 0x0000000000017941 */ /* 0x000fea0003800200 */
.L_x_304:
[----:B------:R-:W0:Y:S02]  /*6730*/  LDC.64 R12, c[0x0][0x3a0] ;  /* 0x0000e800ff0c7b82 */ /* 0x000e240000000a00 */
[----:B0-----:R-:W-:-:S06]  /*6740*/  IMAD.WIDE.U32 R8, R8, 0x8, R12 ;  /* 0x0000000808087825 */ /* 0x001fcc00078e000c */
[----:B------:R-:W2:Y:S01]  /*6750*/  LDG.E.64 R8, desc[UR10][R8.64] ;  /* 0x0000000a08087981 */ /* 0x000ea2000c1e1b00 */
[----:B------:R-:W-:Y:S02]  /*6760*/  IMAD.MOV.U32 R7, RZ, RZ, R5 ;  /* 0x000000ffff077224 */ /* 0x000fe400078e0005 */
[-C--:B--2---:R-:W-:Y:S02]  /*6770*/  IMAD R13, R9, R10.reuse, RZ ;  /* 0x0000000a090d7224 */ /* 0x084fe400078e02ff */
[----:B------:R-:W-:-:S04]  /*6780*/  IMAD.WIDE.U32 R6, R8, R10, R6 ;  /* 0x0000000a08067225 */ /* 0x000fc800078e0006 */
[----:B------:R-:W-:-:S05]  /*6790*/  IMAD R13, R8, R11, R13 ;  /* 0x0000000b080d7224 */ /* 0x000fca00078e020d */
[----:B------:R-:W-:-:S07]  /*67a0*/  IADD3 R5, PT, PT, R7, R13, RZ ;  /* 0x0000000d07057210 */ /* 0x000fce0007ffe0ff */
.L_x_257:
[----:B------:R-:W0:Y:S02]  /*67b0*/  LDCU.64 UR14, c[0x0][0x390] ;  /* 0x00007200ff0e77ac */ /* 0x000e240008000a00 */
[----:B0-----:R-:W-:-:S04]  /*67c0*/  LEA R4, P0, R6, UR14, 0x1 ;  /* 0x0000000e06047c11 */ /* 0x001fc8000f8008ff */
[----:B------:R-:W-:-:S05]  /*67d0*/  LEA.HI.X R5, R6, UR15, R5, 0x1, P0 ;  /* 0x0000000f06057c11 */ /* 0x000fca00080f0c05 */
[----:B------:R-:W2:Y:S04]  /*67e0*/  LDG.E.U16 R4, desc[UR10][R4.64] ;  /* 0x0000000a04047981 */ /* 0x000ea8000c1e1500 */
[----:B--2---:R1:W-:Y:S04]  /*67f0*/  STS.U16 [R3], R4 ;  /* 0x0000000403007388 */ /* 0x0043e80000000400 */
[----:B------:R1:W-:Y:S02]  /*6800*/  STS.64 [R2], R20 ;  /* 0x0000001402007388 */ /* 0x0003e40000000a00 */
.L_x_256:
[----:B------:R-:W-:Y:S05]  /*6810*/  BSYNC.RECONVERGENT B0 ;  /* 0x0000000000007941 */ /* 0x000fea0003800200 */
.L_x_208:
[----:B------:R-:W-:Y:S01]  /*6820*/  BAR.SYNC.DEFER_BLOCKING 0x0 ;  /* 0x0000000000007b1d */ /* 0x000fe20000010000 */
[----:B------:R-:W-:-:S09]  /*6830*/  UISETP.GE.U32.AND UP0, UPT, UR5, 0x42, UPT ;  /* 0x000000420500788c */ /* 0x000fd2000bf06070 */
[----:B------:R-:W-:Y:S05]  /*6840*/  BRA.U !UP0, `(.L_x_307) ;  /* 0x0000000108847547 */ /* 0x000fea000b800000 */
.L_x_312:
[----:B------:R-:W-:Y:S01]  /*6850*/  UMOV UR4, UR5 ;  /* 0x0000000500047c82 */ /* 0x000fe20008000000 */
[----:B------:R-:W-:Y:S01]  /*6860*/  USHF.R.U32.HI UR5, URZ, 0x1, UR5 ;  /* 0x00000001ff057899 */ /* 0x000fe20008011605 */
[----:B------:R-:W-:Y:S05]  /*6870*/  BSSY.RECONVERGENT B0, `(.L_x_308) ;  /* 0x000001a000007945 */ /* 0x000fea0003800200 */
[----:B------:R-:W-:-:S13]  /*6880*/  ISETP.GE.U32.AND P0, PT, R0, UR5, PT ;  /* 0x0000000500007c0c */ /* 0x000fda000bf06070 */
[----:B012---:R-:W-:Y:S05]  /*6890*/  @P0 BRA `(.L_x_309) ;  /* 0x00000000005c0947 */ /* 0x007fea0003800000 */
[----:B------:R-:W-:Y:S01]  /*68a0*/  ULOP3.LUT UR7, UR4, 0x7fe, URZ, 0xc0, !UPT ;  /* 0x000007fe04077892 */ /* 0x000fe2000f8ec0ff */
[----:B0-----:R-:W-:Y:S01]  /*68b0*/  LDS.U16 R6, [R3] ;  /* 0x0000000003067984 */ /* 0x001fe20000000400 */
[----:B------:R-:W-:Y:S01]  /*68c0*/  MOV R7, UR5 ;  /* 0x0000000500077c02 */ /* 0x000fe20008000f00 */
[----:B------:R-:W-:Y:S04]  /*68d0*/  BSSY.RELIABLE B1, `(.L_x_310) ;  /* 0x0000011000017945 */ /* 0x000fe80003800100 */
[----:B------:R-:W-:Y:S02]  /*68e0*/  IMAD R7, R7, 0x8, R2 ;  /* 0x0000000807077824 */ /* 0x000fe400078e0202 */
        /* <DEDUP_REMOVED lines=13> */
[----:B------:R-:W-:Y:S02]  /*69c0*/  MOV R4, R6 ;  /* 0x0000000600047202 */ /* 0x000fe40000000f00 */
[----:B------:R-:W-:-:S07]  /*69d0*/  MOV R5, R7 ;  /* 0x0000000700057202 */ /* 0x000fce0000000f00 */
.L_x_311:
[----:B------:R-:W-:Y:S05]  /*69e0*/  BSYNC.RELIABLE B1 ;  /* 0x0000000000017941 */ /* 0x000fea0003800100 */
.L_x_310:
[----:B------:R2:W-:Y:S04]  /*69f0*/  STS.U16 [R3], R9 ;  /* 0x0000000903007388 */ /* 0x0005e80000000400 */
[----:B-1----:R2:W-:Y:S02]  /*6a00*/  STS.64 [R2], R4 ;  /* 0x0000000402007388 */ /* 0x0025e40000000a00 */
.L_x_309:
[----:B------:R-:W-:Y:S05]  /*6a10*/  BSYNC.RECONVERGENT B0 ;  /* 0x0000000000007941 */ /* 0x000fea0003800200 */
.L_x_308:
[----:B------:R-:W-:Y:S05]  /*6a20*/  WARPSYNC.ALL ;  /* 0x0000000000007948 */ /* 0x000fea0003800000 */
[----:B------:R-:W-:Y:S01]  /*6a30*/  BAR.SYNC.DEFER_BLOCKING 0x0 ;  /* 0x0000000000007b1d */ /* 0x000fe20000010000 */
[----:B------:R-:W-:-:S09]  /*6a40*/  UISETP.GT.U32.AND UP0, UPT, UR4, 0x83, UPT ;  /* 0x000000830400788c */ /* 0x000fd2000bf04070 */
[----:B------:R-:W-:Y:S05]  /*6a50*/  BRA.U UP0, `(.L_x_312) ;  /* 0xfffffffd007c7547 */ /* 0x000fea000b83ffff */
.L_x_307:
[----:B------:R-:W-:-:S13]  /*6a60*/  ISETP.GT.U32.AND P0, PT, R0, 0x1f, PT ;  /* 0x0000001f0000780c */ /* 0x000fda0003f04070 */
[----:B------:R-:W-:Y:S05]  /*6a70*/  @P0 EXIT ;  /* 0x000000000000094d */ /* 0x000fea0003800000 */
[----:B-12---:R-:W-:Y:S01]  /*6a80*/  LDS.U16 R4, [R3] ;  /* 0x0000000003047984 */ /* 0x006fe20000000400 */
[----:B------:R-:W-:Y:S04]  /*6a90*/  BSSY.RECONVERGENT B0, `(.L_x_313) ;  /* 0x0000015000007945 */ /* 0x000fe80003800200 */
[----:B------:R-:W-:Y:S01]  /*6aa0*/  BSSY.RELIABLE B1, `(.L_x_314) ;  /* 0x000000e000017945 */ /* 0x000fe20003800100 */
[----:B------:R-:W1:Y:S02]  /*6ab0*/  LDS.U16 R5, [R3+0x40] ;  /* 0x0000400003057984 */ /* 0x000e640000000400 */
[----:B-1----:R-:W-:-:S13]  /*6ac0*/  HSETP2.BF16_V2.GT.AND P0, PT, R4.H0_H0, R5.H0_H0, PT ;  /* 0x2000000504007234 */ /* 0x002fda0003f04802 */
[----:B------:R-:W-:Y:S05]  /*6ad0*/  @P0 BRA `(.L_x_315) ;  /* 0x0000000000280947 */ /* 0x000fea0003800000 */
[----:B------:R-:W-:-:S05]  /*6ae0*/  PRMT R8, R4, 0x7610, R8 ;  /* 0x0000761004087816 */ /* 0x000fca0000000008 */
        /* <DEDUP_REMOVED lines=9> */
.L_x_315:
[----:B------:R-:W-:Y:S05]  /*6b80*/  BSYNC.RELIABLE B1 ;  /* 0x0000000000017941 */ /* 0x000fea0003800100 */
.L_x_314:
[----:B------:R-:W1:Y:S04]  /*6b90*/  LDS.64 R4, [R2+0x100] ;  /* 0x0001000002047984 */ /* 0x000e680000000a00 */
[----:B-1----:R-:W-:Y:S04]  /*6ba0*/  STS.64 [R2], R4 ;  /* 0x0000000402007388 */ /* 0x002fe80000000a00 */
[----:B0-----:R-:W0:Y:S04]  /*6bb0*/  LDS.U16 R6, [R3+0x40] ;  /* 0x0000400003067984 */ /* 0x001e280000000400 */
[----:B0-----:R1:W-:Y:S01]  /*6bc0*/  STS.U16 [R3], R6 ;  /* 0x0000000603007388 */ /* 0x0013e20000000400 */
[----:B------:R-:W-:-:S07]  /*6bd0*/  PRMT R8, R6, 0x7610, R8 ;  /* 0x0000761006087816 */ /* 0x000fce0000000008 */
.L_x_316:
[----:B------:R-:W-:Y:S05]  /*6be0*/  BSYNC.RECONVERGENT B0 ;  /* 0x0000000000007941 */ /* 0x000fea0003800200 */
.L_x_313:
        /* <DEDUP_REMOVED lines=15> */
.L_x_319:
[----:B------:R-:W-:Y:S05]  /*6ce0*/  BSYNC.RELIABLE B2 ;  /* 0x0000000000027941 */ /* 0x000fea0003800100 */
.L_x_318:
[----:B------:R-:W2:Y:S04]  /*6cf0*/  LDS.64 R4, [R2+0x80] ;  /* 0x0000800002047984 */ /* 0x000ea80000000a00 */
[----:B--2---:R-:W-:Y:S04]  /*6d00*/  STS.64 [R2], R4 ;  /* 0x0000000402007388 */ /* 0x004fe80000000a00 */
[----:B01----:R-:W0:Y:S04]  /*6d10*/  LDS.U16 R6, [R3+0x20] ;  /* 0x0000200003067984 */ /* 0x003e280000000400 */
[----:B0-----:R2:W-:Y:S01]  /*6d20*/  STS.U16 [R3], R6 ;  /* 0x0000000603007388 */ /* 0x0015e20000000400 */
[----:B------:R-:W-:-:S07]  /*6d30*/  PRMT R8, R6, 0x7610, R8 ;  /* 0x0000761006087816 */ /* 0x000fce0000000008 */
.L_x_320:
[----:B------:R-:W-:Y:S05]  /*6d40*/  BSYNC.RECONVERGENT B0 ;  /* 0x0000000000007941 */ /* 0x000fea0003800200 */
.L_x_317:
        /* <DEDUP_REMOVED lines=15> */
.L_x_323:
[----:B------:R-:W-:Y:S05]  /*6e40*/  BSYNC.RELIABLE B3 ;  /* 0x0000000000037941 */ /* 0x000fea0003800100 */
.L_x_322:
[----:B------:R-:W3:Y:S04]  /*6e50*/  LDS.64 R4, [R2+0x40] ;  /* 0x0000400002047984 */ /* 0x000ee80000000a00 */
[----:B---3--:R-:W-:Y:S04]  /*6e60*/  STS.64 [R2], R4 ;  /* 0x0000000402007388 */ /* 0x008fe80000000a00 */
[----:B012---:R-:W0:Y:S04]  /*6e70*/  LDS.U16 R6, [R3+0x10] ;  /* 0x0000100003067984 */ /* 0x007e280000000400 */
[----:B0-----:R3:W-:Y:S01]  /*6e80*/  STS.U16 [R3], R6 ;  /* 0x0000000603007388 */ /* 0x0017e20000000400 */
[----:B------:R-:W-:-:S07]  /*6e90*/  PRMT R8, R6, 0x7610, R8 ;  /* 0x0000761006087816 */ /* 0x000fce0000000008 */
.L_x_324:
[----:B------:R-:W-:Y:S05]  /*6ea0*/  BSYNC.RECONVERGENT B0 ;  /* 0x0000000000007941 */ /* 0x000fea0003800200 */
.L_x_321:
        /* <DEDUP_REMOVED lines=15> */
.L_x_327:
[----:B------:R-:W-:Y:S05]  /*6fa0*/  BSYNC.RELIABLE B4 ;  /* 0x0000000000047941 */ /* 0x000fea0003800100 */
.L_x_326:
[----:B------:R-:W4:Y:S04]  /*6fb0*/  LDS.64 R4, [R2+0x20] ;  /* 0x0000200002047984 */ /* 0x000f280000000a00 */
[----:B----4-:R-:W-:Y:S04]  /*6fc0*/  STS.64 [R2], R4 ;  /* 0x0000000402007388 */ /* 0x010fe80000000a00 */
[----:B0123--:R-:W0:Y:S04]  /*6fd0*/  LDS.U16 R6, [R3+0x8] ;  /* 0x0000080003067984 */ /* 0x00fe280000000400 */
[----:B0-----:R4:W-:Y:S01]  /*6fe0*/  STS.U16 [R3], R6 ;  /* 0x0000000603007388 */ /* 0x0019e20000000400 */
[----:B------:R-:W-:-:S07]  /*6ff0*/  PRMT R8, R6, 0x7610, R8 ;  /* 0x0000761006087816 */ /* 0x000fce0000000008 */
.L_x_328:
[----:B------:R-:W-:Y:S05]  /*7000*/  BSYNC.RECONVERGENT B0 ;  /* 0x0000000000007941 */ /* 0x000fea0003800200 */
.L_x_325:
        /* <DEDUP_REMOVED lines=15> */
.L_x_331:
[----:B------:R-:W-:Y:S05]  /*7100*/  BSYNC.RELIABLE B5 ;  /* 0x0000000000057941 */ /* 0x000fea0003800100 */
.L_x_330:
[----:B------:R-:W5:Y:S04]  /*7110*/  LDS.64 R4, [R2+0x10] ;  /* 0x0000100002047984 */ /* 0x000f680000000a00 */
[----:B-----5:R-:W-:Y:S04]  /*7120*/  STS.64 [R2], R4 ;  /* 0x0000000402007388 */ /* 0x020fe80000000a00 */
[----:B01234-:R-:W0:Y:S04]  /*7130*/  LDS.U16 R6, [R3+0x4] ;  /* 0x0000040003067984 */ /* 0x01fe280000000400 */
[----:B0-----:R0:W-:Y:S01]  /*7140*/  STS.U16 [R3], R6 ;  /* 0x0000000603007388 */ /* 0x0011e20000000400 */
[----:B------:R-:W-:-:S07]  /*7150*/  PRMT R8, R6, 0x7610, R8 ;  /* 0x0000761006087816 */ /* 0x000fce0000000008 */
.L_x_332:
[----:B------:R-:W-:Y:S05]  /*7160*/  BSYNC.RECONVERGENT B0 ;  /* 0x0000000000007941 */ /* 0x000fea0003800200 */
.L_x_329:
        /* <DEDUP_REMOVED lines=15> */
.L_x_335:
[----:B------:R-:W-:Y:S05]  /*7260*/  BSYNC.RELIABLE B6 ;  /* 0x0000000000067941 */ /* 0x000fea0003800100 */
.L_x_334:
[----:B------:R-:W5:Y:S04]  /*7270*/  LDS.64 R4, [R2+0x8] ;  /* 0x0000080002047984 */ /* 0x000f680000000a00 */
[----:B-----5:R-:W-:Y:S04]  /*7280*/  STS.64 [R2], R4 ;  /* 0x0000000402007388 */ /* 0x020fe80000000a00 */
[----:B01234-:R-:W0:Y:S04]  /*7290*/  LDS.U16 R6, [R3+0x2] ;  /* 0x0000020003067984 */ /* 0x01fe280000000400 */
[----:B0-----:R0:W-:Y:S02]  /*72a0*/  STS.U16 [R3], R6 ;  /* 0x0000000603007388 */ /* 0x0011e40000000400 */
.L_x_336:
[----:B------:R-:W-:Y:S05]  /*72b0*/  BSYNC.RECONVERGENT B0 ;  /* 0x0000000000007941 */ /* 0x000fea0003800200 */
.L_x_333:
[----:B------:R-:W-:Y:S05]  /*72c0*/  WARPSYNC.ALL ;  /* 0x0000000000007948 */ /* 0x000fea0003800000 */
[----:B------:R-:W-:-:S13]  /*72d0*/  ISETP.NE.AND P0, PT, R0, RZ, PT ;  /* 0x000000ff0000720c */ /* 0x000fda0003f05270 */
[----:B------:R-:W-:Y:S05]  /*72e0*/  @P0 EXIT ;  /* 0x000000000000094d */ /* 0x000fea0003800000 */
[----:B------:R-:W5:Y:S01]  /*72f0*/  S2UR UR5, SR_CgaCtaId ;  /* 0x00000000000579c3 */ /* 0x000f620000008800 */
[----:B------:R-:W-:Y:S01]  /*7300*/  UMOV UR4, 0x400 ;  /* 0x0000040000047882 */ /* 0x000fe20000000000 */
[----:B------:R-:W-:Y:S01]  /*7310*/  LDS.64 R4, [UR6] ;  /* 0x00000006ff047984 */ /* 0x000fe20008000a00 */
[----:B------:R-:W5:Y:S05]  /*7320*/  S2R R11, SR_CTAID.X ;  /* 0x00000000000b7919 */ /* 0x000f6a0000002500 */
[----:B01234-:R-:W0:Y:S08]  /*7330*/  LDC.64 R2, c[0x0][0x380] ;  /* 0x0000e000ff027b82 */ /* 0x01fe300000000a00 */
[----:B------:R-:W1:Y:S01]  /*7340*/  LDC.64 R6, c[0x0][0x388] ;  /* 0x0000e200ff067b82 */ /* 0x000e620000000a00 */
[----:B-----5:R-:W-:-:S09]  /*7350*/  ULEA UR4, UR5, UR4, 0x18 ;  /* 0x0000000405047291 */ /* 0x020fd2000f8ec0ff */
[----:B------:R-:W2:Y:S01]  /*7360*/  LDS.U16 R9, [UR4] ;  /* 0x00000004ff097984 */ /* 0x000ea20008000400 */
[----:B0-----:R-:W-:-:S04]  /*7370*/  IMAD.WIDE.U32 R2, R11, 0x2, R2 ;  /* 0x000000020b027825 */ /* 0x001fc800078e0002 */
[----:B-1----:R-:W-:Y:S01]  /*7380*/  IMAD.WIDE.U32 R6, R11, 0x8, R6 ;  /* 0x000000080b067825 */ /* 0x002fe200078e0006 */
[----:B--2---:R-:W-:Y:S04]  /*7390*/  STG.E.U16 desc[UR10][R2.64], R9 ;  /* 0x0000000902007986 */ /* 0x004fe8000c10150a */
[----:B------:R-:W-:Y:S01]  /*73a0*/  STG.E.64 desc[UR10][R6.64], R4 ;  /* 0x0000000406007986 */ /* 0x000fe2000c101b0a */
[----:B------:R-:W-:Y:S05]  /*73b0*/  EXIT ;  /* 0x000000000000794d */ /* 0x000fea0003800000 */
        .weak           $__internal_2_$__cuda_sm20_div_s64
        .type           $__internal_2_$__cuda_sm20_div_s64,@function
        .size           $__internal_2_$__cuda_sm20_div_s64,($__internal_3_$__cuda_sm20_rem_s64 - $__internal_2_$__cuda_sm20_div_s64)
$__internal_2_$__cuda_sm20_div_s64:
[----:B------:R-:W-:Y:S02]  /*73c0*/  IADD3 R25, P1, PT, RZ, -R12, RZ ;  /* 0x8000000cff197210 */ /* 0x000fe40007f3e0ff */
[----:B------:R-:W-:-:S03]  /*73d0*/  ISETP.GE.AND P0, PT, R11, RZ, PT ;  /* 0x000000ff0b00720c */ /* 0x000fc60003f06270 */
[----:B------:R-:W-:Y:S01]  /*73e0*/  IMAD.X R30, RZ, RZ, ~R11, P1 ;  /* 0x000000ffff1e7224 */ /* 0x000fe200008e0e0b */
[----:B------:R-:W-:-:S04]  /*73f0*/  SEL R24, R25, R12, !P0 ;  /* 0x0000000c19187207 */ /* 0x000fc80004000000 */
[----:B------:R-:W-:-:S04]  /*7400*/  SEL R25, R30, R11, !P0 ;  /* 0x0000000b1e197207 */ /* 0x000fc80004000000 */
[----:B------:R-:W0:Y:S08]  /*7410*/  I2F.U64.RP R33, R24 ;  /* 0x0000001800217312 */ /* 0x000e300000309000 */
[----:B0-----:R-:W0:Y:S02]  /*7420*/  MUFU.RCP R31, R33 ;  /* 0x00000021001f7308 */ /* 0x001e240000001000 */
[----:B0-----:R-:W-:-:S06]  /*7430*/  IADD3 R31, PT, PT, R31, 0x1ffffffe, RZ ;  /* 0x1ffffffe1f1f7810 */ /* 0x001fcc0007ffe0ff */
[----:B------:R-:W0:Y:S02]  /*7440*/  F2I.U64.TRUNC R42, R31 ;  /* 0x0000001f002a7311 */ /* 0x000e24000020d800 */
[----:B0-----:R-:W-:-:S04]  /*7450*/  IMAD.WIDE.U32 R40, R42, R24, RZ ;  /* 0x000000182a287225 */ /* 0x001fc800078e00ff */
[C---:B------:R-:W-:Y:S01]  /*7460*/  IMAD R29, R42.reuse, R25, R41 ;  /* 0x000000192a1d7224 */ /* 0x040fe200078e0229 */
[----:B------:R-:W-:Y:S01]  /*7470*/  IADD3 R32, P0, PT, RZ, -R40, RZ ;  /* 0x80000028ff207210 */ /* 0x000fe20007f1e0ff */
[----:B------:R-:W-:Y:S02]  /*7480*/  IMAD.MOV.U32 R41, RZ, RZ, R42 ;  /* 0x000000ffff297224 */ /* 0x000fe400078e002a */
[----:B------:R-:W-:Y:S02]  /*7490*/  IMAD R30, R43, R24, R29 ;  /* 0x000000182b1e7224 */ /* 0x000fe400078e021d */
[----:B------:R-:W-:-:S03]  /*74a0*/  IMAD.HI.U32 R40, R42, R32, RZ ;  /* 0x000000202a287227 */ /* 0x000fc600078e00ff */
[----:B------:R-:W-:-:S05]  /*74b0*/  IADD3.X R30, PT, PT, RZ, ~R30, RZ, P0, !PT ;  /* 0x8000001eff1e7210 */ /* 0x000fca00007fe4ff */
[----:B------:R-:W-:-:S04]  /*74c0*/  IMAD.WIDE.U32 R40, P0, R42, R30, R40 ;  /* 0x0000001e2a287225 */ /* 0x000fc80007800028 */
[C---:B------:R-:W-:Y:S02]  /*74d0*/  IMAD R29, R43.reuse, R30, RZ ;  /* 0x0000001e2b1d7224 */ /* 0x040fe400078e02ff */
[----:B------:R-:W-:-:S04]  /*74e0*/  IMAD.HI.U32 R32, P1, R43, R32, R40 ;  /* 0x000000202b207227 */ /* 0x000fc80007820028 */
[----:B------:R-:W-:Y:S01]  /*74f0*/  IMAD.HI.U32 R30, R43, R30, RZ ;  /* 0x0000001e2b1e7227 */ /* 0x000fe200078e00ff */
[----:B------:R-:W-:-:S04]  /*7500*/  IADD3 R41, P3, PT, R29, R32, RZ ;  /* 0x000000201d297210 */ /* 0x000fc80007f7e0ff */
[----:B------:R-:W-:Y:S01]  /*7510*/  IADD3.X R30, PT, PT, R30, R43, RZ, P0, !PT ;  /* 0x0000002b1e1e7210 */ /* 0x000fe200007fe4ff */
[----:B------:R-:W-:-:S03]  /*7520*/  IMAD.WIDE.U32 R42, R41, R24, RZ ;  /* 0x00000018292a7225 */ /* 0x000fc600078e00ff */
[----:B------:R-:W-:Y:S01]  /*7530*/  IADD3.X R31, PT, PT, RZ, RZ, R30, P3, P1 ;  /* 0x000000ffff1f7210 */ /* 0x000fe20001fe241e */
[----:B------:R-:W-:Y:S01]  /*7540*/  IMAD R32, R41, R25, R43 ;  /* 0x0000001929207224 */ /* 0x000fe200078e022b */
[----:B------:R-:W-:Y:S02]  /*7550*/  IADD3 R30, P0, PT, RZ, -R42, RZ ;  /* 0x8000002aff1e7210 */ /* 0x000fe40007f1e0ff */
[----:B------:R-:W-:Y:S01]  /*7560*/  ISETP.GE.AND P3, PT, R13, RZ, PT ;  /* 0x000000ff0d00720c */ /* 0x000fe20003f66270 */
[----:B------:R-:W-:Y:S02]  /*7570*/  IMAD R32, R31, R24, R32 ;  /* 0x000000181f207224 */ /* 0x000fe400078e0220 */
[----:B------:R-:W-:-:S03]  /*7580*/  IMAD.HI.U32 R40, R41, R30, RZ ;  /* 0x0000001e29287227 */ /* 0x000fc600078e00ff */
[----:B------:R-:W-:-:S05]  /*7590*/  IADD3.X R32, PT, PT, RZ, ~R32, RZ, P0, !PT ;  /* 0x80000020ff207210 */ /* 0x000fca00007fe4ff */
[----:B------:R-:W-:-:S04]  /*75a0*/  IMAD.WIDE.U32 R40, P1, R41, R32, R40 ;  /* 0x0000002029287225 */ /* 0x000fc80007820028 */
[----:B------:R-:W-:-:S04]  /*75b0*/  IMAD.HI.U32 R29, P0, R31, R30, R40 ;  /* 0x0000001e1f1d7227 */ /* 0x000fc80007800028 */
[----:B------:R-:W-:Y:S02]  /*75c0*/  HFMA2 R41, -RZ, RZ, 0, 0 ;  /* 0x00000000ff297431 */ /* 0x000fe400000001ff */
[----:B------:R-:W-:-:S04]  /*75d0*/  IMAD.HI.U32 R30, R31, R32, RZ ;  /* 0x000000201f1e7227 */ /* 0x000fc800078e00ff */
[----:B------:R-:W-:Y:S02]  /*75e0*/  IMAD R32, R31, R32, RZ ;  /* 0x000000201f207224 */ /* 0x000fe400078e02ff */
[----:B------:R-:W-:Y:S01]  /*75f0*/  IMAD.X R30, R30, 0x1, R31, P1 ;  /* 0x000000011e1e7824 */ /* 0x000fe200008e061f */
[-C--:B------:R-:W-:Y:S02]  /*7600*/  IADD3 R31, P4, PT, RZ, -R28.reuse, RZ ;  /* 0x8000001cff1f7210 */ /* 0x080fe40007f9e0ff */
[----:B------:R-:W-:Y:S02]  /*7610*/  IADD3 R29, P1, PT, R32, R29, RZ ;  /* 0x0000001d201d7210 */ /* 0x000fe40007f3e0ff */
[----:B------:R-:W-:Y:S02]  /*7620*/  SEL R31, R31, R28, !P3 ;  /* 0x0000001c1f1f7207 */ /* 0x000fe40005800000 */
[----:B------:R-:W-:Y:S02]  /*7630*/  IADD3.X R28, PT, PT, RZ, ~R13, RZ, P4, !PT ;  /* 0x8000000dff1c7210 */ /* 0x000fe400027fe4ff */
[----:B------:R-:W-:Y:S01]  /*7640*/  IADD3.X R33, PT, PT, RZ, RZ, R30, P1, P0 ;  /* 0x000000ffff217210 */ /* 0x000fe20000fe041e */
[----:B------:R-:W-:Y:S01]  /*7650*/  IMAD.HI.U32 R40, R29, R31, RZ ;  /* 0x0000001f1d287227 */ /* 0x000fe200078e00ff */
[----:B------:R-:W-:-:S02]  /*7660*/  SEL R28, R28, R13, !P3 ;  /* 0x0000000d1c1c7207 */ /* 0x000fc40005800000 */
[----:B------:R-:W-:-:S03]  /*7670*/  LOP3.LUT R13, R11, R13, RZ, 0x3c, !PT ;  /* 0x0000000d0b0d7212 */ /* 0x000fc600078e3cff */
[----:B------:R-:W-:-:S04]  /*7680*/  IMAD.WIDE.U32 R40, R29, R28, R40 ;  /* 0x0000001c1d287225 */ /* 0x000fc800078e0028 */
[C---:B------:R-:W-:Y:S02]  /*7690*/  IMAD R29, R33.reuse, R28, RZ ;  /* 0x0000001c211d7224 */ /* 0x040fe400078e02ff */
[----:B------:R-:W-:-:S05]  /*76a0*/  IMAD.HI.U32 R30, P0, R33, R31, R40 ;  /* 0x0000001f211e7227 */ /* 0x000fca0007800028 */
[----:B------:R-:W-:Y:S01]  /*76b0*/  IADD3 R29, P1, PT, R29, R30, RZ ;  /* 0x0000001e1d1d7210 */ /* 0x000fe20007f3e0ff */
[----:B------:R-:W-:-:S04]  /*76c0*/  IMAD.HI.U32 R30, R33, R28, RZ ;  /* 0x0000001c211e7227 */ /* 0x000fc800078e00ff */
[----:B------:R-:W-:Y:S02]  /*76d0*/  IMAD.X R30, RZ, RZ, R30, P0 ;  /* 0x000000ffff1e7224 */ /* 0x000fe400000e061e */
[----:B------:R-:W-:-:S03]  /*76e0*/  IMAD.WIDE.U32 R32, R29, R24, RZ ;  /* 0x000000181d207225 */ /* 0x000fc600078e00ff */
[----:B------:R-:W-:Y:S01]  /*76f0*/  IADD3.X R30, PT, PT, RZ, R30, RZ, P1, !PT ;  /* 0x0000001eff1e7210 */ /* 0x000fe20000ffe4ff */
[----:B------:R-:W-:Y:S01]  /*7700*/  IMAD R33, R29, R25, R33 ;  /* 0x000000191d217224 */ /* 0x000fe200078e0221 */
[----:B------:R-:W-:-:S03]  /*7710*/  IADD3 R31, P0, PT, -R32, R31, RZ ;  /* 0x0000001f201f7210 */ /* 0x000fc60007f1e1ff */
[-C--:B------:R-:W-:Y:S01]  /*7720*/  IMAD R33, R30, R24.reuse, R33 ;  /* 0x000000181e217224 */ /* 0x080fe200078e0221 */
[----:B------:R-:W-:-:S04]  /*7730*/  ISETP.GE.U32.AND P1, PT, R31, R24, PT ;  /* 0x000000181f00720c */ /* 0x000fc80003f26070 */
[----:B------:R-:W-:Y:S02]  /*7740*/  IADD3.X R33, PT, PT, ~R33, R28, RZ, P0, !PT ;  /* 0x0000001c21217210 */ /* 0x000fe400007fe5ff */
[----:B------:R-:W-:Y:S02]  /*7750*/  IADD3 R28, P3, PT, R31, -R24, RZ ;  /* 0x800000181f1c7210 */ /* 0x000fe40007f7e0ff */
[----:B------:R-:W-:-:S04]  /*7760*/  ISETP.GE.U32.AND.EX P1, PT, R33, R25, PT, P1 ;  /* 0x000000192100720c */ /* 0x000fc80003f26110 */
[----:B------:R-:W-:Y:S02]  /*7770*/  SEL R31, R28, R31, P1 ;  /* 0x0000001f1c1f7207 */ /* 0x000fe40000800000 */
[----:B------:R-:W-:Y:S02]  /*7780*/  IADD3 R28, P4, PT, R29, 0x1, RZ ;  /* 0x000000011d1c7810 */ /* 0x000fe40007f9e0ff */
[----:B------:R-:W-:Y:S01]  /*7790*/  ISETP.GE.U32.AND P0, PT, R31, R24, PT ;  /* 0x000000181f00720c */ /* 0x000fe20003f06070 */
[----:B------:R-:W-:Y:S01]  /*77a0*/  IMAD.X R24, R33, 0x1, ~R25, P3 ;  /* 0x0000000121187824 */ /* 0x000fe200018e0e19 */
[----:B------:R-:W-:Y:S02]  /*77b0*/  SEL R28, R28, R29, P1 ;  /* 0x0000001d1c1c7207 */ /* 0x000fe40000800000 */
[----:B------:R-:W-:Y:S02]  /*77c0*/  IADD3.X R29, PT, PT, RZ, R30, RZ, P4, !PT ;  /* 0x0000001eff1d7210 */ /* 0x000fe400027fe4ff */
[----:B------:R-:W-:-:S02]  /*77d0*/  SEL R24, R24, R33, P1 ;  /* 0x0000002118187207 */ /* 0x000fc40000800000 */
[----:B------:R-:W-:Y:S02]  /*77e0*/  SEL R29, R29, R30, P1 ;  /* 0x0000001e1d1d7207 */ /* 0x000fe40000800000 */
[----:B------:R-:W-:Y:S02]  /*77f0*/  IADD3 R31, P1, PT, R28, 0x1, RZ ;  /* 0x000000011c1f7810 */ /* 0x000fe40007f3e0ff */
[----:B------:R-:W-:Y:S02]  /*7800*/  ISETP.GE.U32.AND.EX P0, PT, R24, R25, PT, P0 ;  /* 0x000000191800720c */ /* 0x000fe40003f06100 */
[-C--:B------:R-:W-:Y:S02]  /*7810*/  IADD3.X R24, PT, PT, RZ, R29.reuse, RZ, P1, !PT ;  /* 0x0000001dff187210 */ /* 0x080fe40000ffe4ff */
[----:B------:R-:W-:Y:S02]  /*7820*/  SEL R31, R31, R28, P0 ;  /* 0x0000001c1f1f7207 */ /* 0x000fe40000000000 */
[----:B------:R-:W-:-:S02]  /*7830*/  SEL R29, R24, R29, P0 ;  /* 0x0000001d181d7207 */ /* 0x000fc40000000000 */
[-C--:B------:R-:W-:Y:S02]  /*7840*/  IADD3 R24, P3, PT, RZ, -R31.reuse, RZ ;  /* 0x8000001fff187210 */ /* 0x080fe40007f7e0ff */
[----:B------:R-:W-:Y:S02]  /*7850*/  ISETP.NE.U32.AND P0, PT, R12, RZ, PT ;  /* 0x000000ff0c00720c */ /* 0x000fe40003f05070 */
[----:B------:R-:W-:Y:S01]  /*7860*/  ISETP.GE.AND P1, PT, R13, RZ, PT ;  /* 0x000000ff0d00720c */ /* 0x000fe20003f26270 */
[----:B------:R-:W-:Y:S01]  /*7870*/  IMAD.X R12, RZ, RZ, ~R29, P3 ;  /* 0x000000ffff0c7224 */ /* 0x000fe200018e0e1d */
[----:B------:R-:W-:Y:S02]  /*7880*/  ISETP.NE.AND.EX P0, PT, R11, RZ, PT, P0 ;  /* 0x000000ff0b00720c */ /* 0x000fe40003f05300 */
[----:B------:R-:W-:Y:S02]  /*7890*/  MOV R11, 0x0 ;  /* 0x00000000000b7802 */ /* 0x000fe40000000f00 */
[----:B------:R-:W-:-:S02]  /*78a0*/  SEL R24, R24, R31, !P1 ;  /* 0x0000001f18187207 */ /* 0x000fc40004800000 */
[----:B------:R-:W-:Y:S02]  /*78b0*/  SEL R12, R12, R29, !P1 ;  /* 0x0000001d0c0c7207 */ /* 0x000fe40004800000 */
[----:B------:R-:W-:Y:S02]  /*78c0*/  SEL R24, R24, 0xffffffff, P0 ;  /* 0xffffffff18187807 */ /* 0x000fe40000000000 */
[----:B------:R-:W-:Y:S01]  /*78d0*/  SEL R25, R12, 0xffffffff, P0 ;  /* 0xffffffff0c197807 */ /* 0x000fe20000000000 */
[----:B------:R-:W-:Y:S06]  /*78e0*/  RET.REL.NODEC R10 `(uncontiguous_reduce_bf16) ;  /* 0xffffff840ac47950 */ /* 0x000fec0003c3ffff */
        .weak           $__internal_3_$__cuda_sm20_rem_s64
        .type           $__internal_3_$__cuda_sm20_rem_s64,@function
        .size           $__internal_3_$__cuda_sm20_rem_s64,(.L_x_4839 - $__internal_3_$__cuda_sm20_rem_s64)
$__internal_3_$__cuda_sm20_rem_s64:
        /* <DEDUP_REMOVED lines=18> */
[----:B------:R-:W-:-:S04]  /*7a10*/  IMAD.HI.U32 R12, P1, R15, R25, R12 ;  /* 0x000000190f0c7227 */ /* 0x000fc8000782000c */
[----:B------:R-:W-:Y:S01]  /*7a20*/  IMAD.HI.U32 R25, R15, R29, RZ ;  /* 0x0000001d0f197227 */ /* 0x000fe200078e00ff */
[----:B------:R-:W-:Y:S02]  /*7a30*/  IADD3 R13, P2, PT, R33, R12, RZ ;  /* 0x0000000c210d7210 */ /* 0x000fe40007f5e0ff */
[----:B------:R-:W-:Y:S01]  /*7a40*/  IADD3 R29, P4, PT, RZ, -R22, RZ ;  /* 0x80000016ff1d7210 */ /* 0x000fe20007f9e0ff */
[----:B------:R-:W-:Y:S02]  /*7a50*/  IMAD.X R25, R25, 0x1, R15, P0 ;  /* 0x0000000119197824 */ /* 0x000fe400000e060f */
        /* <DEDUP_REMOVED lines=9> */
[----:B------:R-:W-:-:S04]  /*7af0*/  IMAD.HI.U32 R32, R25, R14, RZ ;  /* 0x0000000e19207227 */ /* 0x000fc800078e00ff */
[----:B------:R-:W-:Y:S01]  /*7b00*/  IMAD.HI.U32 R12, P2, R25, R15, R12 ;  /* 0x0000000f190c7227 */ /* 0x000fe2000784000c */
[----:B------:R-:W-:Y:S02]  /*7b10*/  SEL R15, R29, R22, !P1 ;  /* 0x000000161d0f7207 */ /* 0x000fe40004800000 */
[-C--:B------:R-:W-:Y:S01]  /*7b20*/  IADD3.X R22, PT, PT, RZ, ~R9.reuse, RZ, P4, !PT ;  /* 0x80000009ff167210 */ /* 0x080fe200027fe4ff */
[----:B------:R-:W-:Y:S02]  /*7b30*/  IMAD R13, R25, R14, RZ ;  /* 0x0000000e190d7224 */ /* 0x000fe400078e02ff */
[----:B------:R-:W-:Y:S01]  /*7b40*/  IMAD.X R25, R32, 0x1, R25, P0 ;  /* 0x0000000120197824 */ /* 0x000fe200000e0619 */
[----:B------:R-:W-:Y:S02]  /*7b50*/  SEL R9, R22, R9, !P1 ;  /* 0x0000000916097207 */ /* 0x000fe40004800000 */
[----:B------:R-:W-:Y:S01]  /*7b60*/  IADD3 R14, P3, PT, R13, R12, RZ ;  /* 0x0000000c0d0e7210 */ /* 0x000fe20007f7e0ff */
[----:B------:R-:W-:-:S03]  /*7b70*/  HFMA2 R13, -RZ, RZ, 0, 0 ;  /* 0x00000000ff0d7431 */ /* 0x000fc600000001ff */
[----:B------:R-:W-:Y:S01]  /*7b80*/  IADD3.X R22, PT, PT, RZ, RZ, R25, P3, P2 ;  /* 0x000000ffff167210 */ /* 0x000fe20001fe4419 */
[----:B------:R-:W-:-:S04]  /*7b90*/  IMAD.HI.U32 R12, R14, R15, RZ ;  /* 0x0000000f0e0c7227 */ /* 0x000fc800078e00ff */
[-C--:B------:R-:W-:Y:S02]  /*7ba0*/  IMAD R25, R22, R9.reuse, RZ ;  /* 0x0000000916197224 */ /* 0x080fe400078e02ff */
[----:B------:R-:W-:-:S04]  /*7bb0*/  IMAD.WIDE.U32 R12, R14, R9, R12 ;  /* 0x000000090e0c7225 */ /* 0x000fc800078e000c */
[----:B------:R-:W-:-:S04]  /*7bc0*/  IMAD.HI.U32 R14, R22, R9, RZ ;  /* 0x00000009160e7227 */ /* 0x000fc800078e00ff */
[----:B------:R-:W-:-:S05]  /*7bd0*/  IMAD.HI.U32 R12, P0, R22, R15, R12 ;  /* 0x0000000f160c7227 */ /* 0x000fca000780000c */
[----:B------:R-:W-:Y:S02]  /*7be0*/  IADD3 R25, P2, PT, R25, R12, RZ ;  /* 0x0000000c19197210 */ /* 0x000fe40007f5e0ff */
[----:B------:R-:W-:-:S03]  /*7bf0*/  IADD3.X R14, PT, PT, R14, RZ, RZ, P0, !PT ;  /* 0x000000ff0e0e7210 */ /* 0x000fc600007fe4ff */
        /* <DEDUP_REMOVED lines=27> */
[----:B------:R-:W-:Y:S06]  /*7db0*/  RET.REL.NODEC R28 `(uncontiguous_reduce_bf16) ;  /* 0xffffff801c907950 */ /* 0x000fec0003c3ffff */
.L_x_337:
        /* <DEDUP_REMOVED lines=12> */
.L_x_4839:


//--------------------- .text.contiguous_reduce_bf16 --------------------------
	.section	.text.contiguous_reduce_bf16,"ax",@progbits
	.align	128
        .global         contiguous_reduce_bf16
        .type           contiguous_reduce_bf16,@function
        .size           contiguous_reduce_bf16,(.L_x_4892 - contiguous_reduce_bf16)
        .other          contiguous_reduce_bf16,@"STO_CUDA_ENTRY STV_DEFAULT"
contiguous_reduce_bf16:
.text.contiguous_reduce_bf16:
        /* <DEDUP_REMOVED lines=27> */
[----:B------:R-:W-:-:S04]  /*01b0*/  LEA.HI.X R13, R8, UR13, RZ, 0x1, P1 ;  /* 0x0000000d080d7c11 */ /* 0x000fc800088f0cff */
[----:B------:R-:W2:Y:S04]  /*01c0*/  LDG.E.U16 R11, desc[UR8][R10.64] ;  /* 0x000000080a0b7981 */ /* 0x000ea8000c1e1500 */
[----:B------:R-:W2:Y:S01]  /*01d0*/  LDG.E.U16 R12, desc[UR8][R12.64] ;  /* 0x000000080c0c7981 */ /* 0x000ea2000c1e1500 */
[----:B------:R-:W-:Y:S01]  /*01e0*/  IMAD.MOV.U32 R9, RZ, RZ, RZ ;  /* 0x000000ffff097224 */ /* 0x000fe200078e00ff */
[----:B--2---:R-:W-:-:S13]  /*01f0*/  HSETP2.BF16_V2.GT.AND P0, PT, R11.H0_H0, R12.H0_H0, PT ;  /* 0x2000000c0b007234 */ /* 0x004fda0003f04802 */
[----:B------:R1:W-:Y:S04]  /*0200*/  @P0 STS.U16 [R4], R12 ;  /* 0x0000000c04000388 */ /* 0x0003e80000000400 */
[----:B------:R1:W-:Y:S04]  /*0210*/  @P0 STS.64 [R3], R8 ;  /* 0x0000000803000388 */ /* 0x0003e80000000a00 */
[----:B------:R1:W-:Y:S04]  /*0220*/  @!P0 STS.U16 [R4], R11 ;  /* 0x0000000b04008388 */ /* 0x0003e80000000400 */
[----:B------:R1:W-:Y:S01]  /*0230*/  @!P0 STS.64 [R3], R6 ;  /* 0x0000000603008388 */ /* 0x0003e20000000a00 */
[----:B------:R-:W-:Y:S05]  /*0240*/  BRA `(.L_x_340) ;  /* 0x0000000000247947 */ /* 0x000fea0003800000 */
.L_x_339:
[----:B------:R-:W-:-:S04]  /*0250*/  ISETP.GE.U32.AND P0, PT, R6, UR10, PT ;  /* 0x0000000a06007c0c */ /* 0x000fc8000bf06070 */
[----:B------:R-:W-:-:S13]  /*0260*/  ISETP.GE.U32.AND.EX P0, PT, RZ, UR11, PT, P0 ;  /* 0x0000000bff007c0c */ /* 0x000fda000bf06100 */
[----:B------:R-:W-:Y:S05]  /*0270*/  @P0 BRA `(.L_x_340) ;  /* 0x0000000000180947 */ /* 0x000fea0003800000 */
[----:B------:R-:W0:Y:S02]  /*0280*/  LDCU.64 UR12, c[0x0][0x390] ;  /* 0x00007200ff0c77ac */ /* 0x000e240008000a00 */
[----:B0-----:R-:W-:-:S04]  /*0290*/  LEA R8, P0, R6, UR12, 0x1 ;  /* 0x0000000c06087c11 */ /* 0x001fc8000f8008ff */
[----:B------:R-:W-:-:S06]  /*02a0*/  LEA.HI.X R9, R6, UR13, RZ, 0x1, P0 ;  /* 0x0000000d06097c11 */ /* 0x000fcc00080f0cff */
[----:B------:R-:W2:Y:S04]  /*02b0*/  LDG.E.U16 R9, desc[UR8][R8.64] ;  /* 0x0000000808097981 */ /* 0x000ea8000c1e1500 */
[----:B--2---:R0:W-:Y:S04]  /*02c0*/  STS.U16 [R4], R9 ;  /* 0x0000000904007388 */ /* 0x0041e80000000400 */
[----:B------:R0:W-:Y:S02]  /*02d0*/  STS.64 [R3], R6 ;  /* 0x0000000603007388 */ /* 0x0001e40000000a00 */
.L_x_340:
[----:B------:R-:W-:Y:S05]  /*02e0*/  BSYNC.RECONVERGENT B0 ;  /* 0x0000000000007941 */ /* 0x000fea0003800200 */
.L_x_338:
[----:B------:R-:W-:Y:S01]  /*02f0*/  BAR.SYNC.DEFER_BLOCKING 0x0 ;  /* 0x0000000000007b1d */ /* 0x000fe20000010000 */
[----:B------:R-:W-:-:S09]  /*0300*/  UISETP.GE.U32.AND UP0, UPT, UR5, 0x42, UPT ;  /* 0x000000420500788c */ /* 0x000fd2000bf06070 */
[----:B------:R-:W-:Y:S05]  /*0310*/  BRA.U !UP0, `(.L_x_341) ;  /* 0x0000000108847547 */ /* 0x000fea000b800000 */
.L_x_346:
[----:B------:R-:W-:Y:S01]  /*0320*/  UMOV UR4, UR5 ;  /* 0x0000000500047c82 */ /* 0x000fe20008000000 */
[----:B------:R-:W-:Y:S01]  /*0330*/  USHF.R.U32.HI UR5, URZ, 0x1, UR5 ;  /* 0x00000001ff057899 */ /* 0x000fe20008011605 */
[----:B------:R-:W-:Y:S05]  /*0340*/  BSSY.RECONVERGENT B0, `(.L_x_342) ;  /* 0x000001a000007945 */ /* 0x000fea0003800200 */
[----:B------:R-:W-:-:S13]  /*0350*/  ISETP.GE.U32.AND P0, PT, R2, UR5, PT ;  /* 0x0000000502007c0c */ /* 0x000fda000bf06070 */
[----:B0-2---:R-:W-:Y:S05]  /*0360*/  @P0 BRA `(.L_x_343) ;  /* 0x00000000005c0947 */ /* 0x005fea0003800000 */
[----:B------:R-:W-:Y:S01]  /*0370*/  ULOP3.LUT UR7, UR4, 0x7fe, URZ, 0xc0, !UPT ;  /* 0x000007fe04077892 */ /* 0x000fe2000f8ec0ff */
[----:B------:R-:W-:Y:S01]  /*0380*/  LDS.U16 R5, [R4] ;  /* 0x0000000004057984 */ /* 0x000fe20000000400 */
[----:B-1----:R-:W-:Y:S01]  /*0390*/  IMAD.U32 R8, RZ, RZ, UR5 ;  /* 0x00000005ff087e24 */ /* 0x002fe2000f8e00ff */
[----:B------:R-:W-:Y:S03]  /*03a0*/  BSSY.RELIABLE B1, `(.L_x_344) ;  /* 0x0000011000017945 */ /* 0x000fe60003800100 */
[----:B------:R-:W-:-:S03]  /*03b0*/  IMAD R8, R8, 0x8, R3 ;  /* 0x0000000808087824 */ /* 0x000fc600078e0203 */
[----:B------:R-:W1:Y:S02]  /*03c0*/  LDS.U16 R10, [R4+UR7] ;  /* 0x00000007040a7984 */ /* 0x000e640008000400 */
[----:B-1----:R-:W-:-:S13]  /*03d0*/  HSETP2.BF16_V2.GT.AND P0, PT, R5.H0_H0, R10.H0_H0, PT ;  /* 0x2000000a05007234 */ /* 0x002fda0003f04802 */
[----:B0-----:R0:W1:Y:S01]  /*03e0*/  @P0 LDS.64 R6, [R8] ;  /* 0x0000000008060984 */ /* 0x0010620000000a00 */
        /* <DEDUP_REMOVED lines=12> */
.L_x_345:
[----:B------:R-:W-:Y:S05]  /*04b0*/  BSYNC.RELIABLE B1 ;  /* 0x0000000000017941 */ /* 0x000fea0003800100 */
.L_x_344:
[----:B------:R2:W-:Y:S04]  /*04c0*/  STS.U16 [R4], R10 ;  /* 0x0000000a04007388 */ /* 0x0005e80000000400 */
[----:B-1----:R2:W-:Y:S02]  /*04d0*/  STS.64 [R3], R6 ;  /* 0x0000000603007388 */ /* 0x0025e40000000a00 */
.L_x_343:
[----:B------:R-:W-:Y:S05]  /*04e0*/  BSYNC.RECONVERGENT B0 ;  /* 0x0000000000007941 */ /* 0x000fea0003800200 */
.L_x_342:
[----:B------:R-:W-:Y:S05]  /*04f0*/  WARPSYNC.ALL ;  /* 0x0000000000007948 */ /* 0x000fea0003800000 */
[----:B------:R-:W-:Y:S01]  /*0500*/  BAR.SYNC.DEFER_BLOCKING 0x0 ;  /* 0x0000000000007b1d */ /* 0x000fe20000010000 */
[----:B------:R-:W-:-:S09]  /*0510*/  UISETP.GT.U32.AND UP0, UPT, UR4, 0x83, UPT ;  /* 0x000000830400788c */ /* 0x000fd2000bf04070 */
[----:B------:R-:W-:Y:S05]  /*0520*/  BRA.U UP0, `(.L_x_346) ;  /* 0xfffffffd007c7547 */ /* 0x000fea000b83ffff */
.L_x_341:
[----:B------:R-:W-:-:S13]  /*0530*/  ISETP.GT.U32.AND P0, PT, R2, 0x1f, PT ;  /* 0x0000001f0200780c */ /* 0x000fda0003f04070 */
[----:B------:R-:W-:Y:S05]  /*0540*/  @P0 EXIT ;  /* 0x000000000000094d */ /* 0x000fea0003800000 */
[----:B------:R-:W-:Y:S01]  /*0550*/  LDS.U16 R5, [R4] ;  /* 0x0000000004057984 */ /* 0x000fe20000000400 */
[----:B------:R-:W-:Y:S04]  /*0560*/  BSSY.RECONVERGENT B1, `(.L_x_347) ;  /* 0x0000014000017945 */ /* 0x000fe80003800200 */
[----:B------:R-:W-:Y:S01]  /*0570*/  BSSY.RELIABLE B0, `(.L_x_348) ;  /* 0x000000d000007945 */ /* 0x000fe20003800100 */
[----:B012---:R-:W0:Y:S02]  /*0580*/  LDS.U16 R6, [R4+0x40] ;  /* 0x0000400004067984 */ /* 0x007e240000000400 */
        /* <DEDUP_REMOVED lines=11> */
.L_x_349:
[----:B------:R-:W-:Y:S05]  /*0640*/  BSYNC.RELIABLE B0 ;  /* 0x0000000000007941 */ /* 0x000fea0003800100 */
.L_x_348:
[----:B------:R-:W0:Y:S04]  /*0650*/  LDS.64 R6, [R3+0x100] ;  /* 0x0001000003067984 */ /* 0x000e280000000a00 */
[----:B0-----:R-:W-:Y:S04]  /*0660*/  STS.64 [R3], R6 ;  /* 0x0000000603007388 */ /* 0x001fe80000000a00 */
[----:B------:R-:W0:Y:S04]  /*0670*/  LDS.U16 R9, [R4+0x40] ;  /* 0x0000400004097984 */ /* 0x000e280000000400 */
[----:B0-----:R0:W-:Y:S01]  /*0680*/  STS.U16 [R4], R9 ;  /* 0x0000000904007388 */ /* 0x0011e20000000400 */
[----:B------:R-:W-:-:S07]  /*0690*/  PRMT R5, R9, 0x7610, R5 ;  /* 0x0000761009057816 */ /* 0x000fce0000000005 */
.L_x_350:
[----:B------:R-:W-:Y:S05]  /*06a0*/  BSYNC.RECONVERGENT B1 ;  /* 0x0000000000017941 */ /* 0x000fea0003800200 */
.L_x_347:
        /* <DEDUP_REMOVED lines=15> */
.L_x_353:
[----:B------:R-:W-:Y:S05]  /*07a0*/  BSYNC.RELIABLE B1 ;  /* 0x0000000000017941 */ /* 0x000fea0003800100 */
.L_x_352:
[----:B------:R-:W1:Y:S04]  /*07b0*/  LDS.64 R6, [R3+0x80] ;  /* 0x0000800003067984 */ /* 0x000e680000000a00 */
[----:B-1----:R-:W-:Y:S04]  /*07c0*/  STS.64 [R3], R6 ;  /* 0x0000000603007388 */ /* 0x002fe80000000a00 */
[----:B0-----:R-:W0:Y:S04]  /*07d0*/  LDS.U16 R9, [R4+0x20] ;  /* 0x0000200004097984 */ /* 0x001e280000000400 */
[----:B0-----:R1:W-:Y:S01]  /*07e0*/  STS.U16 [R4], R9 ;  /* 0x0000000904007388 */ /* 0x0013e20000000400 */
[----:B------:R-:W-:-:S07]  /*07f0*/  PRMT R5, R9, 0x7610, R5 ;  /* 0x0000761009057816 */ /* 0x000fce0000000005 */
.L_x_354:
[----:B------:R-:W-:Y:S05]  /*0800*/  BSYNC.RECONVERGENT B2 ;  /* 0x0000000000027941 */ /* 0x000fea0003800200 */
.L_x_351:
        /* <DEDUP_REMOVED lines=15> */
.L_x_357:
[----:B------:R-:W-:Y:S05]  /*0900*/  BSYNC.RELIABLE B2 ;  /* 0x0000000000027941 */ /* 0x000fea0003800100 */
.L_x_356:
[----:B------:R-:W2:Y:S04]  /*0910*/  LDS.64 R6, [R3+0x40] ;  /* 0x0000400003067984 */ /* 0x000ea80000000a00 */
[----:B--2---:R-:W-:Y:S04]  /*0920*/  STS.64 [R3], R6 ;  /* 0x0000000603007388 */ /* 0x004fe80000000a00 */
[----:B01----:R-:W0:Y:S04]  /*0930*/  LDS.U16 R9, [R4+0x10] ;  /* 0x0000100004097984 */ /* 0x003e280000000400 */
[----:B0-----:R2:W-:Y:S01]  /*0940*/  STS.U16 [R4], R9 ;  /* 0x0000000904007388 */ /* 0x0015e20000000400 */
[----:B------:R-:W-:-:S07]  /*0950*/  PRMT R5, R9, 0x7610, R5 ;  /* 0x0000761009057816 */ /* 0x000fce0000000005 */
.L_x_358:
[----:B------:R-:W-:Y:S05]  /*0960*/  BSYNC.RECONVERGENT B3 ;  /* 0x0000000000037941 */ /* 0x000fea0003800200 */
.L_x_355:
        /* <DEDUP_REMOVED lines=15> */
.L_x_361:
[----:B------:R-:W-:Y:S05]  /*0a60*/  BSYNC.RELIABLE B3 ;  /* 0x0000000000037941 */ /* 0x000fea0003800100 */
.L_x_360:
[----:B------:R-:W3:Y:S04]  /*0a70*/  LDS.64 R6, [R3+0x20] ;  /* 0x0000200003067984 */ /* 0x000ee80000000a00 */
[----:B---3--:R-:W-:Y:S04]  /*0a80*/  STS.64 [R3], R6 ;  /* 0x0000000603007388 */ /* 0x008fe80000000a00 */
[----:B012---:R-:W0:Y:S04]  /*0a90*/  LDS.U16 R9, [R4+0x8] ;  /* 0x0000080004097984 */ /* 0x007e280000000400 */
[----:B0-----:R3:W-:Y:S01]  /*0aa0*/  STS.U16 [R4], R9 ;  /* 0x0000000904007388 */ /* 0x0017e20000000400 */
[----:B------:R-:W-:-:S07]  /*0ab0*/  PRMT R5, R9, 0x7610, R5 ;  /* 0x0000761009057816 */ /* 0x000fce0000000005 */
.L_x_362:
[----:B------:R-:W-:Y:S05]  /*0ac0*/  BSYNC.RECONVERGENT B4 ;  /* 0x0000000000047941 */ /* 0x000fea0003800200 */
.L_x_359:
        /* <DEDUP_REMOVED lines=15> */
.L_x_365:
[----:B------:R-:W-:Y:S05]  /*0bc0*/  BSYNC.RELIABLE B4 ;  /* 0x0000000000047941 */ /* 0x000fea0003800100 */
.L_x_364:
[----:B------:R-:W4:Y:S04]  /*0bd0*/  LDS.64 R6, [R3+0x10] ;  /* 0x0000100003067984 */ /* 0x000f280000000a00 */
[----:B----4-:R-:W-:Y:S04]  /*0be0*/  STS.64 [R3], R6 ;  /* 0x0000000603007388 */ /* 0x010fe80000000a00 */
[----:B0123--:R-:W0:Y:S04]  /*0bf0*/  LDS.U16 R9, [R4+0x4] ;  /* 0x0000040004097984 */ /* 0x00fe280000000400 */
[----:B0-----:R4:W-:Y:S01]  /*0c00*/  STS.U16 [R4], R9 ;  /* 0x0000000904007388 */ /* 0x0019e20000000400 */
[----:B------:R-:W-:-:S07]  /*0c10*/  PRMT R5, R9, 0x7610, R5 ;  /* 0x0000761009057816 */ /* 0x000fce0000000005 */
.L_x_366:
[----:B------:R-:W-:Y:S05]  /*0c20*/  BSYNC.RECONVERGENT B5 ;  /* 0x0000000000057941 */ /* 0x000fea0003800200 */
.L_x_363:
        /* <DEDUP_REMOVED lines=15> */
.L_x_369:
[----:B------:R-:W-:Y:S05]  /*0d20*/  BSYNC.RELIABLE B6 ;  /* 0x0000000000067941 */ /* 0x000fea0003800100 */
.L_x_368:
[----:B------:R-:W5:Y:S04]  /*0d30*/  LDS.64 R6, [R3+0x8] ;  /* 0x0000080003067984 */ /* 0x000f680000000a00 */
[----:B-----5:R-:W-:Y:S04]  /*0d40*/  STS.64 [R3], R6 ;  /* 0x0000000603007388 */ /* 0x020fe80000000a00 */
[----:B------:R-:W5:Y:S04]  /*0d50*/  LDS.U16 R5, [R4+0x2] ;  /* 0x0000020004057984 */ /* 0x000f680000000400 */
[----:B-----5:R0:W-:Y:S02]  /*0d60*/  STS.U16 [R4], R5 ;  /* 0x0000000504007388 */ /* 0x0201e40000000400 */
.L_x_370:
[----:B------:R-:W-:Y:S05]  /*0d70*/  BSYNC.RECONVERGENT B5 ;  /* 0x0000000000057941 */ /* 0x000fea0003800200 */
.L_x_367:
        /* <DEDUP_REMOVED lines=15> */
.L_x_371:
        /* <DEDUP_REMOVED lines=9> */
.L_x_4892:


//--------------------- .text.nkd2_f16            --------------------------
	.section	.text.nkd2_f16,"ax",@progbits
	.align	128
        .global         nkd2_f16
        .type           nkd2_f16,@function
        .size           nkd2_f16,(.L_x_4893 - nkd2_f16)
        .other          nkd2_f16,@"STO_CUDA_ENTRY STV_DEFAULT"
nkd2_f16:
.text.nkd2_f16:
[----:B------:R-:W-:Y:S08]  /*0000*/  LDC R1, c[0x0][0x37c] ;  /* 0x0000df00ff017b82 */ /* 0x000ff00000000800 */
[----:B------:R-:W0:Y:S01]  /*0010*/  S2UR UR4, SR_CTAID.Y ;  /* 0x00000000000479c3 */ /* 0x000e220000002600 */
[----:B------:R-:W0:Y:S01]  /*0020*/  LDCU.64 UR8, c[0x0][0x398] ;  /* 0x00007300ff0877ac */ /* 0x000e220008000a00 */
[----:B------:R-:W1:Y:S01]  /*0030*/  S2R R5, SR_CTAID.X ;  /* 0x0000000000057919 */ /* 0x000e620000002500 */
[----:B------:R-:W2:Y:S01]  /*0040*/  I2F.F16.U32 R3, 0x7c00 ;  /* 0x00007c0000037906 */ /* 0x000ea20000200800 */
        /* <DEDUP_REMOVED lines=39> */
[----:B--2---:R-:W-:-:S13]  /*02c0*/  HSETP2.GT.AND P0, PT, R15.H0_H0, R14.H0_H0, PT ;  /* 0x2000000e0f007234 */ /* 0x004fda0003f04800 */
[----:B------:R-:W-:Y:S05]  /*02d0*/  @!P0 BRA `(.L_x_374) ;  /* 0x0000000000108947 */ /* 0x000fea0003800000 */
[----:B------:R-:W0:Y:S02]  /*02e0*/  LDC.64 R8, c[0x0][0x390] ;  /* 0x0000e400ff087b82 */ /* 0x000e240000000a00 */
[----:B0-----:R-:W-:-:S06]  /*02f0*/  IMAD.WIDE.U32 R8, R17, 0x8, R8 ;  /* 0x0000000811087825 */ /* 0x001fcc00078e0008 */
[----:B------:R-:W5:Y:S01]  /*0300*/  LDG.E.64 R8, desc[UR10][R8.64] ;  /* 0x0000000a08087981 */ /* 0x000f62000c1e1b00 */
[----:B------:R-:W-:Y:S05]  /*0310*/  BRA `(.L_x_375) ;  /* 0x0000000000487947 */ /* 0x000fea0003800000 */
.L_x_374:
[----:B------:R-:W-:Y:S01]  /*0320*/  HSETP2.NEU.AND P0, PT, R15.H0_H0, R14.H0_H0, PT ;  /* 0x2000000e0f007234 */ /* 0x000fe20003f0d800 */
[----:B------:R-:W-:-:S12]  /*0330*/  BSSY.RELIABLE B1, `(.L_x_376) ;  /* 0x0000014000017945 */ /* 0x000fd80003800100 */
[----:B------:R-:W-:Y:S05]  /*0340*/  @!P0 BRA `(.L_x_377) ;  /* 0x0000000000108947 */ /* 0x000fea0003800000 */
[----:B------:R-:W0:Y:S02]  /*0350*/  LDC.64 R8, c[0x0][0x390] ;  /* 0x0000e400ff087b82 */ /* 0x000e240000000a00 */
[----:B0-----:R-:W-:-:S06]  /*0360*/  IMAD.WIDE.U32 R8, R13, 0x8, R8 ;  /* 0x000000080d087825 */ /* 0x001fcc00078e0008 */
[----:B------:R-:W5:Y:S01]  /*0370*/  LDG.E.64 R8, desc[UR10][R8.64] ;  /* 0x0000000a08087981 */ /* 0x000f62000c1e1b00 */
[----:B------:R-:W-:Y:S05]  /*0380*/  BRA `(.L_x_378) ;  /* 0x0000000000387947 */ /* 0x000fea0003800000 */
.L_x_377:
        /* <DEDUP_REMOVED lines=11> */
.L_x_375:
[----:B------:R0:W-:Y:S04]  /*0440*/  STS.U16 [R4], R14 ;  /* 0x0000000e04007388 */ /* 0x0001e80000000400 */
[----:B-----5:R0:W-:Y:S01]  /*0450*/  STS.64 [R6], R8 ;  /* 0x0000000806007388 */ /* 0x0201e20000000a00 */
[----:B------:R-:W-:Y:S05]  /*0460*/  BRA `(.L_x_379) ;  /* 0x00000000003c7947 */ /* 0x000fea0003800000 */
.L_x_378:
[----:B------:R-:W-:Y:S05]  /*0470*/  BSYNC.RELIABLE B1 ;  /* 0x0000000000017941 */ /* 0x000fea0003800100 */
.L_x_376:
[----:B------:R1:W-:Y:S04]  /*0480*/  STS.U16 [R4], R15 ;  /* 0x0000000f04007388 */ /* 0x0003e80000000400 */
[----:B-----5:R1:W-:Y:S01]  /*0490*/  STS.64 [R6], R8 ;  /* 0x0000000806007388 */ /* 0x0203e20000000a00 */
[----:B------:R-:W-:Y:S05]  /*04a0*/  BRA `(.L_x_379) ;  /* 0x00000000002c7947 */ /* 0x000fea0003800000 */
.L_x_373:
        /* <DEDUP_REMOVED lines=11> */
.L_x_379:
[----:B------:R-:W-:Y:S05]  /*0560*/  BSYNC.RECONVERGENT B0 ;  /* 0x0000000000007941 */ /* 0x000fea0003800200 */
.L_x_372:
[----:B------:R-:W-:Y:S05]  /*0570*/  WARPSYNC.ALL ;  /* 0x0000000000007948 */ /* 0x000fea0003800000 */
[----:B------:R-:W-:Y:S01]  /*0580*/  BAR.SYNC.DEFER_BLOCKING 0x0 ;  /* 0x0000000000007b1d */ /* 0x000fe20000010000 */
[----:B------:R-:W-:-:S09]  /*0590*/  UISETP.GE.U32.AND UP0, UPT, UR4, 0x42, UPT ;  /* 0x000000420400788c */ /* 0x000fd2000bf06070 */
[----:B------:R-:W-:Y:S05]  /*05a0*/  BRA.U !UP0, `(.L_x_380) ;  /* 0x0000000108847547 */ /* 0x000fea000b800000 */
.L_x_385:
        /* <DEDUP_REMOVED lines=11> */
[----:B--2---:R-:W-:-:S13]  /*0660*/  HSETP2.GT.AND P0, PT, R10.H0_H0, R13.H0_H0, PT ;  /* 0x2000000d0a007234 */ /* 0x004fda0003f04800 */
[----:B01----:R0:W1:Y:S01]  /*0670*/  @P0 LDS.64 R8, [R11] ;  /* 0x000000000b080984 */ /* 0x0030620000000a00 */
[----:B------:R-:W-:Y:S05]  /*0680*/  @P0 BRA `(.L_x_384) ;  /* 0x00000000002c0947 */ /* 0x000fea0003800000 */
[----:B------:R-:W-:-:S13]  /*0690*/  HSETP2.NEU.AND P0, PT, R10.H0_H0, R13.H0_H0, PT ;  /* 0x2000000d0a007234 */ /* 0x000fda0003f0d800 */
        /* <DEDUP_REMOVED lines=10> */
.L_x_384:
[----:B------:R-:W-:Y:S05]  /*0740*/  BSYNC.RELIABLE B1 ;  /* 0x0000000000017941 */ /* 0x000fea0003800100 */
.L_x_383:
[----:B------:R3:W-:Y:S04]  /*0750*/  STS.U16 [R4], R13 ;  /* 0x0000000d04007388 */ /* 0x0007e80000000400 */
[----:B-1----:R3:W-:Y:S02]  /*0760*/  STS.64 [R6], R8 ;  /* 0x0000000806007388 */ /* 0x0027e40000000a00 */
.L_x_382:
[----:B------:R-:W-:Y:S05]  /*0770*/  BSYNC.RECONVERGENT B0 ;  /* 0x0000000000007941 */ /* 0x000fea0003800200 */
.L_x_381:
[----:B------:R-:W-:Y:S05]  /*0780*/  WARPSYNC.ALL ;  /* 0x0000000000007948 */ /* 0x000fea0003800000 */
[----:B------:R-:W-:Y:S01]  /*0790*/  BAR.SYNC.DEFER_BLOCKING 0x0 ;  /* 0x0000000000007b1d */ /* 0x000fe20000010000 */
[----:B------:R-:W-:-:S09]  /*07a0*/  UISETP.GT.U32.AND UP0, UPT, UR5, 0x83, UPT ;  /* 0x000000830500788c */ /* 0x000fd2000bf04070 */
[----:B------:R-:W-:Y:S05]  /*07b0*/  BRA.U UP0, `(.L_x_385) ;  /* 0xfffffffd007c7547 */ /* 0x000fea000b83ffff */
.L_x_380:
[----:B------:R-:W-:-:S13]  /*07c0*/  ISETP.GT.U32.AND P0, PT, R0, 0x1f, PT ;  /* 0x0000001f0000780c */ /* 0x000fda0003f04070 */
[----:B------:R-:W-:Y:S05]  /*07d0*/  @P0 EXIT ;  /* 0x000000000000094d */ /* 0x000fea0003800000 */
[----:B01-3--:R-:W-:Y:S01]  /*07e0*/  LDS.U16 R8, [R4] ;  /* 0x0000000004087984 */ /* 0x00bfe20000000400 */
[----:B------:R-:W-:Y:S04]  /*07f0*/  BSSY.RECONVERGENT B1, `(.L_x_386) ;  /* 0x0000014000017945 */ /* 0x000fe80003800200 */
[----:B------:R-:W-:Y:S01]  /*0800*/  BSSY.RELIABLE B0, `(.L_x_387) ;  /* 0x000000d000007945 */ /* 0x000fe20003800100 */
[----:B--2---:R-:W0:Y:S02]  /*0810*/  LDS.U16 R9, [R4+0x40] ;  /* 0x0000400004097984 */ /* 0x004e240000000400 */
[----:B0-----:R-:W-:-:S13]  /*0820*/  HSETP2.GT.AND P0, PT, R8.H0_H0, R9.H0_H0, PT ;  /* 0x2000000908007234 */ /* 0x001fda0003f04800 */
[----:B------:R-:W-:Y:S05]  /*0830*/  @P0 BRA `(.L_x_388) ;  /* 0x0000000000240947 */ /* 0x000fea0003800000 */
[----:B------:R-:W-:-:S13]  /*0840*/  HSETP2.NEU.AND P0, PT, R8.H0_H0, R9.H0_H0, PT ;  /* 0x2000000908007234 */ /* 0x000fda0003f0d800 */
        /* <DEDUP_REMOVED lines=8> */
.L_x_388:
[----:B------:R-:W-:Y:S05]  /*08d0*/  BSYNC.RELIABLE B0 ;  /* 0x0000000000007941 */ /* 0x000fea0003800100 */
.L_x_387:
[----:B------:R-:W0:Y:S04]  /*08e0*/  LDS.64 R10, [R6+0x100] ;  /* 0x00010000060a7984 */ /* 0x000e280000000a00 */
[----:B0-----:R-:W-:Y:S04]  /*08f0*/  STS.64 [R6], R10 ;  /* 0x0000000a06007388 */ /* 0x001fe80000000a00 */
[----:B------:R-:W0:Y:S04]  /*0900*/  LDS.U16 R9, [R4+0x40] ;  /* 0x0000400004097984 */ /* 0x000e280000000400 */
[----:B0-----:R0:W-:Y:S01]  /*0910*/  STS.U16 [R4], R9 ;  /* 0x0000000904007388 */ /* 0x0011e20000000400 */
[----:B------:R-:W-:-:S07]  /*0920*/  PRMT R8, R9, 0x7610, R8 ;  /* 0x0000761009087816 */ /* 0x000fce0000000008 */
.L_x_389:
[----:B------:R-:W-:Y:S05]  /*0930*/  BSYNC.RECONVERGENT B1 ;  /* 0x0000000000017941 */ /* 0x000fea0003800200 */
.L_x_386:
[----:B------:R-:W-:Y:S05]  /*0940*/  WARPSYNC.ALL ;  /* 0x0000000000007948 */ /* 0x000fea0003800000 */
[----:B0-----:R-:W0:Y:S01]  /*0950*/  LDS.U16 R9, [R4+0x20] ;  /* 0x0000200004097984 */ /* 0x001e220000000400 */
[----:B------:R-:W-:Y:S04]  /*0960*/  BSSY.RECONVERGENT B2, `(.L_x_390) ;  /* 0x0000013000027945 */ /* 0x000fe80003800200 */
[----:B------:R-:W-:Y:S01]  /*0970*/  BSSY.RELIABLE B1, `(.L_x_391) ;  /* 0x000000c000017945 */ /* 0x000fe20003800100 */
        /* <DEDUP_REMOVED lines=11> */
.L_x_392:
[----:B------:R-:W-:Y:S05]  /*0a30*/  BSYNC.RELIABLE B1 ;  /* 0x0000000000017941 */ /* 0x000fea0003800100 */
.L_x_391:
[----:B------:R-:W0:Y:S04]  /*0a40*/  LDS.64 R10, [R6+0x80] ;  /* 0x00008000060a7984 */ /* 0x000e280000000a00 */
[----:B0-----:R-:W-:Y:S04]  /*0a50*/  STS.64 [R6], R10 ;  /* 0x0000000a06007388 */ /* 0x001fe80000000a00 */
[----:B------:R-:W0:Y:S04]  /*0a60*/  LDS.U16 R9, [R4+0x20] ;  /* 0x0000200004097984 */ /* 0x000e280000000400 */
[----:B0-----:R0:W-:Y:S01]  /*0a70*/  STS.U16 [R4], R9 ;  /* 0x0000000904007388 */ /* 0x0011e20000000400 */
[----:B------:R-:W-:-:S07]  /*0a80*/  PRMT R8, R9, 0x7610, R8 ;  /* 0x0000761009087816 */ /* 0x000fce0000000008 */
.L_x_393:
[----:B------:R-:W-:Y:S05]  /*0a90*/  BSYNC.RECONVERGENT B2 ;  /* 0x0000000000027941 */ /* 0x000fea0003800200 */
.L_x_390:
        /* <DEDUP_REMOVED lines=15> */
.L_x_396:
[----:B------:R-:W-:Y:S05]  /*0b90*/  BSYNC.RELIABLE B2 ;  /* 0x0000000000027941 */ /* 0x000fea0003800100 */
.L_x_395:
[----:B------:R-:W0:Y:S04]  /*0ba0*/  LDS.64 R10, [R6+0x40] ;  /* 0x00004000060a7984 */ /* 0x000e280000000a00 */
[----:B0-----:R-:W-:Y:S04]  /*0bb0*/  STS.64 [R6], R10 ;  /* 0x0000000a06007388 */ /* 0x001fe80000000a00 */
[----:B------:R-:W0:Y:S04]  /*0bc0*/  LDS.U16 R9, [R4+0x10] ;  /* 0x0000100004097984 */ /* 0x000e280000000400 */
[----:B0-----:R0:W-:Y:S01]  /*0bd0*/  STS.U16 [R4], R9 ;  /* 0x0000000904007388 */ /* 0x0011e20000000400 */
[----:B------:R-:W-:-:S07]  /*0be0*/  PRMT R8, R9, 0x7610, R8 ;  /* 0x0000761009087816 */ /* 0x000fce0000000008 */
.L_x_397:
[----:B------:R-:W-:Y:S05]  /*0bf0*/  BSYNC.RECONVERGENT B3 ;  /* 0x0000000000037941 */ /* 0x000fea0003800200 */
.L_x_394:
        /* <DEDUP_REMOVED lines=15> */
.L_x_400:
[----:B------:R-:W-:Y:S05]  /*0cf0*/  BSYNC.RELIABLE B3 ;  /* 0x0000000000037941 */ /* 0x000fea0003800100 */
.L_x_399:
[----:B------:R-:W0:Y:S04]  /*0d00*/  LDS.64 R10, [R6+0x20] ;  /* 0x00002000060a7984 */ /* 0x000e280000000a00 */
[----:B0-----:R-:W-:Y:S04]  /*0d10*/  STS.64 [R6], R10 ;  /* 0x0000000a06007388 */ /* 0x001fe80000000a00 */
[----:B------:R-:W0:Y:S04]  /*0d20*/  LDS.U16 R9, [R4+0x8] ;  /* 0x0000080004097984 */ /* 0x000e280000000400 */
[----:B0-----:R0:W-:Y:S01]  /*0d30*/  STS.U16 [R4], R9 ;  /* 0x0000000904007388 */ /* 0x0011e20000000400 */
[----:B------:R-:W-:-:S07]  /*0d40*/  PRMT R8, R9, 0x7610, R8 ;  /* 0x0000761009087816 */ /* 0x000fce0000000008 */
.L_x_401:
[----:B------:R-:W-:Y:S05]  /*0d50*/  BSYNC.RECONVERGENT B4 ;  /* 0x0000000000047941 */ /* 0x000fea0003800200 */
.L_x_398:
        /* <DEDUP_REMOVED lines=15> */
.L_x_404:
[----:B------:R-:W-:Y:S05]  /*0e50*/  BSYNC.RELIABLE B4 ;  /* 0x0000000000047941 */ /* 0x000fea0003800100 */
.L_x_403:
[----:B------:R-:W0:Y:S04]  /*0e60*/  LDS.64 R10, [R6+0x10] ;  /* 0x00001000060a7984 */ /* 0x000e280000000a00 */
[----:B0-----:R-:W-:Y:S04]  /*0e70*/  STS.64 [R6], R10 ;  /* 0x0000000a06007388 */ /* 0x001fe80000000a00 */
[----:B------:R-:W0:Y:S04]  /*0e80*/  LDS.U16 R9, [R4+0x4] ;  /* 0x0000040004097984 */ /* 0x000e280000000400 */
[----:B0-----:R0:W-:Y:S01]  /*0e90*/  STS.U16 [R4], R9 ;  /* 0x0000000904007388 */ /* 0x0011e20000000400 */
[----:B------:R-:W-:-:S07]  /*0ea0*/  PRMT R8, R9, 0x7610, R8 ;  /* 0x0000761009087816 */ /* 0x000fce0000000008 */
.L_x_405:
[----:B------:R-:W-:Y:S05]  /*0eb0*/  BSYNC.RECONVERGENT B5 ;  /* 0x0000000000057941 */ /* 0x000fea0003800200 */
.L_x_402:
        /* <DEDUP_REMOVED lines=15> */
.L_x_408:
[----:B------:R-:W-:Y:S05]  /*0fb0*/  BSYNC.RELIABLE B6 ;  /* 0x0000000000067941 */ /* 0x000fea0003800100 */
.L_x_407:
[----:B------:R-:W0:Y:S04]  /*0fc0*/  LDS.64 R8, [R6+0x8] ;  /* 0x0000080006087984 */ /* 0x000e280000000a00 */
[----:B0-----:R-:W-:Y:S04]  /*0fd0*/  STS.64 [R6], R8 ;  /* 0x0000000806007388 */ /* 0x001fe80000000a00 */
[----:B------:R-:W0:Y:S04]  /*0fe0*/  LDS.U16 R11, [R4+0x2] ;  /* 0x00000200040b7984 */ /* 0x000e280000000400 */
[----:B0-----:R0:W-:Y:S02]  /*0ff0*/  STS.U16 [R4], R11 ;  /* 0x0000000b04007388 */ /* 0x0011e40000000400 */
.L_x_409:
[----:B------:R-:W-:Y:S05]  /*1000*/  BSYNC.RECONVERGENT B5 ;  /* 0x0000000000057941 */ /* 0x000fea0003800200 */
.L_x_406:
        /* <DEDUP_REMOVED lines=19> */
.L_x_410:
        /* <DEDUP_REMOVED lines=12> */
.L_x_4893:


//--------------------- .text.nkd_f16             --------------------------
	.section	.text.nkd_f16,"ax",@progbits
	.align	128
        .global         nkd_f16
        .type           nkd_f16,@function
        .size           nkd_f16,(.L_x_4841 - nkd_f16)
        .other          nkd_f16,@"STO_CUDA_ENTRY STV_DEFAULT"
nkd_f16:
.text.nkd_f16:
[----:B------:R-:W-:Y:S08]  /*0000*/  LDC R1, c[0x0][0x37c] ;  /* 0x0000df00ff017b82 */ /* 0x000ff00000000800 */
[----:B------:R-:W0:Y:S01]  /*0010*/  S2UR UR4, SR_CTAID.Y ;  /* 0x00000000000479c3 */ /* 0x000e220000002600 */
[----:B------:R-:W1:Y:S01]  /*0020*/  S2R R14, SR_CTAID.X ;  /* 0x00000000000e7919 */ /* 0x000e620000002500 */
[----:B------:R-:W0:Y:S01]  /*0030*/  LDCU.64 UR8, c[0x0][0x3b0] ;  /* 0x00007600ff0877ac */ /* 0x000e220008000a00 */
[----:B------:R-:W2:Y:S01]  /*0040*/  I2F.F16.U32 R5, 0x7c00 ;  /* 0x00007c0000057906 */ /* 0x000ea20000200800 */
        /* <DEDUP_REMOVED lines=54> */
.L_x_439:
        /* <DEDUP_REMOVED lines=33> */
.L_x_416:
[----:B------:R-:W-:Y:S01]  /*05c0*/  MOV R32, R22 ;  /* 0x0000001600207202 */ /* 0x000fe20000000f00 */
[----:B------:R-:W-:Y:S01]  /*05d0*/  IMAD.MOV.U32 R11, RZ, RZ, R5 ;  /* 0x000000ffff0b7224 */ /* 0x000fe200078e0005 */
[----:B------:R-:W-:Y:S01]  /*05e0*/  MOV R10, R30 ;  /* 0x0000001e000a7202 */ /* 0x000fe20000000f00 */
[----:B------:R-:W-:Y:S01]  /*05f0*/  IMAD.MOV.U32 R9, RZ, RZ, R31 ;  /* 0x000000ffff097224 */ /* 0x000fe200078e001f */
[----:B------:R-:W-:-:S07]  /*0600*/  MOV R8, 0x620 ;  /* 0x0000062000087802 */ /* 0x000fce0000000f00 */
[----:B------:R-:W-:Y:S05]  /*0610*/  CALL.REL.NOINC `($__internal_4_$__cuda_sm20_div_s64) ;  /* 0x0000006c00a87944 */ /* 0x000fea0003c00000 */
        /* <DEDUP_REMOVED lines=10> */
.L_x_417:
[----:B------:R-:W-:Y:S05]  /*06c0*/  BSYNC.RECONVERGENT B1 ;  /* 0x0000000000017941 */ /* 0x000fea0003800200 */
.L_x_415:
        /* <DEDUP_REMOVED lines=34> */
.L_x_419:
[----:B------:R-:W-:Y:S01]  /*08f0*/  IMAD.MOV.U32 R32, RZ, RZ, R24 ;  /* 0x000000ffff207224 */ /* 0x000fe200078e0018 */
[----:B------:R-:W-:Y:S01]  /*0900*/  MOV R11, R23 ;  /* 0x00000017000b7202 */ /* 0x000fe20000000f00 */
[----:B------:R-:W-:Y:S01]  /*0910*/  IMAD.MOV.U32 R10, RZ, RZ, R30 ;  /* 0x000000ffff0a7224 */ /* 0x000fe200078e001e */
[----:B------:R-:W-:Y:S02]  /*0920*/  MOV R9, R31 ;  /* 0x0000001f00097202 */ /* 0x000fe40000000f00 */
[----:B------:R-:W-:-:S07]  /*0930*/  MOV R8, 0x950 ;  /* 0x0000095000087802 */ /* 0x000fce0000000f00 */
[----:B------:R-:W-:Y:S05]  /*0940*/  CALL.REL.NOINC `($__internal_4_$__cuda_sm20_div_s64) ;  /* 0x0000006800dc7944 */ /* 0x000fea0003c00000 */
        /* <DEDUP_REMOVED lines=9> */
.L_x_420:
[----:B------:R-:W-:Y:S05]  /*09e0*/  BSYNC.RECONVERGENT B1 ;  /* 0x0000000000017941 */ /* 0x000fea0003800200 */
.L_x_418:
        /* <DEDUP_REMOVED lines=35> */
.L_x_422:
[----:B------:R-:W-:Y:S01]  /*0c20*/  MOV R32, R28 ;  /* 0x0000001c00207202 */ /* 0x000fe20000000f00 */
[----:B------:R-:W-:Y:S01]  /*0c30*/  IMAD.MOV.U32 R11, RZ, RZ, R29 ;  /* 0x000000ffff0b7224 */ /* 0x000fe200078e001d */
[----:B------:R-:W-:Y:S01]  /*0c40*/  MOV R10, R42 ;  /* 0x0000002a000a7202 */ /* 0x000fe20000000f00 */
[----:B------:R-:W-:Y:S01]  /*0c50*/  IMAD.MOV.U32 R9, RZ, RZ, R43 ;  /* 0x000000ffff097224 */ /* 0x000fe200078e002b */
[----:B------:R-:W-:-:S07]  /*0c60*/  MOV R8, 0xc80 ;  /* 0x00000c8000087802 */ /* 0x000fce0000000f00 */
[----:B------:R-:W-:Y:S05]  /*0c70*/  CALL.REL.NOINC `($__internal_4_$__cuda_sm20_div_s64) ;  /* 0x0000006800107944 */ /* 0x000fea0003c00000 */
        /* <DEDUP_REMOVED lines=11> */
.L_x_423:
[----:B------:R-:W-:Y:S05]  /*0d30*/  BSYNC.RECONVERGENT B1 ;  /* 0x0000000000017941 */ /* 0x000fea0003800200 */
.L_x_421:
        /* <DEDUP_REMOVED lines=36> */
.L_x_425:
        /* <DEDUP_REMOVED lines=17> */
.L_x_426:
[----:B------:R-:W-:Y:S05]  /*1090*/  BSYNC.RECONVERGENT B1 ;  /* 0x0000000000017941 */ /* 0x000fea0003800200 */
.L_x_424:
        /* <DEDUP_REMOVED lines=37> */
.L_x_428:
[----:B------:R-:W-:Y:S01]  /*12f0*/  IMAD.MOV.U32 R32, RZ, RZ, R22 ;  /* 0x000000ffff207224 */ /* 0x000fe200078e0016 */
[----:B------:R-:W-:Y:S01]  /*1300*/  MOV R11, R23 ;  /* 0x00000017000b7202 */ /* 0x000fe20000000f00 */
[----:B------:R-:W-:Y:S01]  /*1310*/  IMAD.MOV.U32 R10, RZ, RZ, R26 ;  /* 0x000000ffff0a7224 */ /* 0x000fe200078e001a */
[----:B------:R-:W-:Y:S02]  /*1320*/  MOV R9, R27 ;  /* 0x0000001b00097202 */ /* 0x000fe40000000f00 */
[----:B------:R-:W-:-:S07]  /*1330*/  MOV R8, 0x1350 ;  /* 0x0000135000087802 */ /* 0x000fce0000000f00 */
[----:B------:R-:W-:Y:S05]  /*1340*/  CALL.REL.NOINC `($__internal_4_$__cuda_sm20_div_s64) ;  /* 0x00000060005c7944 */ /* 0x000fea0003c00000 */
        /* <DEDUP_REMOVED lines=11> */
.L_x_429:
[----:B------:R-:W-:Y:S05]  /*1400*/  BSYNC.RECONVERGENT B1 ;  /* 0x0000000000017941 */ /* 0x000fea0003800200 */
.L_x_427:
        /* <DEDUP_REMOVED lines=36> */
.L_x_431:
[----:B------:R-:W-:Y:S01]  /*1650*/  IMAD.MOV.U32 R32, RZ, RZ, R28 ;  /* 0x000000ffff207224 */ /* 0x000fe200078e001c */
[----:B------:R-:W-:Y:S01]  /*1660*/  MOV R11, R29 ;  /* 0x0000001d000b7202 */ /* 0x000fe20000000f00 */
[----:B------:R-:W-:Y:S01]  /*1670*/  IMAD.MOV.U32 R10, RZ, RZ, R26 ;  /* 0x000000ffff0a7224 */ /* 0x000fe200078e001a */
[----:B------:R-:W-:Y:S02]  /*1680*/  MOV R9, R27 ;  /* 0x0000001b00097202 */ /* 0x000fe40000000f00 */
[----:B------:R-:W-:-:S07]  /*1690*/  MOV R8, 0x16b0 ;  /* 0x000016b000087802 */ /* 0x000fce0000000f00 */
[----:B------:R-:W-:Y:S05]  /*16a0*/  CALL.REL.NOINC `($__internal_4_$__cuda_sm20_div_s64) ;  /* 0x0000005c00847944 */ /* 0x000fea0003c00000 */
        /* <DEDUP_REMOVED lines=10> */
.L_x_432:
[----:B------:R-:W-:Y:S05]  /*1750*/  BSYNC.RECONVERGENT B1 ;  /* 0x0000000000017941 */ /* 0x000fea0003800200 */
.L_x_430:
        /* <DEDUP_REMOVED lines=36> */
.L_x_434:
        /* <DEDUP_REMOVED lines=17> */
.L_x_435:
[----:B------:R-:W-:Y:S05]  /*1ab0*/  BSYNC.RECONVERGENT B1 ;  /* 0x0000000000017941 */ /* 0x000fea0003800200 */
.L_x_433:
        /* <DEDUP_REMOVED lines=35> */
.L_x_437:
[----:B------:R-:W-:Y:S01]  /*1cf0*/  IMAD.MOV.U32 R32, RZ, RZ, R26 ;  /* 0x000000ffff207224 */ /* 0x000fe200078e001a */
[----:B------:R-:W-:Y:S01]  /*1d00*/  MOV R11, R27 ;  /* 0x0000001b000b7202 */ /* 0x000fe20000000f00 */
[----:B------:R-:W-:Y:S01]  /*1d10*/  IMAD.MOV.U32 R10, RZ, RZ, R28 ;  /* 0x000000ffff0a7224 */ /* 0x000fe200078e001c */
[----:B------:R-:W-:Y:S02]  /*1d20*/  MOV R9, R29 ;  /* 0x0000001d00097202 */ /* 0x000fe40000000f00 */
[----:B------:R-:W-:-:S07]  /*1d30*/  MOV R8, 0x1d50 ;  /* 0x00001d5000087802 */ /* 0x000fce0000000f00 */
[----:B------:R-:W-:Y:S05]  /*1d40*/  CALL.REL.NOINC `($__internal_4_$__cuda_sm20_div_s64) ;  /* 0x0000005400dc7944 */ /* 0x000fea0003c00000 */
        /* <DEDUP_REMOVED lines=10> */
.L_x_438:
[----:B------:R-:W-:Y:S05]  /*1df0*/  BSYNC.RECONVERGENT B1 ;  /* 0x0000000000017941 */ /* 0x000fea0003800200 */
.L_x_436:
        /* <DEDUP_REMOVED lines=9> */
.L_x_414:
        /* <DEDUP_REMOVED lines=35> */
.L_x_442:
        /* <DEDUP_REMOVED lines=16> */
.L_x_443:
[----:B------:R-:W-:Y:S05]  /*21c0*/  BSYNC.RECONVERGENT B1 ;  /* 0x0000000000017941 */ /* 0x000fea0003800200 */
.L_x_441:
        /* <DEDUP_REMOVED lines=34> */
.L_x_445:
        /* <DEDUP_REMOVED lines=15> */
.L_x_446:
[----:B------:R-:W-:Y:S05]  /*24e0*/  BSYNC.RECONVERGENT B1 ;  /* 0x0000000000017941 */ /* 0x000fea0003800200 */
.L_x_444:
        /* <DEDUP_REMOVED lines=35> */
.L_x_448:
        /* <DEDUP_REMOVED lines=17> */
.L_x_449:
[----:B------:R-:W-:Y:S05]  /*2830*/  BSYNC.RECONVERGENT B1 ;  /* 0x0000000000017941 */ /* 0x000fea0003800200 */
.L_x_447:
        /* <DEDUP_REMOVED lines=36> */
.L_x_451:
        /* <DEDUP_REMOVED lines=17> */
.L_x_452:
[----:B------:R-:W-:Y:S05]  /*2b90*/  BSYNC.RECONVERGENT B1 ;  /* 0x0000000000017941 */ /* 0x000fea0003800200 */
.L_x_450:
[----:B------:R-:W-:Y:S01]  /*2ba0*/  IMAD R9, R9, R30, RZ ;  /* 0x0000001e09097224 */ /* 0x000fe200078e02ff */
[----:B------:R-:W-:Y:S01]  /*2bb0*/  IADD3 R4, PT, PT, R4, -0x2, RZ ;  /* 0xfffffffe04047810 */ /* 0x000fe20007ffe0ff */
[----:B------:R-:W-:Y:S02]  /*2bc0*/  IMAD.MOV.U32 R6, RZ, RZ, R26 ;  /* 0x000000ffff067224 */ /* 0x000fe400078e001a */
[-C--:B------:R-:W-:Y:S02]  /*2bd0*/  IMAD R9, R31, R25.reuse, R9 ;  /* 0x000000191f097224 */ /* 0x080fe400078e0209 */
[----:B------:R-:W-:-:S04]  /*2be0*/  IMAD.WIDE.U32 R26, R30, R25, R6 ;  /* 0x000000191e1a7225 */ /* 0x000fc800078e0006 */
[----:B------:R-:W-:-:S07]  /*2bf0*/  IMAD.IADD R27, R27, 0x1, R9 ;  /* 0x000000011b1b7824 */ /* 0x000fce00078e0209 */
.L_x_440:
        /* <DEDUP_REMOVED lines=31> */
.L_x_454:
[----:B------:R-:W-:Y:S01]  /*2df0*/  MOV R25, R5 ;  /* 0x0000000500197202 */ /* 0x000fe20000000f00 */
[----:B------:R-:W-:Y:S01]  /*2e00*/  IMAD.MOV.U32 R28, RZ, RZ, R20 ;  /* 0x000000ffff1c7224 */ /* 0x000fe200078e0014 */
[----:B------:R-:W-:Y:S02]  /*2e10*/  MOV R29, R21 ;  /* 0x00000015001d7202 */ /* 0x000fe40000000f00 */
[----:B------:R-:W-:-:S07]  /*2e20*/  MOV R30, 0x2e40 ;  /* 0x00002e40001e7802 */ /* 0x000fce0000000f00 */
[----:B------:R-:W-:Y:S05]  /*2e30*/  CALL.REL.NOINC `($__internal_5_$__cuda_sm20_rem_s64) ;  /* 0x0000004800ec7944 */ /* 0x000fea0003c00000 */
.L_x_455:
[----:B------:R-:W-:Y:S05]  /*2e40*/  BSYNC.RECONVERGENT B1 ;  /* 0x0000000000017941 */ /* 0x000fea0003800200 */
.L_x_453:
        /* <DEDUP_REMOVED lines=30> */
.L_x_457:
[----:B------:R-:W-:Y:S01]  /*3030*/  IMAD.MOV.U32 R28, RZ, RZ, R20 ;  /* 0x000000ffff1c7224 */ /* 0x000fe200078e0014 */
[----:B------:R-:W-:Y:S01]  /*3040*/  MOV R29, R21 ;  /* 0x00000015001d7202 */ /* 0x000fe20000000f00 */
[----:B------:R-:W-:Y:S01]  /*3050*/  IMAD.MOV.U32 R22, RZ, RZ, R24 ;  /* 0x000000ffff167224 */ /* 0x000fe200078e0018 */
[----:B------:R-:W-:Y:S02]  /*3060*/  MOV R25, R23 ;  /* 0x0000001700197202 */ /* 0x000fe40000000f00 */
[----:B------:R-:W-:-:S07]  /*3070*/  MOV R30, 0x3090 ;  /* 0x00003090001e7802 */ /* 0x000fce0000000f00 */
[----:B------:R-:W-:Y:S05]  /*3080*/  CALL.REL.NOINC `($__internal_5_$__cuda_sm20_rem_s64) ;  /* 0x0000004800587944 */ /* 0x000fea0003c00000 */
.L_x_458:
[----:B------:R-:W-:Y:S05]  /*3090*/  BSYNC.RECONVERGENT B1 ;  /* 0x0000000000017941 */ /* 0x000fea0003800200 */
.L_x_456:
[----:B------:R-:W-:Y:S02]  /*30a0*/  IMAD R7, R7, R4, RZ ;  /* 0x0000000407077224 */ /* 0x000fe400078e02ff */
[----:B------:R-:W-:-:S04]  /*30b0*/  IMAD.WIDE.U32 R26, R4, R6, R26 ;  /* 0x00000006041a7225 */ /* 0x000fc800078e001a */
[----:B------:R-:W-:-:S04]  /*30c0*/  IMAD R7, R5, R6, R7 ;  /* 0x0000000605077224 */ /* 0x000fc800078e0207 */
[----:B------:R-:W-:-:S07]  /*30d0*/  IMAD.IADD R27, R27, 0x1, R7 ;  /* 0x000000011b1b7824 */ /* 0x000fce00078e0207 */
.L_x_413:
[----:B------:R-:W0:Y:S02]  /*30e0*/  LDCU.64 UR12, c[0x0][0x388] ;  /* 0x00007100ff0c77ac */ /* 0x000e240008000a00 */
[----:B0-----:R-:W-:Y:S02]  /*30f0*/  LEA R4, P0, R12, UR12, 0x1 ;  /* 0x0000000c0c047c11 */ /* 0x001fe4000f8008ff */
[----:B------:R-:W-:Y:S02]  /*3100*/  LEA R6, P1, R26, UR12, 0x1 ;  /* 0x0000000c1a067c11 */ /* 0x000fe4000f8208ff */
[----:B------:R-:W-:Y:S02]  /*3110*/  LEA.HI.X R5, R12, UR13, R13, 0x1, P0 ;  /* 0x0000000d0c057c11 */ /* 0x000fe400080f0c0d */
[----:B------:R-:W-:-:S04]  /*3120*/  LEA.HI.X R7, R26, UR13, R27, 0x1, P1 ;  /* 0x0000000d1a077c11 */ /* 0x000fc800088f0c1b */
[----:B------:R-:W2:Y:S04]  /*3130*/  LDG.E.U16 R5, desc[UR10][R4.64] ;  /* 0x0000000a04057981 */ /* 0x000ea8000c1e1500 */
[----:B------:R-:W2:Y:S02]  /*3140*/  LDG.E.U16 R6, desc[UR10][R6.64] ;  /* 0x0000000a06067981 */ /* 0x000ea4000c1e1500 */
[----:B--2---:R-:W-:-:S13]  /*3150*/  HSETP2.GT.AND P0, PT, R5.H0_H0, R6.H0_H0, PT ;  /* 0x2000000605007234 */ /* 0x004fda0003f04800 */
[----:B------:R-:W-:Y:S01]  /*3160*/  @P0 MOV R19, RZ ;  /* 0x000000ff00130202 */ /* 0x000fe20000000f00 */
[----:B------:R0:W-:Y:S04]  /*3170*/  @P0 STS.U16 [R2], R6 ;  /* 0x0000000602000388 */ /* 0x0001e80000000400 */
[----:B------:R0:W-:Y:S04]  /*3180*/  @P0 STS.64 [R3], R18 ;  /* 0x0000001203000388 */ /* 0x0001e80000000a00 */
[----:B------:R0:W-:Y:S04]  /*3190*/  @!P0 STS.U16 [R2], R5 ;  /* 0x0000000502008388 */ /* 0x0001e80000000400 */
[----:B------:R0:W-:Y:S01]  /*31a0*/  @!P0 STS.64 [R3], R16 ;  /* 0x0000001003008388 */ /* 0x0001e20000000a00 */
[----:B------:R-:W-:Y:S05]  /*31b0*/  BRA `(.L_x_459) ;  /* 0x0000003400b87947 */ /* 0x000fea0003800000 */
.L_x_412:
        /* <DEDUP_REMOVED lines=16> */
.L_x_486:
        /* <DEDUP_REMOVED lines=32> */
.L_x_463:
[----:B------:R-:W-:Y:S01]  /*34c0*/  IMAD.MOV.U32 R32, RZ, RZ, R24 ;  /* 0x000000ffff207224 */ /* 0x000fe200078e0018 */
[----:B------:R-:W-:Y:S01]  /*34d0*/  MOV R11, R25 ;  /* 0x00000019000b7202 */ /* 0x000fe20000000f00 */
[----:B------:R-:W-:Y:S01]  /*34e0*/  IMAD.MOV.U32 R10, RZ, RZ, R6 ;  /* 0x000000ffff0a7224 */ /* 0x000fe200078e0006 */
[----:B------:R-:W-:Y:S02]  /*34f0*/  MOV R9, R7 ;  /* 0x0000000700097202 */ /* 0x000fe40000000f00 */
[----:B------:R-:W-:-:S07]  /*3500*/  MOV R8, 0x3520 ;  /* 0x0000352000087802 */ /* 0x000fce0000000f00 */
[----:B------:R-:W-:Y:S05]  /*3510*/  CALL.REL.NOINC `($__internal_4_$__cuda_sm20_div_s64) ;  /* 0x0000003c00e87944 */ /* 0x000fea0003c00000 */
        /* <DEDUP_REMOVED lines=9> */
.L_x_464:
[----:B------:R-:W-:Y:S05]  /*35b0*/  BSYNC.RECONVERGENT B1 ;  /* 0x0000000000017941 */ /* 0x000fea0003800200 */
.L_x_462:
        /* <DEDUP_REMOVED lines=38> */
.L_x_466:
        /* <DEDUP_REMOVED lines=17> */
.L_x_467:
[----:B------:R-:W-:Y:S05]  /*3930*/  BSYNC.RECONVERGENT B1 ;  /* 0x0000000000017941 */ /* 0x000fea0003800200 */
.L_x_465:
        /* <DEDUP_REMOVED lines=38> */
.L_x_469:
        /* <DEDUP_REMOVED lines=17> */
.L_x_470:
[----:B------:R-:W-:Y:S05]  /*3cb0*/  BSYNC.RECONVERGENT B1 ;  /* 0x0000000000017941 */ /* 0x000fea0003800200 */
.L_x_468:
        /* <DEDUP_REMOVED lines=39> */
.L_x_472:
        /* <DEDUP_REMOVED lines=17> */
.L_x_473:
[----:B------:R-:W-:Y:S05]  /*4040*/  BSYNC.RECONVERGENT B1 ;  /* 0x0000000000017941 */ /* 0x000fea0003800200 */
.L_x_471:
        /* <DEDUP_REMOVED lines=38> */
.L_x_475:
        /* <DEDUP_REMOVED lines=17> */
.L_x_476:
[----:B------:R-:W-:Y:S05]  /*43c0*/  BSYNC.RECONVERGENT B1 ;  /* 0x0000000000017941 */ /* 0x000fea0003800200 */
.L_x_474:
        /* <DEDUP_REMOVED lines=39> */
.L_x_478:
        /* <DEDUP_REMOVED lines=17> */
.L_x_479:
[----:B------:R-:W-:Y:S05]  /*4750*/  BSYNC.RECONVERGENT B1 ;  /* 0x0000000000017941 */ /* 0x000fea0003800200 */
.L_x_477:
        /* <DEDUP_REMOVED lines=40> */
.L_x_481:
        /* <DEDUP_REMOVED lines=17> */
.L_x_482:
[----:B------:R-:W-:Y:S05]  /*4af0*/  BSYNC.RECONVERGENT B1 ;  /* 0x0000000000017941 */ /* 0x000fea0003800200 */
.L_x_480:
        /* <DEDUP_REMOVED lines=39> */
.L_x_484:
        /* <DEDUP_REMOVED lines=16> */
.L_x_485:
[----:B------:R-:W-:Y:S05]  /*4e70*/  BSYNC.RECONVERGENT B1 ;  /* 0x0000000000017941 */ /* 0x000fea0003800200 */
.L_x_483:
        /* <DEDUP_REMOVED lines=15> */
.L_x_461:
        /* <DEDUP_REMOVED lines=37> */
.L_x_489:
[----:B------:R-:W-:Y:S01]  /*51c0*/  MOV R32, R24 ;  /* 0x0000001800207202 */ /* 0x000fe20000000f00 */
[----:B------:R-:W-:Y:S01]  /*51d0*/  IMAD.MOV.U32 R11, RZ, RZ, R25 ;  /* 0x000000ffff0b7224 */ /* 0x000fe200078e0019 */
[----:B------:R-:W-:Y:S01]  /*51e0*/  MOV R10, R12 ;  /* 0x0000000c000a7202 */ /* 0x000fe20000000f00 */
[----:B------:R-:W-:Y:S01]  /*51f0*/  IMAD.MOV.U32 R9, RZ, RZ, R13 ;  /* 0x000000ffff097224 */ /* 0x000fe200078e000d */
[----:B------:R-:W-:-:S07]  /*5200*/  MOV R8, 0x5220 ;  /* 0x0000522000087802 */ /* 0x000fce0000000f00 */
[----:B------:R-:W-:Y:S05]  /*5210*/  CALL.REL.NOINC `($__internal_4_$__cuda_sm20_div_s64) ;  /* 0x0000002000a87944 */ /* 0x000fea0003c00000 */
        /* <DEDUP_REMOVED lines=9> */
.L_x_490:
[----:B------:R-:W-:Y:S05]  /*52b0*/  BSYNC.RECONVERGENT B1 ;  /* 0x0000000000017941 */ /* 0x000fea0003800200 */
.L_x_488:
        /* <DEDUP_REMOVED lines=39> */
.L_x_492:
        /* <DEDUP_REMOVED lines=17> */
.L_x_493:
[----:B------:R-:W-:Y:S05]  /*5640*/  BSYNC.RECONVERGENT B1 ;  /* 0x0000000000017941 */ /* 0x000fea0003800200 */
.L_x_491:
        /* <DEDUP_REMOVED lines=40> */
.L_x_495:
        /* <DEDUP_REMOVED lines=17> */
.L_x_496:
[----:B------:R-:W-:Y:S05]  /*59e0*/  BSYNC.RECONVERGENT B1 ;  /* 0x0000000000017941 */ /* 0x000fea0003800200 */
.L_x_494:
        /* <DEDUP_REMOVED lines=40> */
.L_x_498:
        /* <DEDUP_REMOVED lines=17> */
.L_x_499:
[----:B------:R-:W-:Y:S05]  /*5d80*/  BSYNC.RECONVERGENT B1 ;  /* 0x0000000000017941 */ /* 0x000fea0003800200 */
.L_x_497:
        /* <DEDUP_REMOVED lines=11> */
.L_x_487:
        /* <DEDUP_REMOVED lines=35> */
.L_x_502:
[----:B------:R-:W-:Y:S01]  /*6070*/  MOV R32, R24 ;  /* 0x0000001800207202 */ /* 0x000fe20000000f00 */
[----:B------:R-:W-:Y:S01]  /*6080*/  IMAD.MOV.U32 R11, RZ, RZ, R25 ;  /* 0x000000ffff0b7224 */ /* 0x000fe200078e0019 */
[----:B------:R-:W-:Y:S02]  /*6090*/  MOV R10, R6 ;  /* 0x00000006000a7202 */ /* 0x000fe40000000f00 */
[----:B------:R-:W-:Y:S02]  /*60a0*/  MOV R9, R7 ;  /* 0x0000000700097202 */ /* 0x000fe40000000f00 */
[----:B------:R-:W-:-:S07]  /*60b0*/  MOV R8, 0x60d0 ;  /* 0x000060d000087802 */ /* 0x000fce0000000f00 */
[----:B------:R-:W-:Y:S05]  /*60c0*/  CALL.REL.NOINC `($__internal_4_$__cuda_sm20_div_s64) ;  /* 0x0000001000fc7944 */ /* 0x000fea0003c00000 */
        /* <DEDUP_REMOVED lines=9> */
.L_x_503:
[----:B------:R-:W-:Y:S05]  /*6160*/  BSYNC.RECONVERGENT B1 ;  /* 0x0000000000017941 */ /* 0x000fea0003800200 */
.L_x_501:
        /* <DEDUP_REMOVED lines=39> */
.L_x_505:
        /* <DEDUP_REMOVED lines=17> */
.L_x_506:
[----:B------:R-:W-:Y:S05]  /*64f0*/  BSYNC.RECONVERGENT B1 ;  /* 0x0000000000017941 */ /* 0x000fea0003800200 */
.L_x_504:
        /* <DEDUP_REMOVED lines=11> */
.L_x_500:
        /* <DEDUP_REMOVED lines=31> */
.L_x_508:
[----:B------:R-:W-:Y:S02]  /*67a0*/  MOV R22, R24 ;  /* 0x0000001800167202 */ /* 0x000fe40000000f00 */
[----:B------:R-:W-:-:S07]  /*67b0*/  MOV R30, 0x67d0 ;  /* 0x000067d0001e7802 */ /* 0x000fce0000000f00 */
[----:B------:R-:W-:Y:S05]  /*67c0*/  CALL.REL.NOINC `($__internal_5_$__cuda_sm20_rem_s64) ;  /* 0x0000001000887944 */ /* 0x000fea0003c00000 */
.L_x_509:
[----:B------:R-:W-:Y:S05]  /*67d0*/  BSYNC.RECONVERGENT B1 ;  /* 0x0000000000017941 */ /* 0x000fea0003800200 */
.L_x_507:
        /* <DEDUP_REMOVED lines=9> */
.L_x_460:
[----:B------:R-:W2:Y:S04]  /*6870*/  LDG.E.U16 R5, desc[UR10][R4.64] ;  /* 0x0000000a04057981 */ /* 0x000ea8000c1e1500 */
[----:B--2---:R1:W-:Y:S04]  /*6880*/  STS.U16 [R2], R5 ;  /* 0x0000000502007388 */ /* 0x0043e80000000400 */
[----:B------:R1:W-:Y:S02]  /*6890*/  STS.64 [R3], R16 ;  /* 0x0000001003007388 */ /* 0x0003e40000000a00 */
.L_x_459:
[----:B------:R-:W-:Y:S05]  /*68a0*/  BSYNC.RECONVERGENT B0 ;  /* 0x0000000000007941 */ /* 0x000fea0003800200 */
.L_x_411:
[----:B------:R-:W-:Y:S01]  /*68b0*/  BAR.SYNC.DEFER_BLOCKING 0x0 ;  /* 0x0000000000007b1d */ /* 0x000fe20000010000 */
[----:B------:R-:W-:-:S09]  /*68c0*/  UISETP.GE.U32.AND UP0, UPT, UR4, 0x42, UPT ;  /* 0x000000420400788c */ /* 0x000fd2000bf06070 */
[----:B------:R-:W-:Y:S05]  /*68d0*/  BRA.U !UP0, `(.L_x_510) ;  /* 0x0000000108847547 */ /* 0x000fea000b800000 */
.L_x_515:
        /* <DEDUP_REMOVED lines=11> */
[----:B0-----:R-:W-:-:S13]  /*6990*/  HSETP2.GT.AND P0, PT, R6.H0_H0, R9.H0_H0, PT ;  /* 0x2000000906007234 */ /* 0x001fda0003f04800 */
[----:B-1----:R0:W1:Y:S01]  /*69a0*/  @P0 LDS.64 R4, [R7] ;  /* 0x0000000007040984 */ /* 0x0020620000000a00 */
        /* <DEDUP_REMOVED lines=12> */
.L_x_514:
[----:B------:R-:W-:Y:S05]  /*6a70*/  BSYNC.RELIABLE B1 ;  /* 0x0000000000017941 */ /* 0x000fea0003800100 */
.L_x_513:
[----:B------:R2:W-:Y:S04]  /*6a80*/  STS.U16 [R2], R9 ;  /* 0x0000000902007388 */ /* 0x0005e80000000400 */
[----:B-1----:R2:W-:Y:S02]  /*6a90*/  STS.64 [R3], R4 ;  /* 0x0000000403007388 */ /* 0x0025e40000000a00 */
.L_x_512:
[----:B------:R-:W-:Y:S05]  /*6aa0*/  BSYNC.RECONVERGENT B0 ;  /* 0x0000000000007941 */ /* 0x000fea0003800200 */
.L_x_511:
[----:B------:R-:W-:Y:S05]  /*6ab0*/  WARPSYNC.ALL ;  /* 0x0000000000007948 */ /* 0x000fea0003800000 */
[----:B------:R-:W-:Y:S01]  /*6ac0*/  BAR.SYNC.DEFER_BLOCKING 0x0 ;  /* 0x0000000000007b1d */ /* 0x000fe20000010000 */
[----:B------:R-:W-:-:S09]  /*6ad0*/  UISETP.GT.U32.AND UP0, UPT, UR5, 0x83, UPT ;  /* 0x000000830500788c */ /* 0x000fd2000bf04070 */
[----:B------:R-:W-:Y:S05]  /*6ae0*/  BRA.U UP0, `(.L_x_515) ;  /* 0xfffffffd007c7547 */ /* 0x000fea000b83ffff */
.L_x_510:
[----:B------:R-:W-:-:S13]  /*6af0*/  ISETP.GT.U32.AND P0, PT, R0, 0x1f, PT ;  /* 0x0000001f0000780c */ /* 0x000fda0003f04070 */
[----:B------:R-:W-:Y:S05]  /*6b00*/  @P0 EXIT ;  /* 0x000000000000094d */ /* 0x000fea0003800000 */
[----:B-12---:R-:W-:Y:S01]  /*6b10*/  LDS.U16 R4, [R2] ;  /* 0x0000000002047984 */ /* 0x006fe20000000400 */
[----:B------:R-:W-:Y:S04]  /*6b20*/  BSSY.RECONVERGENT B0, `(.L_x_516) ;  /* 0x0000015000007945 */ /* 0x000fe80003800200 */
[----:B------:R-:W-:Y:S01]  /*6b30*/  BSSY.RELIABLE B1, `(.L_x_517) ;  /* 0x000000e000017945 */ /* 0x000fe20003800100 */
[----:B0-----:R-:W0:Y:S02]  /*6b40*/  LDS.U16 R5, [R2+0x40] ;  /* 0x0000400002057984 */ /* 0x001e240000000400 */
[----:B0-----:R-:W-:-:S13]  /*6b50*/  HSETP2.GT.AND P0, PT, R4.H0_H0, R5.H0_H0, PT ;  /* 0x2000000504007234 */ /* 0x001fda0003f04800 */
[----:B------:R-:W-:Y:S05]  /*6b60*/  @P0 BRA `(.L_x_518) ;  /* 0x0000000000280947 */ /* 0x000fea0003800000 */
[----:B------:R-:W-:-:S05]  /*6b70*/  PRMT R8, R4, 0x7610, R8 ;  /* 0x0000761004087816 */ /* 0x000fca0000000008 */
        /* <DEDUP_REMOVED lines=9> */
.L_x_518:
[----:B------:R-:W-:Y:S05]  /*6c10*/  BSYNC.RELIABLE B1 ;  /* 0x0000000000017941 */ /* 0x000fea0003800100 */
.L_x_517:
[----:B------:R-:W0:Y:S04]  /*6c20*/  LDS.64 R4, [R3+0x100] ;  /* 0x0001000003047984 */ /* 0x000e280000000a00 */
[----:B0-----:R-:W-:Y:S04]  /*6c30*/  STS.64 [R3], R4 ;  /* 0x0000000403007388 */ /* 0x001fe80000000a00 */
[----:B------:R-:W0:Y:S04]  /*6c40*/  LDS.U16 R7, [R2+0x40] ;  /* 0x0000400002077984 */ /* 0x000e280000000400 */
[----:B0-----:R0:W-:Y:S01]  /*6c50*/  STS.U16 [R2], R7 ;  /* 0x0000000702007388 */ /* 0x0011e20000000400 */
[----:B------:R-:W-:-:S07]  /*6c60*/  PRMT R8, R7, 0x7610, R8 ;  /* 0x0000761007087816 */ /* 0x000fce0000000008 */
.L_x_519:
[----:B------:R-:W-:Y:S05]  /*6c70*/  BSYNC.RECONVERGENT B0 ;  /* 0x0000000000007941 */ /* 0x000fea0003800200 */
.L_x_516:
[----:B------:R-:W-:Y:S05]  /*6c80*/  WARPSYNC.ALL ;  /* 0x0000000000007948 */ /* 0x000fea0003800000 */
[----:B------:R-:W1:Y:S01]  /*6c90*/  LDS.U16 R5, [R2+0x20] ;  /* 0x0000200002057984 */ /* 0x000e620000000400 */
[----:B------:R-:W-:Y:S04]  /*6ca0*/  BSSY.RECONVERGENT B0, `(.L_x_520) ;  /* 0x0000013000007945 */ /* 0x000fe80003800200 */
[----:B------:R-:W-:Y:S01]  /*6cb0*/  BSSY.RELIABLE B2, `(.L_x_521) ;  /* 0x000000c000027945 */ /* 0x000fe20003800100 */
[----:B-1----:R-:W-:-:S13]  /*6cc0*/  HSETP2.GT.AND P0, PT, R8.H0_H0, R5.H0_H0, PT ;  /* 0x2000000508007234 */ /* 0x002fda0003f04800 */
[----:B------:R-:W-:Y:S05]  /*6cd0*/  @P0 BRA `(.L_x_522) ;  /* 0x0000000000240947 */ /* 0x000fea0003800000 */
[----:B------:R-:W-:-:S13]  /*6ce0*/  HSETP2.NEU.AND P0, PT, R8.H0_H0, R5.H0_H0, PT ;  /* 0x2000000508007234 */ /* 0x000fda0003f0d800 */
        /* <DEDUP_REMOVED lines=8> */
.L_x_522:
[----:B------:R-:W-:Y:S05]  /*6d70*/  BSYNC.RELIABLE B2 ;  /* 0x0000000000027941 */ /* 0x000fea0003800100 */
.L_x_521:
[----:B------:R-:W1:Y:S04]  /*6d80*/  LDS.64 R4, [R3+0x80] ;  /* 0x0000800003047984 */ /* 0x000e680000000a00 */
[----:B-1----:R-:W-:Y:S04]  /*6d90*/  STS.64 [R3], R4 ;  /* 0x0000000403007388 */ /* 0x002fe80000000a00 */
[----:B0-----:R-:W0:Y:S04]  /*6da0*/  LDS.U16 R7, [R2+0x20] ;  /* 0x0000200002077984 */ /* 0x001e280000000400 */
[----:B0-----:R1:W-:Y:S01]  /*6db0*/  STS.U16 [R2], R7 ;  /* 0x0000000702007388 */ /* 0x0013e20000000400 */
[----:B------:R-:W-:-:S07]  /*6dc0*/  PRMT R8, R7, 0x7610, R8 ;  /* 0x0000761007087816 */ /* 0x000fce0000000008 */
.L_x_523:
[----:B------:R-:W-:Y:S05]  /*6dd0*/  BSYNC.RECONVERGENT B0 ;  /* 0x0000000000007941 */ /* 0x000fea0003800200 */
.L_x_520:
[----:B------:R-:W-:Y:S05]  /*6de0*/  WARPSYNC.ALL ;  /* 0x0000000000007948 */ /* 0x000fea0003800000 */
[----:B------:R-:W2:Y:S01]  /*6df0*/  LDS.U16 R5, [R2+0x10] ;  /* 0x0000100002057984 */ /* 0x000ea20000000400 */
[----:B------:R-:W-:Y:S04]  /*6e00*/  BSSY.RECONVERGENT B0, `(.L_x_524) ;  /* 0x0000013000007945 */ /* 0x000fe80003800200 */
[----:B------:R-:W-:Y:S01]  /*6e10*/  BSSY.RELIABLE B3, `(.L_x_525) ;  /* 0x000000c000037945 */ /* 0x000fe20003800100 */
[----:B--2---:R-:W-:-:S13]  /*6e20*/  HSETP2.GT.AND P0, PT, R8.H0_H0, R5.H0_H0, PT ;  /* 0x2000000508007234 */ /* 0x004fda0003f04800 */
[----:B------:R-:W-:Y:S05]  /*6e30*/  @P0 BRA `(.L_x_526) ;  /* 0x0000000000240947 */ /* 0x000fea0003800000 */
[----:B------:R-:W-:-:S13]  /*6e40*/  HSETP2.NEU.AND P0, PT, R8.H0_H0, R5.H0_H0, PT ;  /* 0x2000000508007234 */ /* 0x000fda0003f0d800 */
        /* <DEDUP_REMOVED lines=8> */
.L_x_526:
[----:B------:R-:W-:Y:S05]  /*6ed0*/  BSYNC.RELIABLE B3 ;  /* 0x0000000000037941 */ /* 0x000fea0003800100 */
.L_x_525:
[----:B------:R-:W2:Y:S04]  /*6ee0*/  LDS.64 R4, [R3+0x40] ;  /* 0x0000400003047984 */ /* 0x000ea80000000a00 */
[----:B--2---:R-:W-:Y:S04]  /*6ef0*/  STS.64 [R3], R4 ;  /* 0x0000000403007388 */ /* 0x004fe80000000a00 */
[----:B01----:R-:W0:Y:S04]  /*6f00*/  LDS.U16 R7, [R2+0x10] ;  /* 0x0000100002077984 */ /* 0x003e280000000400 */
[----:B0-----:R2:W-:Y:S01]  /*6f10*/  STS.U16 [R2], R7 ;  /* 0x0000000702007388 */ /* 0x0015e20000000400 */
[----:B------:R-:W-:-:S07]  /*6f20*/  PRMT R8, R7, 0x7610, R8 ;  /* 0x0000761007087816 */ /* 0x000fce0000000008 */
.L_x_527:
[----:B------:R-:W-:Y:S05]  /*6f30*/  BSYNC.RECONVERGENT B0 ;  /* 0x0000000000007941 */ /* 0x000fea0003800200 */
.L_x_524:
[----:B------:R-:W-:Y:S05]  /*6f40*/  WARPSYNC.ALL ;  /* 0x0000000000007948 */ /* 0x000fea0003800000 */
[----:B------:R-:W3:Y:S01]  /*6f50*/  LDS.U16 R5, [R2+0x8] ;  /* 0x0000080002057984 */ /* 0x000ee20000000400 */
[----:B------:R-:W-:Y:S04]  /*6f60*/  BSSY.RECONVERGENT B0, `(.L_x_528) ;  /* 0x0000013000007945 */ /* 0x000fe80003800200 */
[----:B------:R-:W-:Y:S01]  /*6f70*/  BSSY.RELIABLE B4, `(.L_x_529) ;  /* 0x000000c000047945 */ /* 0x000fe20003800100 */
[----:B---3--:R-:W-:-:S13]  /*6f80*/  HSETP2.GT.AND P0, PT, R8.H0_H0, R5.H0_H0, PT ;  /* 0x2000000508007234 */ /* 0x008fda0003f04800 */
[----:B------:R-:W-:Y:S05]  /*6f90*/  @P0 BRA `(.L_x_530) ;  /* 0x0000000000240947 */ /* 0x000fea0003800000 */
[----:B------:R-:W-:-:S13]  /*6fa0*/  HSETP2.NEU.AND P0, PT, R8.H0_H0, R5.H0_H0, PT ;  /* 0x2000000508007234 */ /* 0x000fda0003f0d800 */
        /* <DEDUP_REMOVED lines=8> */
.L_x_530:
[----:B------:R-:W-:Y:S05]  /*7030*/  BSYNC.RELIABLE B4 ;  /* 0x0000000000047941 */ /* 0x000fea0003800100 */
.L_x_529:
[----:B------:R-:W3:Y:S04]  /*7040*/  LDS.64 R4, [R3+0x20] ;  /* 0x0000200003047984 */ /* 0x000ee80000000a00 */
[----:B---3--:R-:W-:Y:S04]  /*7050*/  STS.64 [R3], R4 ;  /* 0x0000000403007388 */ /* 0x008fe80000000a00 */
[----:B012---:R-:W0:Y:S04]  /*7060*/  LDS.U16 R7, [R2+0x8] ;  /* 0x0000080002077984 */ /* 0x007e280000000400 */
[----:B0-----:R3:W-:Y:S01]  /*7070*/  STS.U16 [R2], R7 ;  /* 0x0000000702007388 */ /* 0x0017e20000000400 */
[----:B------:R-:W-:-:S07]  /*7080*/  PRMT R8, R7, 0x7610, R8 ;  /* 0x0000761007087816 */ /* 0x000fce0000000008 */
.L_x_531:
[----:B------:R-:W-:Y:S05]  /*7090*/  BSYNC.RECONVERGENT B0 ;  /* 0x0000000000007941 */ /* 0x000fea0003800200 */
.L_x_528:
[----:B------:R-:W-:Y:S05]  /*70a0*/  WARPSYNC.ALL ;  /* 0x0000000000007948 */ /* 0x000fea0003800000 */
[----:B------:R-:W4:Y:S01]  /*70b0*/  LDS.U16 R5, [R2+0x4] ;  /* 0x0000040002057984 */ /* 0x000f220000000400 */
[----:B------:R-:W-:Y:S04]  /*70c0*/  BSSY.RECONVERGENT B0, `(.L_x_532) ;  /* 0x0000013000007945 */ /* 0x000fe80003800200 */
[----:B------:R-:W-:Y:S01]  /*70d0*/  BSSY.RELIABLE B5, `(.L_x_533) ;  /* 0x000000c000057945 */ /* 0x000fe20003800100 */
[----:B----4-:R-:W-:-:S13]  /*70e0*/  HSETP2.GT.AND P0, PT, R8.H0_H0, R5.H0_H0, PT ;  /* 0x2000000508007234 */ /* 0x010fda0003f04800 */
[----:B------:R-:W-:Y:S05]  /*70f0*/  @P0 BRA `(.L_x_534) ;  /* 0x0000000000240947 */ /* 0x000fea0003800000 */
[----:B------:R-:W-:-:S13]  /*7100*/  HSETP2.NEU.AND P0, PT, R8.H0_H0, R5.H0_H0, PT ;  /* 0x2000000508007234 */ /* 0x000fda0003f0d800 */
        /* <DEDUP_REMOVED lines=8> */
.L_x_534:
[----:B------:R-:W-:Y:S05]  /*7190*/  BSYNC.RELIABLE B5 ;  /* 0x0000000000057941 */ /* 0x000fea0003800100 */
.L_x_533:
[----:B------:R-:W4:Y:S04]  /*71a0*/  LDS.64 R4, [R3+0x10] ;  /* 0x0000100003047984 */ /* 0x000f280000000a00 */
[----:B----4-:R-:W-:Y:S04]  /*71b0*/  STS.64 [R3], R4 ;  /* 0x0000000403007388 */ /* 0x010fe80000000a00 */
[----:B0123--:R-:W0:Y:S04]  /*71c0*/  LDS.U16 R7, [R2+0x4] ;  /* 0x0000040002077984 */ /* 0x00fe280000000400 */
[----:B0-----:R4:W-:Y:S01]  /*71d0*/  STS.U16 [R2], R7 ;  /* 0x0000000702007388 */ /* 0x0019e20000000400 */
[----:B------:R-:W-:-:S07]  /*71e0*/  PRMT R8, R7, 0x7610, R8 ;  /* 0x0000761007087816 */ /* 0x000fce0000000008 */
.L_x_535:
[----:B------:R-:W-:Y:S05]  /*71f0*/  BSYNC.RECONVERGENT B0 ;  /* 0x0000000000007941 */ /* 0x000fea0003800200 */
.L_x_532:
[----:B------:R-:W-:Y:S05]  /*7200*/  WARPSYNC.ALL ;  /* 0x0000000000007948 */ /* 0x000fea0003800000 */
[----:B------:R-:W5:Y:S01]  /*7210*/  LDS.U16 R5, [R2+0x2] ;  /* 0x0000020002057984 */ /* 0x000f620000000400 */
[----:B------:R-:W-:Y:S04]  /*7220*/  BSSY.RECONVERGENT B0, `(.L_x_536) ;  /* 0x0000012000007945 */ /* 0x000fe80003800200 */
[----:B------:R-:W-:Y:S01]  /*7230*/  BSSY.RELIABLE B6, `(.L_x_537) ;  /* 0x000000c000067945 */ /* 0x000fe20003800100 */
[----:B-----5:R-:W-:-:S13]  /*7240*/  HSETP2.GT.AND P0, PT, R8.H0_H0, R5.H0_H0, PT ;  /* 0x2000000508007234 */ /* 0x020fda0003f04800 */
[----:B------:R-:W-:Y:S05]  /*7250*/  @P0 BRA `(.L_x_538) ;  /* 0x0000000000240947 */ /* 0x000fea0003800000 */
[----:B------:R-:W-:-:S13]  /*7260*/  HSETP2.NEU.AND P0, PT, R8.H0_H0, R5.H0_H0, PT ;  /* 0x2000000508007234 */ /* 0x000fda0003f0d800 */
        /* <DEDUP_REMOVED lines=8> */
.L_x_538:
[----:B------:R-:W-:Y:S05]  /*72f0*/  BSYNC.RELIABLE B6 ;  /* 0x0000000000067941 */ /* 0x000fea0003800100 */
.L_x_537:
[----:B------:R-:W5:Y:S04]  /*7300*/  LDS.64 R4, [R3+0x8] ;  /* 0x0000080003047984 */ /* 0x000f680000000a00 */
[----:B-----5:R-:W-:Y:S04]  /*7310*/  STS.64 [R3], R4 ;  /* 0x0000000403007388 */ /* 0x020fe80000000a00 */
[----:B01234-:R-:W0:Y:S04]  /*7320*/  LDS.U16 R7, [R2+0x2] ;  /* 0x0000020002077984 */ /* 0x01fe280000000400 */
[----:B0-----:R0:W-:Y:S02]  /*7330*/  STS.U16 [R2], R7 ;  /* 0x0000000702007388 */ /* 0x0011e40000000400 */
.L_x_539:
[----:B------:R-:W-:Y:S05]  /*7340*/  BSYNC.RECONVERGENT B0 ;  /* 0x0000000000007941 */ /* 0x000fea0003800200 */
.L_x_536:
        /* <DEDUP_REMOVED lines=23> */
        .weak           $__internal_4_$__cuda_sm20_div_s64
        .type           $__internal_4_$__cuda_sm20_div_s64,@function
        .size           $__internal_4_$__cuda_sm20_div_s64,($__internal_5_$__cuda_sm20_rem_s64 - $__internal_4_$__cuda_sm20_div_s64)
$__internal_4_$__cuda_sm20_div_s64:
        /* <DEDUP_REMOVED lines=82> */
[----:B------:R-:W-:Y:S06]  /*79e0*/  RET.REL.NODEC R8 `(nkd_f16) ;  /* 0xffffff8408847950 */ /* 0x000fec0003c3ffff */
        .weak           $__internal_5_$__cuda_sm20_rem_s64
        .type           $__internal_5_$__cuda_sm20_rem_s64,@function
        .size           $__internal_5_$__cuda_sm20_rem_s64,(.L_x_4841 - $__internal_5_$__cuda_sm20_rem_s64)
$__internal_5_$__cuda_sm20_rem_s64:
        /* <DEDUP_REMOVED lines=76> */
[----:B------:R-:W-:Y:S06]  /*7eb0*/  RET.REL.NODEC R30 `(nkd_f16) ;  /* 0xffffff801e507950 */ /* 0x000fec0003c3ffff */
.L_x_540:
        /* <DEDUP_REMOVED lines=12> */
.L_x_4841:


//--------------------- .text.contiguous_reduce2_f16 --------------------------
	.section	.text.contiguous_reduce2_f16,"ax",@progbits
	.align	128
        .global         contiguous_reduce2_f16
        .type           contiguous_reduce2_f16,@function
        .size           contiguous_reduce2_f16,(.L_x_4895 - contiguous_reduce2_f16)
        .other          contiguous_reduce2_f16,@"STO_CUDA_ENTRY STV_DEFAULT"
contiguous_reduce2_f16:
.text.contiguous_reduce2_f16:
[----:B------:R-:W-:Y:S01]  /*0000*/  LDC R1, c[0x0][0x37c] ;  /* 0x0000df00ff017b82 */ /* 0x000fe20000000800 */
[----:B------:R-:W0:Y:S07]  /*0010*/  S2R R0, SR_CTAID.X ;  /* 0x0000000000007919 */ /* 0x000e2e0000002500 */
[----:B------:R-:W1:Y:S01]  /*0020*/  S2UR UR6, SR_CgaCtaId ;  /* 0x00000000000679c3 */ /* 0x000e620000008800 */
[----:B------:R-:W2:Y:S01]  /*0030*/  LDCU UR5, c[0x0][0x360] ;  /* 0x00006c00ff0577ac */ /* 0x000ea20008000800 */
[----:B------:R-:W3:Y:S01]  /*0040*/  I2F.F16.U32 R5, 0x7c00 ;  /* 0x00007c0000057906 */ /* 0x000ee20000200800 */
        /* <DEDUP_REMOVED lines=25> */
[----:B--2---:R-:W-:-:S13]  /*01e0*/  HSETP2.GT.AND P0, PT, R5.H0_H0, R14.H0_H0, PT ;  /* 0x2000000e05007234 */ /* 0x004fda0003f04800 */
[----:B------:R-:W-:Y:S05]  /*01f0*/  @!P0 BRA `(.L_x_543) ;  /* 0x0000000000148947 */ /* 0x000fea0003800000 */
[----:B------:R-:W0:Y:S02]  /*0200*/  LDCU.64 UR12, c[0x0][0x388] ;  /* 0x00007100ff0c77ac */ /* 0x000e240008000a00 */
[----:B0-----:R-:W-:-:S04]  /*0210*/  LEA R6, P0, R12, UR12, 0x3 ;  /* 0x0000000c0c067c11 */ /* 0x001fc8000f8018ff */
[----:B------:R-:W-:-:S06]  /*0220*/  LEA.HI.X R7, R12, UR13, RZ, 0x3, P0 ;  /* 0x0000000d0c077c11 */ /* 0x000fcc00080f1cff */
[----:B------:R-:W5:Y:S01]  /*0230*/  LDG.E.64 R6, desc[UR8][R6.64] ;  /* 0x0000000806067981 */ /* 0x000f62000c1e1b00 */
[----:B------:R-:W-:Y:S05]  /*0240*/  BRA `(.L_x_544) ;  /* 0x0000000000547947 */ /* 0x000fea0003800000 */
.L_x_543:
[----:B------:R-:W-:Y:S01]  /*0250*/  HSETP2.NEU.AND P0, PT, R5.H0_H0, R14.H0_H0, PT ;  /* 0x2000000e05007234 */ /* 0x000fe20003f0d800 */
[----:B------:R-:W-:-:S12]  /*0260*/  BSSY.RELIABLE B1, `(.L_x_545) ;  /* 0x0000017000017945 */ /* 0x000fd80003800100 */
[----:B------:R-:W-:Y:S05]  /*0270*/  @!P0 BRA `(.L_x_546) ;  /* 0x0000000000148947 */ /* 0x000fea0003800000 */
[----:B------:R-:W0:Y:S02]  /*0280*/  LDCU.64 UR12, c[0x0][0x388] ;  /* 0x00007100ff0c77ac */ /* 0x000e240008000a00 */
[----:B0-----:R-:W-:-:S04]  /*0290*/  LEA R8, P0, R6, UR12, 0x3 ;  /* 0x0000000c06087c11 */ /* 0x001fc8000f8018ff */
[----:B------:R-:W-:-:S05]  /*02a0*/  LEA.HI.X R9, R6, UR13, RZ, 0x3, P0 ;  /* 0x0000000d06097c11 */ /* 0x000fca00080f1cff */
[----:B------:R0:W5:Y:S01]  /*02b0*/  LDG.E.64 R6, desc[UR8][R8.64] ;  /* 0x0000000808067981 */ /* 0x000162000c1e1b00 */
[----:B------:R-:W-:Y:S05]  /*02c0*/  BRA `(.L_x_547) ;  /* 0x0000000000407947 */ /* 0x000fea0003800000 */
.L_x_546:
        /* <DEDUP_REMOVED lines=13> */
.L_x_544:
[----:B------:R2:W-:Y:S04]  /*03a0*/  STS.U16 [R4], R14 ;  /* 0x0000000e04007388 */ /* 0x0005e80000000400 */
[----:B-----5:R2:W-:Y:S01]  /*03b0*/  STS.64 [R3], R6 ;  /* 0x0000000603007388 */ /* 0x0205e20000000a00 */
[----:B------:R-:W-:Y:S05]  /*03c0*/  BRA `(.L_x_548) ;  /* 0x0000000000447947 */ /* 0x000fea0003800000 */
.L_x_547:
[----:B------:R-:W-:Y:S05]  /*03d0*/  BSYNC.RELIABLE B1 ;  /* 0x0000000000017941 */ /* 0x000fea0003800100 */
.L_x_545:
[----:B------:R1:W-:Y:S04]  /*03e0*/  STS.U16 [R4], R5 ;  /* 0x0000000504007388 */ /* 0x0003e80000000400 */
[----:B-----5:R1:W-:Y:S01]  /*03f0*/  STS.64 [R3], R6 ;  /* 0x0000000603007388 */ /* 0x0203e20000000a00 */
[----:B------:R-:W-:Y:S05]  /*0400*/  BRA `(.L_x_548) ;  /* 0x0000000000347947 */ /* 0x000fea0003800000 */
.L_x_542:
        /* <DEDUP_REMOVED lines=13> */
.L_x_548:
[----:B------:R-:W-:Y:S05]  /*04e0*/  BSYNC.RECONVERGENT B0 ;  /* 0x0000000000007941 */ /* 0x000fea0003800200 */
.L_x_541:
[----:B------:R-:W-:Y:S05]  /*04f0*/  WARPSYNC.ALL ;  /* 0x0000000000007948 */ /* 0x000fea0003800000 */
[----:B------:R-:W-:Y:S01]  /*0500*/  BAR.SYNC.DEFER_BLOCKING 0x0 ;  /* 0x0000000000007b1d */ /* 0x000fe20000010000 */
[----:B------:R-:W-:-:S09]  /*0510*/  UISETP.GE.U32.AND UP0, UPT, UR5, 0x42, UPT ;  /* 0x000000420500788c */ /* 0x000fd2000bf06070 */
[----:B------:R-:W-:Y:S05]  /*0520*/  BRA.U !UP0, `(.L_x_549) ;  /* 0x0000000108847547 */ /* 0x000fea000b800000 */
.L_x_554:
        /* <DEDUP_REMOVED lines=11> */
[----:B0-----:R-:W-:-:S13]  /*05e0*/  HSETP2.GT.AND P0, PT, R5.H0_H0, R10.H0_H0, PT ;  /* 0x2000000a05007234 */ /* 0x001fda0003f04800 */
[----:B--2---:R0:W1:Y:S01]  /*05f0*/  @P0 LDS.64 R6, [R8] ;  /* 0x0000000008060984 */ /* 0x0040620000000a00 */
        /* <DEDUP_REMOVED lines=12> */
.L_x_553:
[----:B------:R-:W-:Y:S05]  /*06c0*/  BSYNC.RELIABLE B1 ;  /* 0x0000000000017941 */ /* 0x000fea0003800100 */
.L_x_552:
[----:B------:R3:W-:Y:S04]  /*06d0*/  STS.U16 [R4], R10 ;  /* 0x0000000a04007388 */ /* 0x0007e80000000400 */
[----:B-1----:R3:W-:Y:S02]  /*06e0*/  STS.64 [R3], R6 ;  /* 0x0000000603007388 */ /* 0x0027e40000000a00 */
.L_x_551:
[----:B------:R-:W-:Y:S05]  /*06f0*/  BSYNC.RECONVERGENT B0 ;  /* 0x0000000000007941 */ /* 0x000fea0003800200 */
.L_x_550:
[----:B------:R-:W-:Y:S05]  /*0700*/  WARPSYNC.ALL ;  /* 0x0000000000007948 */ /* 0x000fea0003800000 */
[----:B------:R-:W-:Y:S01]  /*0710*/  BAR.SYNC.DEFER_BLOCKING 0x0 ;  /* 0x0000000000007b1d */ /* 0x000fe20000010000 */
[----:B------:R-:W-:-:S09]  /*0720*/  UISETP.GT.U32.AND UP0, UPT, UR4, 0x83, UPT ;  /* 0x000000830400788c */ /* 0x000fd2000bf04070 */
[----:B------:R-:W-:Y:S05]  /*0730*/  BRA.U UP0, `(.L_x_554) ;  /* 0xfffffffd007c7547 */ /* 0x000fea000b83ffff */
.L_x_549:
[----:B------:R-:W-:-:S13]  /*0740*/  ISETP.GT.U32.AND P0, PT, R2, 0x1f, PT ;  /* 0x0000001f0200780c */ /* 0x000fda0003f04070 */
[----:B------:R-:W-:Y:S05]  /*0750*/  @P0 EXIT ;  /* 0x000000000000094d */ /* 0x000fea0003800000 */
[----:B-1----:R-:W-:Y:S01]  /*0760*/  LDS.U16 R5, [R4] ;  /* 0x0000000004057984 */ /* 0x002fe20000000400 */
[----:B------:R-:W-:Y:S04]  /*0770*/  BSSY.RECONVERGENT B1, `(.L_x_555) ;  /* 0x0000014000017945 */ /* 0x000fe80003800200 */
[----:B------:R-:W-:Y:S01]  /*0780*/  BSSY.RELIABLE B0, `(.L_x_556) ;  /* 0x000000d000007945 */ /* 0x000fe20003800100 */
[----:B--23--:R-:W1:Y:S02]  /*0790*/  LDS.U16 R6, [R4+0x40] ;  /* 0x0000400004067984 */ /* 0x00ce640000000400 */
        /* <DEDUP_REMOVED lines=11> */
.L_x_557:
[----:B------:R-:W-:Y:S05]  /*0850*/  BSYNC.RELIABLE B0 ;  /* 0x0000000000007941 */ /* 0x000fea0003800100 */
.L_x_556:
[----:B------:R-:W1:Y:S04]  /*0860*/  LDS.64 R6, [R3+0x100] ;  /* 0x0001000003067984 */ /* 0x000e680000000a00 */
[----:B-1----:R-:W-:Y:S04]  /*0870*/  STS.64 [R3], R6 ;  /* 0x0000000603007388 */ /* 0x002fe80000000a00 */
[----:B0-----:R-:W0:Y:S04]  /*0880*/  LDS.U16 R9, [R4+0x40] ;  /* 0x0000400004097984 */ /* 0x001e280000000400 */
[----:B0-----:R1:W-:Y:S01]  /*0890*/  STS.U16 [R4], R9 ;  /* 0x0000000904007388 */ /* 0x0013e20000000400 */
[----:B------:R-:W-:-:S07]  /*08a0*/  PRMT R5, R9, 0x7610, R5 ;  /* 0x0000761009057816 */ /* 0x000fce0000000005 */
.L_x_558:
[----:B------:R-:W-:Y:S05]  /*08b0*/  BSYNC.RECONVERGENT B1 ;  /* 0x0000000000017941 */ /* 0x000fea0003800200 */
.L_x_555:
        /* <DEDUP_REMOVED lines=15> */
.L_x_561:
[----:B------:R-:W-:Y:S05]  /*09b0*/  BSYNC.RELIABLE B1 ;  /* 0x0000000000017941 */ /* 0x000fea0003800100 */
.L_x_560:
[----:B------:R-:W2:Y:S04]  /*09c0*/  LDS.64 R6, [R3+0x80] ;  /* 0x0000800003067984 */ /* 0x000ea80000000a00 */
[----:B--2---:R-:W-:Y:S04]  /*09d0*/  STS.64 [R3], R6 ;  /* 0x0000000603007388 */ /* 0x004fe80000000a00 */
[----:B01----:R-:W0:Y:S04]  /*09e0*/  LDS.U16 R9, [R4+0x20] ;  /* 0x0000200004097984 */ /* 0x003e280000000400 */
[----:B0-----:R2:W-:Y:S01]  /*09f0*/  STS.U16 [R4], R9 ;  /* 0x0000000904007388 */ /* 0x0015e20000000400 */
[----:B------:R-:W-:-:S07]  /*0a00*/  PRMT R5, R9, 0x7610, R5 ;  /* 0x0000761009057816 */ /* 0x000fce0000000005 */
.L_x_562:
[----:B------:R-:W-:Y:S05]  /*0a10*/  BSYNC.RECONVERGENT B2 ;  /* 0x0000000000027941 */ /* 0x000fea0003800200 */
.L_x_559:
        /* <DEDUP_REMOVED lines=15> */
.L_x_565:
[----:B------:R-:W-:Y:S05]  /*0b10*/  BSYNC.RELIABLE B2 ;  /* 0x0000000000027941 */ /* 0x000fea0003800100 */
.L_x_564:
[----:B------:R-:W3:Y:S04]  /*0b20*/  LDS.64 R6, [R3+0x40] ;  /* 0x0000400003067984 */ /* 0x000ee80000000a00 */
[----:B---3--:R-:W-:Y:S04]  /*0b30*/  STS.64 [R3], R6 ;  /* 0x0000000603007388 */ /* 0x008fe80000000a00 */
[----:B012---:R-:W0:Y:S04]  /*0b40*/  LDS.U16 R9, [R4+0x10] ;  /* 0x0000100004097984 */ /* 0x007e280000000400 */
[----:B0-----:R3:W-:Y:S01]  /*0b50*/  STS.U16 [R4], R9 ;  /* 0x0000000904007388 */ /* 0x0017e20000000400 */
[----:B------:R-:W-:-:S07]  /*0b60*/  PRMT R5, R9, 0x7610, R5 ;  /* 0x0000761009057816 */ /* 0x000fce0000000005 */
.L_x_566:
[----:B------:R-:W-:Y:S05]  /*0b70*/  BSYNC.RECONVERGENT B3 ;  /* 0x0000000000037941 */ /* 0x000fea0003800200 */
.L_x_563:
        /* <DEDUP_REMOVED lines=15> */
.L_x_569:
[----:B------:R-:W-:Y:S05]  /*0c70*/  BSYNC.RELIABLE B3 ;  /* 0x0000000000037941 */ /* 0x000fea0003800100 */
.L_x_568:
[----:B------:R-:W4:Y:S04]  /*0c80*/  LDS.64 R6, [R3+0x20] ;  /* 0x0000200003067984 */ /* 0x000f280000000a00 */
[----:B----4-:R-:W-:Y:S04]  /*0c90*/  STS.64 [R3], R6 ;  /* 0x0000000603007388 */ /* 0x010fe80000000a00 */
[----:B0123--:R-:W0:Y:S04]  /*0ca0*/  LDS.U16 R9, [R4+0x8] ;  /* 0x0000080004097984 */ /* 0x00fe280000000400 */
[----:B0-----:R4:W-:Y:S01]  /*0cb0*/  STS.U16 [R4], R9 ;  /* 0x0000000904007388 */ /* 0x0019e20000000400 */
[----:B------:R-:W-:-:S07]  /*0cc0*/  PRMT R5, R9, 0x7610, R5 ;  /* 0x0000761009057816 */ /* 0x000fce0000000005 */
.L_x_570:
[----:B------:R-:W-:Y:S05]  /*0cd0*/  BSYNC.RECONVERGENT B4 ;  /* 0x0000000000047941 */ /* 0x000fea0003800200 */
.L_x_567:
        /* <DEDUP_REMOVED lines=15> */
.L_x_573:
[----:B------:R-:W-:Y:S05]  /*0dd0*/  BSYNC.RELIABLE B4 ;  /* 0x0000000000047941 */ /* 0x000fea0003800100 */
.L_x_572:
[----:B------:R-:W5:Y:S04]  /*0de0*/  LDS.64 R6, [R3+0x10] ;  /* 0x0000100003067984 */ /* 0x000f680000000a00 */
[----:B-----5:R-:W-:Y:S04]  /*0df0*/  STS.64 [R3], R6 ;  /* 0x0000000603007388 */ /* 0x020fe80000000a00 */
[----:B01234-:R-:W0:Y:S04]  /*0e00*/  LDS.U16 R9, [R4+0x4] ;  /* 0x0000040004097984 */ /* 0x01fe280000000400 */
[----:B0-----:R0:W-:Y:S01]  /*0e10*/  STS.U16 [R4], R9 ;  /* 0x0000000904007388 */ /* 0x0011e20000000400 */
[----:B------:R-:W-:-:S07]  /*0e20*/  PRMT R5, R9, 0x7610, R5 ;  /* 0x0000761009057816 */ /* 0x000fce0000000005 */
.L_x_574:
[----:B------:R-:W-:Y:S05]  /*0e30*/  BSYNC.RECONVERGENT B5 ;  /* 0x0000000000057941 */ /* 0x000fea0003800200 */
.L_x_571:
        /* <DEDUP_REMOVED lines=15> */
.L_x_577:
[----:B------:R-:W-:Y:S05]  /*0f30*/  BSYNC.RELIABLE B6 ;  /* 0x0000000000067941 */ /* 0x000fea0003800100 */
.L_x_576:
[----:B------:R-:W5:Y:S04]  /*0f40*/  LDS.64 R6, [R3+0x8] ;  /* 0x0000080003067984 */ /* 0x000f680000000a00 */
[----:B-----5:R-:W-:Y:S04]  /*0f50*/  STS.64 [R3], R6 ;  /* 0x0000000603007388 */ /* 0x020fe80000000a00 */
[----:B------:R-:W5:Y:S04]  /*0f60*/  LDS.U16 R5, [R4+0x2] ;  /* 0x0000020004057984 */ /* 0x000f680000000400 */
[----:B-----5:R0:W-:Y:S02]  /*0f70*/  STS.U16 [R4], R5 ;  /* 0x0000000504007388 */ /* 0x0201e40000000400 */
.L_x_578:
[----:B------:R-:W-:Y:S05]  /*0f80*/  BSYNC.RECONVERGENT B5 ;  /* 0x0000000000057941 */ /* 0x000fea0003800200 */
.L_x_575:
        /* <DEDUP_REMOVED lines=15> */
.L_x_579:
        /* <DEDUP_REMOVED lines=16> */
.L_x_4895:


//--------------------- .text.uncontiguous_reduce_f16 --------------------------
	.section	.text.uncontiguous_reduce_f16,"ax",@progbits
	.align	128
        .global         uncontiguous_reduce_f16
        .type           uncontiguous_reduce_f16,@function
        .size           uncontiguous_reduce_f16,(.L_x_4843 - uncontiguous_reduce_f16)
        .other          uncontiguous_reduce_f16,@"STO_CUDA_ENTRY STV_DEFAULT"
uncontiguous_reduce_f16:
.text.uncontiguous_reduce_f16:
        /* <DEDUP_REMOVED lines=49> */
.L_x_608:
        /* <DEDUP_REMOVED lines=34> */
.L_x_585:
[----:B------:R-:W-:Y:S01]  /*0530*/  MOV R28, R14 ;  /* 0x0000000e001c7202 */ /* 0x000fe20000000f00 */
[----:B------:R-:W-:Y:S01]  /*0540*/  IMAD.MOV.U32 R13, RZ, RZ, R15 ;  /* 0x000000ffff0d7224 */ /* 0x000fe200078e000f */
[----:B------:R-:W-:Y:S01]  /*0550*/  MOV R12, R16 ;  /* 0x00000010000c7202 */ /* 0x000fe20000000f00 */
[----:B------:R-:W-:Y:S01]  /*0560*/  IMAD.MOV.U32 R11, RZ, RZ, R17 ;  /* 0x000000ffff0b7224 */ /* 0x000fe200078e0011 */
[----:B------:R-:W-:-:S07]  /*0570*/  MOV R10, 0x590 ;  /* 0x00000590000a7802 */ /* 0x000fce0000000f00 */
[----:B------:R-:W-:Y:S05]  /*0580*/  CALL.REL.NOINC `($__internal_6_$__cuda_sm20_div_s64) ;  /* 0x0000006c008c7944 */ /* 0x000fea0003c00000 */
        /* <DEDUP_REMOVED lines=9> */
.L_x_586:
[----:B------:R-:W-:Y:S05]  /*0620*/  BSYNC.RECONVERGENT B1 ;  /* 0x0000000000017941 */ /* 0x000fea0003800200 */
.L_x_584:
        /* <DEDUP_REMOVED lines=35> */
.L_x_588:
[----:B------:R-:W-:Y:S01]  /*0860*/  IMAD.MOV.U32 R28, RZ, RZ, R6 ;  /* 0x000000ffff1c7224 */ /* 0x000fe200078e0006 */
[----:B------:R-:W-:Y:S01]  /*0870*/  MOV R13, R7 ;  /* 0x00000007000d7202 */ /* 0x000fe20000000f00 */
[----:B------:R-:W-:Y:S01]  /*0880*/  IMAD.MOV.U32 R12, RZ, RZ, R16 ;  /* 0x000000ffff0c7224 */ /* 0x000fe200078e0010 */
[----:B------:R-:W-:Y:S02]  /*0890*/  MOV R11, R17 ;  /* 0x00000011000b7202 */ /* 0x000fe40000000f00 */
[----:B------:R-:W-:-:S07]  /*08a0*/  MOV R10, 0x8c0 ;  /* 0x000008c0000a7802 */ /* 0x000fce0000000f00 */
[----:B------:R-:W-:Y:S05]  /*08b0*/  CALL.REL.NOINC `($__internal_6_$__cuda_sm20_div_s64) ;  /* 0x0000006800c07944 */ /* 0x000fea0003c00000 */
        /* <DEDUP_REMOVED lines=9> */
.L_x_589:
[----:B------:R-:W-:Y:S05]  /*0950*/  BSYNC.RECONVERGENT B1 ;  /* 0x0000000000017941 */ /* 0x000fea0003800200 */
.L_x_587:
        /* <DEDUP_REMOVED lines=34> */
.L_x_591:
[----:B------:R-:W-:Y:S01]  /*0b80*/  IMAD.MOV.U32 R28, RZ, RZ, R14 ;  /* 0x000000ffff1c7224 */ /* 0x000fe200078e000e */
[----:B------:R-:W-:Y:S01]  /*0b90*/  MOV R13, R15 ;  /* 0x0000000f000d7202 */ /* 0x000fe20000000f00 */
[----:B------:R-:W-:Y:S01]  /*0ba0*/  IMAD.MOV.U32 R12, RZ, RZ, R6 ;  /* 0x000000ffff0c7224 */ /* 0x000fe200078e0006 */
[----:B------:R-:W-:Y:S02]  /*0bb0*/  MOV R11, R7 ;  /* 0x00000007000b7202 */ /* 0x000fe40000000f00 */
[----:B------:R-:W-:-:S07]  /*0bc0*/  MOV R10, 0xbe0 ;  /* 0x00000be0000a7802 */ /* 0x000fce0000000f00 */
[----:B------:R-:W-:Y:S05]  /*0bd0*/  CALL.REL.NOINC `($__internal_6_$__cuda_sm20_div_s64) ;  /* 0x0000006400f87944 */ /* 0x000fea0003c00000 */
        /* <DEDUP_REMOVED lines=11> */
.L_x_592:
[----:B------:R-:W-:Y:S05]  /*0c90*/  BSYNC.RECONVERGENT B1 ;  /* 0x0000000000017941 */ /* 0x000fea0003800200 */
.L_x_590:
        /* <DEDUP_REMOVED lines=35> */
.L_x_594:
[----:B------:R-:W-:Y:S01]  /*0ed0*/  MOV R28, R16 ;  /* 0x00000010001c7202 */ /* 0x000fe20000000f00 */
[----:B------:R-:W-:Y:S01]  /*0ee0*/  IMAD.MOV.U32 R13, RZ, RZ, R17 ;  /* 0x000000ffff0d7224 */ /* 0x000fe200078e0011 */
[----:B------:R-:W-:Y:S01]  /*0ef0*/  MOV R12, R6 ;  /* 0x00000006000c7202 */ /* 0x000fe20000000f00 */
[----:B------:R-:W-:Y:S01]  /*0f00*/  IMAD.MOV.U32 R11, RZ, RZ, R7 ;  /* 0x000000ffff0b7224 */ /* 0x000fe200078e0007 */
[----:B------:R-:W-:-:S07]  /*0f10*/  MOV R10, 0xf30 ;  /* 0x00000f30000a7802 */ /* 0x000fce0000000f00 */
[----:B------:R-:W-:Y:S05]  /*0f20*/  CALL.REL.NOINC `($__internal_6_$__cuda_sm20_div_s64) ;  /* 0x0000006400247944 */ /* 0x000fea0003c00000 */
        /* <DEDUP_REMOVED lines=11> */
.L_x_595:
[----:B------:R-:W-:Y:S05]  /*0fe0*/  BSYNC.RECONVERGENT B1 ;  /* 0x0000000000017941 */ /* 0x000fea0003800200 */
.L_x_593:
        /* <DEDUP_REMOVED lines=36> */
.L_x_597:
        /* <DEDUP_REMOVED lines=17> */
.L_x_598:
[----:B------:R-:W-:Y:S05]  /*1340*/  BSYNC.RECONVERGENT B1 ;  /* 0x0000000000017941 */ /* 0x000fea0003800200 */
.L_x_596:
        /* <DEDUP_REMOVED lines=36> */
.L_x_600:
[----:B------:R-:W-:Y:S01]  /*1590*/  MOV R28, R34 ;  /* 0x00000022001c7202 */ /* 0x000fe20000000f00 */
[----:B------:R-:W-:Y:S01]  /*15a0*/  IMAD.MOV.U32 R13, RZ, RZ, R35 ;  /* 0x000000ffff0d7224 */ /* 0x000fe200078e0023 */
[----:B------:R-:W-:Y:S01]  /*15b0*/  MOV R12, R16 ;  /* 0x00000010000c7202 */ /* 0x000fe20000000f00 */
[----:B------:R-:W-:Y:S01]  /*15c0*/  IMAD.MOV.U32 R11, RZ, RZ, R17 ;  /* 0x000000ffff0b7224 */ /* 0x000fe200078e0011 */
[----:B------:R-:W-:-:S07]  /*15d0*/  MOV R10, 0x15f0 ;  /* 0x000015f0000a7802 */ /* 0x000fce0000000f00 */
[----:B------:R-:W-:Y:S05]  /*15e0*/  CALL.REL.NOINC `($__internal_6_$__cuda_sm20_div_s64) ;  /* 0x0000005c00747944 */ /* 0x000fea0003c00000 */
        /* <DEDUP_REMOVED lines=11> */
.L_x_601:
[----:B------:R-:W-:Y:S05]  /*16a0*/  BSYNC.RECONVERGENT B1 ;  /* 0x0000000000017941 */ /* 0x000fea0003800200 */
.L_x_599:
        /* <DEDUP_REMOVED lines=36> */
.L_x_603:
        /* <DEDUP_REMOVED lines=16> */
.L_x_604:
[----:B------:R-:W-:Y:S05]  /*19f0*/  BSYNC.RECONVERGENT B1 ;  /* 0x0000000000017941 */ /* 0x000fea0003800200 */
.L_x_602:
        /* <DEDUP_REMOVED lines=36> */
.L_x_606:
[----:B------:R-:W-:Y:S01]  /*1c40*/  IMAD.MOV.U32 R28, RZ, RZ, R34 ;  /* 0x000000ffff1c7224 */ /* 0x000fe200078e0022 */
[----:B------:R-:W-:Y:S01]  /*1c50*/  MOV R13, R35 ;  /* 0x00000023000d7202 */ /* 0x000fe20000000f00 */
[----:B------:R-:W-:Y:S01]  /*1c60*/  IMAD.MOV.U32 R12, RZ, RZ, R16 ;  /* 0x000000ffff0c7224 */ /* 0x000fe200078e0010 */
[----:B------:R-:W-:Y:S02]  /*1c70*/  MOV R11, R17 ;  /* 0x00000011000b7202 */ /* 0x000fe40000000f00 */
[----:B------:R-:W-:-:S07]  /*1c80*/  MOV R10, 0x1ca0 ;  /* 0x00001ca0000a7802 */ /* 0x000fce0000000f00 */
[----:B------:R-:W-:Y:S05]  /*1c90*/  CALL.REL.NOINC `($__internal_6_$__cuda_sm20_div_s64) ;  /* 0x0000005400c87944 */ /* 0x000fea0003c00000 */
        /* <DEDUP_REMOVED lines=10> */
.L_x_607:
[----:B------:R-:W-:Y:S05]  /*1d40*/  BSYNC.RECONVERGENT B1 ;  /* 0x0000000000017941 */ /* 0x000fea0003800200 */
.L_x_605:
        /* <DEDUP_REMOVED lines=8> */
.L_x_583:
        /* <DEDUP_REMOVED lines=36> */
.L_x_611:
        /* <DEDUP_REMOVED lines=14> */
.L_x_612:
[----:B------:R-:W-:Y:S05]  /*20f0*/  BSYNC.RECONVERGENT B1 ;  /* 0x0000000000017941 */ /* 0x000fea0003800200 */
.L_x_610:
        /* <DEDUP_REMOVED lines=34> */
.L_x_614:
[----:B------:R-:W-:Y:S01]  /*2320*/  IMAD.MOV.U32 R28, RZ, RZ, R6 ;  /* 0x000000ffff1c7224 */ /* 0x000fe200078e0006 */
[----:B------:R-:W-:Y:S01]  /*2330*/  MOV R13, R7 ;  /* 0x00000007000d7202 */ /* 0x000fe20000000f00 */
[----:B------:R-:W-:Y:S01]  /*2340*/  IMAD.MOV.U32 R12, RZ, RZ, R16 ;  /* 0x000000ffff0c7224 */ /* 0x000fe200078e0010 */
[----:B------:R-:W-:Y:S02]  /*2350*/  MOV R11, R17 ;  /* 0x00000011000b7202 */ /* 0x000fe40000000f00 */
[----:B------:R-:W-:-:S07]  /*2360*/  MOV R10, 0x2380 ;  /* 0x00002380000a7802 */ /* 0x000fce0000000f00 */
[----:B------:R-:W-:Y:S05]  /*2370*/  CALL.REL.NOINC `($__internal_6_$__cuda_sm20_div_s64) ;  /* 0x0000005000107944 */ /* 0x000fea0003c00000 */
        /* <DEDUP_REMOVED lines=9> */
.L_x_615:
[----:B------:R-:W-:Y:S05]  /*2410*/  BSYNC.RECONVERGENT B1 ;  /* 0x0000000000017941 */ /* 0x000fea0003800200 */
.L_x_613:
        /* <DEDUP_REMOVED lines=36> */
.L_x_617:
        /* <DEDUP_REMOVED lines=16> */
.L_x_618:
[----:B------:R-:W-:Y:S05]  /*2760*/  BSYNC.RECONVERGENT B1 ;  /* 0x0000000000017941 */ /* 0x000fea0003800200 */
.L_x_616:
        /* <DEDUP_REMOVED lines=35> */
.L_x_620:
        /* <DEDUP_REMOVED lines=16> */
.L_x_621:
[----:B------:R-:W-:Y:S05]  /*2aa0*/  BSYNC.RECONVERGENT B1 ;  /* 0x0000000000017941 */ /* 0x000fea0003800200 */
.L_x_619:
[----:B------:R-:W-:Y:S01]  /*2ab0*/  IMAD R9, R9, R38, RZ ;  /* 0x0000002609097224 */ /* 0x000fe200078e02ff */
[----:B------:R-:W-:Y:S01]  /*2ac0*/  IADD3 R8, PT, PT, R8, -0x2, RZ ;  /* 0xfffffffe08087810 */ /* 0x000fe20007ffe0ff */
[----:B------:R-:W-:Y:S02]  /*2ad0*/  IMAD.MOV.U32 R34, RZ, RZ, R4 ;  /* 0x000000ffff227224 */ /* 0x000fe400078e0004 */
[-C--:B------:R-:W-:Y:S02]  /*2ae0*/  IMAD R9, R39, R10.reuse, R9 ;  /* 0x0000000a27097224 */ /* 0x080fe400078e0209 */
[----:B------:R-:W-:-:S04]  /*2af0*/  IMAD.WIDE.U32 R4, R38, R10, R34 ;  /* 0x0000000a26047225 */ /* 0x000fc800078e0022 */
[----:B------:R-:W-:-:S07]  /*2b00*/  IMAD.IADD R5, R5, 0x1, R9 ;  /* 0x0000000105057824 */ /* 0x000fce00078e0209 */
.L_x_609:
        /* <DEDUP_REMOVED lines=31> */
.L_x_623:
[----:B------:R-:W-:Y:S01]  /*2d00*/  MOV R22, R14 ;  /* 0x0000000e00167202 */ /* 0x000fe20000000f00 */
[----:B------:R-:W-:Y:S01]  /*2d10*/  IMAD.MOV.U32 R9, RZ, RZ, R15 ;  /* 0x000000ffff097224 */ /* 0x000fe200078e000f */
[----:B------:R-:W-:Y:S01]  /*2d20*/  MOV R24, R16 ;  /* 0x0000001000187202 */ /* 0x000fe20000000f00 */
[----:B------:R-:W-:Y:S01]  /*2d30*/  IMAD.MOV.U32 R23, RZ, RZ, R17 ;  /* 0x000000ffff177224 */ /* 0x000fe200078e0011 */
[----:B------:R-:W-:-:S07]  /*2d40*/  MOV R28, 0x2d60 ;  /* 0x00002d60001c7802 */ /* 0x000fce0000000f00 */
[----:B------:R-:W-:Y:S05]  /*2d50*/  CALL.REL.NOINC `($__internal_7_$__cuda_sm20_rem_s64) ;  /* 0x0000004800e47944 */ /* 0x000fea0003c00000 */
.L_x_624:
[----:B------:R-:W-:Y:S05]  /*2d60*/  BSYNC.RECONVERGENT B1 ;  /* 0x0000000000017941 */ /* 0x000fea0003800200 */
.L_x_622:
        /* <DEDUP_REMOVED lines=30> */
.L_x_626:
[----:B------:R-:W-:Y:S01]  /*2f50*/  MOV R24, R16 ;  /* 0x0000001000187202 */ /* 0x000fe20000000f00 */
[----:B------:R-:W-:Y:S01]  /*2f60*/  IMAD.MOV.U32 R23, RZ, RZ, R17 ;  /* 0x000000ffff177224 */ /* 0x000fe200078e0011 */
[----:B------:R-:W-:Y:S01]  /*2f70*/  MOV R22, R6 ;  /* 0x0000000600167202 */ /* 0x000fe20000000f00 */
[----:B------:R-:W-:Y:S01]  /*2f80*/  IMAD.MOV.U32 R9, RZ, RZ, R7 ;  /* 0x000000ffff097224 */ /* 0x000fe200078e0007 */
[----:B------:R-:W-:-:S07]  /*2f90*/  MOV R28, 0x2fb0 ;  /* 0x00002fb0001c7802 */ /* 0x000fce0000000f00 */
[----:B------:R-:W-:Y:S05]  /*2fa0*/  CALL.REL.NOINC `($__internal_7_$__cuda_sm20_rem_s64) ;  /* 0x0000004800507944 */ /* 0x000fea0003c00000 */
[----:B------:R-:W-:Y:S01]  /*2fb0*/  MOV R6, R10 ;  /* 0x0000000a00067202 */ /* 0x000fe20000000f00 */
[----:B------:R-:W-:-:S07]  /*2fc0*/  IMAD.MOV.U32 R7, RZ, RZ, R11 ;  /* 0x000000ffff077224 */ /* 0x000fce00078e000b */
.L_x_627:
[----:B------:R-:W-:Y:S05]  /*2fd0*/  BSYNC.RECONVERGENT B1 ;  /* 0x0000000000017941 */ /* 0x000fea0003800200 */
.L_x_625:
[----:B------:R-:W-:Y:S02]  /*2fe0*/  IMAD R7, R7, R30, RZ ;  /* 0x0000001e07077224 */ /* 0x000fe400078e02ff */
[----:B------:R-:W-:-:S04]  /*2ff0*/  IMAD.WIDE.U32 R4, R30, R6, R4 ;  /* 0x000000061e047225 */ /* 0x000fc800078e0004 */
[----:B------:R-:W-:-:S05]  /*3000*/  IMAD R7, R31, R6, R7 ;  /* 0x000000061f077224 */ /* 0x000fca00078e0207 */
[----:B------:R-:W-:-:S07]  /*3010*/  IADD3 R5, PT, PT, R5, R7, RZ ;  /* 0x0000000705057210 */ /* 0x000fce0007ffe0ff */
.L_x_582:
[----:B------:R-:W0:Y:S02]  /*3020*/  LDCU.64 UR14, c[0x0][0x390] ;  /* 0x00007200ff0e77ac */ /* 0x000e240008000a00 */
[----:B0-----:R-:W-:Y:S02]  /*3030*/  LEA R6, P0, R26, UR14, 0x1 ;  /* 0x0000000e1a067c11 */ /* 0x001fe4000f8008ff */
[----:B------:R-:W-:Y:S02]  /*3040*/  LEA R8, P1, R4, UR14, 0x1 ;  /* 0x0000000e04087c11 */ /* 0x000fe4000f8208ff */
[----:B------:R-:W-:Y:S02]  /*3050*/  LEA.HI.X R7, R26, UR15, R27, 0x1, P0 ;  /* 0x0000000f1a077c11 */ /* 0x000fe400080f0c1b */
[----:B------:R-:W-:-:S03]  /*3060*/  LEA.HI.X R9, R4, UR15, R5, 0x1, P1 ;  /* 0x0000000f04097c11 */ /* 0x000fc600088f0c05 */
[----:B------:R-:W2:Y:S04]  /*3070*/  LDG.E.U16 R6, desc[UR10][R6.64] ;  /* 0x0000000a06067981 */ /* 0x000ea8000c1e1500 */
[----:B------:R-:W2:Y:S02]  /*3080*/  LDG.E.U16 R8, desc[UR10][R8.64] ;  /* 0x0000000a08087981 */ /* 0x000ea4000c1e1500 */
[----:B--2---:R-:W-:-:S13]  /*3090*/  HSETP2.GT.AND P0, PT, R6.H0_H0, R8.H0_H0, PT ;  /* 0x2000000806007234 */ /* 0x004fda0003f04800 */
[----:B------:R0:W-:Y:S04]  /*30a0*/  @P0 STS.U16 [R3], R6 ;  /* 0x0000000603000388 */ /* 0x0001e80000000400 */
[----:B------:R0:W-:Y:S04]  /*30b0*/  @P0 STS.64 [R2], R18 ;  /* 0x0000001202000388 */ /* 0x0001e80000000a00 */
[----:B------:R0:W-:Y:S04]  /*30c0*/  @!P0 STS.U16 [R3], R6 ;  /* 0x0000000603008388 */ /* 0x0001e80000000400 */
[----:B------:R0:W-:Y:S01]  /*30d0*/  @!P0 STS.64 [R2], R20 ;  /* 0x0000001402008388 */ /* 0x0001e20000000a00 */
[----:B------:R-:W-:Y:S05]  /*30e0*/  BRA `(.L_x_628) ;  /* 0x0000003400c87947 */ /* 0x000fea0003800000 */
.L_x_581:
        /* <DEDUP_REMOVED lines=25> */
.L_x_655:
        /* <DEDUP_REMOVED lines=32> */
.L_x_632:
[----:B------:R-:W-:Y:S01]  /*3480*/  MOV R28, R14 ;  /* 0x0000000e001c7202 */ /* 0x000fe20000000f00 */
[----:B------:R-:W-:Y:S01]  /*3490*/  IMAD.MOV.U32 R13, RZ, RZ, R9 ;  /* 0x000000ffff0d7224 */ /* 0x000fe200078e0009 */
[----:B------:R-:W-:Y:S01]  /*34a0*/  MOV R12, R22 ;  /* 0x00000016000c7202 */ /* 0x000fe20000000f00 */
[----:B------:R-:W-:Y:S01]  /*34b0*/  IMAD.MOV.U32 R11, RZ, RZ, R23 ;  /* 0x000000ffff0b7224 */ /* 0x000fe200078e0017 */
[----:B------:R-:W-:-:S07]  /*34c0*/  MOV R10, 0x34e0 ;  /* 0x000034e0000a7802 */ /* 0x000fce0000000f00 */
[----:B-1----:R-:W-:Y:S05]  /*34d0*/  CALL.REL.NOINC `($__internal_6_$__cuda_sm20_div_s64) ;  /* 0x0000003c00b87944 */ /* 0x002fea0003c00000 */
        /* <DEDUP_REMOVED lines=10> */
.L_x_633:
[----:B------:R-:W-:Y:S05]  /*3580*/  BSYNC.RECONVERGENT B1 ;  /* 0x0000000000017941 */ /* 0x000fea0003800200 */
.L_x_631:
        /* <DEDUP_REMOVED lines=38> */
.L_x_635:
        /* <DEDUP_REMOVED lines=17> */
.L_x_636:
[----:B------:R-:W-:Y:S05]  /*3900*/  BSYNC.RECONVERGENT B1 ;  /* 0x0000000000017941 */ /* 0x000fea0003800200 */
.L_x_634:
        /* <DEDUP_REMOVED lines=38> */
.L_x_638:
        /* <DEDUP_REMOVED lines=17> */
.L_x_639:
[----:B------:R-:W-:Y:S05]  /*3c80*/  BSYNC.RECONVERGENT B1 ;  /* 0x0000000000017941 */ /* 0x000fea0003800200 */
.L_x_637:
        /* <DEDUP_REMOVED lines=37> */
.L_x_641:
        /* <DEDUP_REMOVED lines=17> */
.L_x_642:
[----:B------:R-:W-:Y:S05]  /*3ff0*/  BSYNC.RECONVERGENT B1 ;  /* 0x0000000000017941 */ /* 0x000fea0003800200 */
.L_x_640:
        /* <DEDUP_REMOVED lines=38> */
.L_x_644:
        /* <DEDUP_REMOVED lines=17> */
.L_x_645:
[----:B------:R-:W-:Y:S05]  /*4370*/  BSYNC.RECONVERGENT B1 ;  /* 0x0000000000017941 */ /* 0x000fea0003800200 */
.L_x_643:
        /* <DEDUP_REMOVED lines=38> */
.L_x_647:
        /* <DEDUP_REMOVED lines=17> */
.L_x_648:
[----:B------:R-:W-:Y:S05]  /*46f0*/  BSYNC.RECONVERGENT B1 ;  /* 0x0000000000017941 */ /* 0x000fea0003800200 */
.L_x_646:
        /* <DEDUP_REMOVED lines=38> */
.L_x_650:
        /* <DEDUP_REMOVED lines=17> */
.L_x_651:
[----:B------:R-:W-:Y:S05]  /*4a70*/  BSYNC.RECONVERGENT B1 ;  /* 0x0000000000017941 */ /* 0x000fea0003800200 */
.L_x_649:
        /* <DEDUP_REMOVED lines=37> */
.L_x_653:
        /* <DEDUP_REMOVED lines=17> */
.L_x_654:
[----:B------:R-:W-:Y:S05]  /*4de0*/  BSYNC.RECONVERGENT B1 ;  /* 0x0000000000017941 */ /* 0x000fea0003800200 */
.L_x_652:
        /* <DEDUP_REMOVED lines=12> */
.L_x_630:
        /* <DEDUP_REMOVED lines=36> */
.L_x_658:
        /* <DEDUP_REMOVED lines=16> */
.L_x_659:
[----:B------:R-:W-:Y:S05]  /*51f0*/  BSYNC.RECONVERGENT B1 ;  /* 0x0000000000017941 */ /* 0x000fea0003800200 */
.L_x_657:
        /* <DEDUP_REMOVED lines=41> */
.L_x_661:
        /* <DEDUP_REMOVED lines=17> */
.L_x_662:
[----:B------:R-:W-:Y:S05]  /*55a0*/  BSYNC.RECONVERGENT B1 ;  /* 0x0000000000017941 */ /* 0x000fea0003800200 */
.L_x_660:
        /* <DEDUP_REMOVED lines=40> */
.L_x_664:
        /* <DEDUP_REMOVED lines=17> */
.L_x_665:
[----:B------:R-:W-:Y:S05]  /*5940*/  BSYNC.RECONVERGENT B1 ;  /* 0x0000000000017941 */ /* 0x000fea0003800200 */
.L_x_663:
        /* <DEDUP_REMOVED lines=40> */
.L_x_667:
[----:B------:R-:W-:Y:S01]  /*5bd0*/  MOV R28, R14 ;  /* 0x0000000e001c7202 */ /* 0x000fe20000000f00 */
[----:B------:R-:W-:Y:S01]  /*5be0*/  IMAD.MOV.U32 R13, RZ, RZ, R15 ;  /* 0x000000ffff0d7224 */ /* 0x000fe200078e000f */
[----:B------:R-:W-:Y:S02]  /*5bf0*/  MOV R12, R18 ;  /* 0x00000012000c7202 */ /* 0x000fe40000000f00 */
[----:B------:R-:W-:Y:S02]  /*5c00*/  MOV R11, R19 ;  /* 0x00000013000b7202 */ /* 0x000fe40000000f00 */
[----:B------:R-:W-:-:S07]  /*5c10*/  MOV R10, 0x5c30 ;  /* 0x00005c30000a7802 */ /* 0x000fce0000000f00 */
[----:B------:R-:W-:Y:S05]  /*5c20*/  CALL.REL.NOINC `($__internal_6_$__cuda_sm20_div_s64) ;  /* 0x0000001400e47944 */ /* 0x000fea0003c00000 */
        /* <DEDUP_REMOVED lines=11> */
.L_x_668:
[----:B------:R-:W-:Y:S05]  /*5ce0*/  BSYNC.RECONVERGENT B1 ;  /* 0x0000000000017941 */ /* 0x000fea0003800200 */
.L_x_666:
        /* <DEDUP_REMOVED lines=9> */
.L_x_656:
        /* <DEDUP_REMOVED lines=35> */
.L_x_671:
        /* <DEDUP_REMOVED lines=16> */
.L_x_672:
[----:B------:R-:W-:Y:S05]  /*60b0*/  BSYNC.RECONVERGENT B1 ;  /* 0x0000000000017941 */ /* 0x000fea0003800200 */
.L_x_670:
        /* <DEDUP_REMOVED lines=40> */
.L_x_674:
        /* <DEDUP_REMOVED lines=17> */
.L_x_675:
[----:B------:R-:W-:Y:S05]  /*6450*/  BSYNC.RECONVERGENT B1 ;  /* 0x0000000000017941 */ /* 0x000fea0003800200 */
.L_x_673:
        /* <DEDUP_REMOVED lines=9> */
.L_x_669:
        /* <DEDUP_REMOVED lines=31> */
.L_x_677:
[----:B------:R-:W-:Y:S02]  /*66e0*/  MOV R24, R22 ;  /* 0x0000001600187202 */ /* 0x000fe40000000f00 */
[----:B------:R-:W-:Y:S02]  /*66f0*/  MOV R22, R14 ;  /* 0x0000000e00167202 */ /* 0x000fe40000000f00 */
[----:B------:R-:W-:-:S07]  /*6700*/  MOV R28, 0x6720 ;  /* 0x00006720001c7802 */ /* 0x000fce0000000f00 */
[----:B------:R-:W-:Y:S05]  /*6710*/  CALL.REL.NOINC `($__internal_7_$__cuda_sm20_rem_s64) ;  /* 0x0000001000747944 */ /* 0x000fea0003c00000 */
.L_x_678:
[----:B------:R-:W-:Y:S05]  /*6720*/  BSYNC.RECONVERGENT B1 ;  /* 0x0000000000017941 */ /* 0x000fea0003800200 */
.L_x_676:
        /* <DEDUP_REMOVED lines=8> */
.L_x_629:
[----:B------:R-:W0:Y:S02]  /*67b0*/  LDCU.64 UR14, c[0x0][0x390] ;  /* 0x00007200ff0e77ac */ /* 0x000e240008000a00 */
[----:B0-----:R-:W-:-:S04]  /*67c0*/  LEA R4, P0, R6, UR14, 0x1 ;  /* 0x0000000e06047c11 */ /* 0x001fc8000f8008ff */
[----:B------:R-:W-:-:S05]  /*67d0*/  LEA.HI.X R5, R6, UR15, R5, 0x1, P0 ;  /* 0x0000000f06057c11 */ /* 0x000fca00080f0c05 */
[----:B------:R-:W2:Y:S04]  /*67e0*/  LDG.E.U16 R4, desc[UR10][R4.64] ;  /* 0x0000000a04047981 */ /* 0x000ea8000c1e1500 */
[----:B--2---:R1:W-:Y:S04]  /*67f0*/  STS.U16 [R3], R4 ;  /* 0x0000000403007388 */ /* 0x0043e80000000400 */
[----:B------:R1:W-:Y:S02]  /*6800*/  STS.64 [R2], R20 ;  /* 0x0000001402007388 */ /* 0x0003e40000000a00 */
.L_x_628:
[----:B------:R-:W-:Y:S05]  /*6810*/  BSYNC.RECONVERGENT B0 ;  /* 0x0000000000007941 */ /* 0x000fea0003800200 */
.L_x_580:
[----:B------:R-:W-:Y:S01]  /*6820*/  BAR.SYNC.DEFER_BLOCKING 0x0 ;  /* 0x0000000000007b1d */ /* 0x000fe20000010000 */
[----:B------:R-:W-:-:S09]  /*6830*/  UISETP.GE.U32.AND UP0, UPT, UR5, 0x42, UPT ;  /* 0x000000420500788c */ /* 0x000fd2000bf06070 */
[----:B------:R-:W-:Y:S05]  /*6840*/  BRA.U !UP0, `(.L_x_679) ;  /* 0x0000000108847547 */ /* 0x000fea000b800000 */
.L_x_684:
        /* <DEDUP_REMOVED lines=25> */
.L_x_683:
[----:B------:R-:W-:Y:S05]  /*69e0*/  BSYNC.RELIABLE B1 ;  /* 0x0000000000017941 */ /* 0x000fea0003800100 */
.L_x_682:
[----:B------:R2:W-:Y:S04]  /*69f0*/  STS.U16 [R3], R9 ;  /* 0x0000000903007388 */ /* 0x0005e80000000400 */
[----:B-1----:R2:W-:Y:S02]  /*6a00*/  STS.64 [R2], R4 ;  /* 0x0000000402007388 */ /* 0x0025e40000000a00 */
.L_x_681:
[----:B------:R-:W-:Y:S05]  /*6a10*/  BSYNC.RECONVERGENT B0 ;  /* 0x0000000000007941 */ /* 0x000fea0003800200 */
.L_x_680:
[----:B------:R-:W-:Y:S05]  /*6a20*/  WARPSYNC.ALL ;  /* 0x0000000000007948 */ /* 0x000fea0003800000 */
[----:B------:R-:W-:Y:S01]  /*6a30*/  BAR.SYNC.DEFER_BLOCKING 0x0 ;  /* 0x0000000000007b1d */ /* 0x000fe20000010000 */
[----:B------:R-:W-:-:S09]  /*6a40*/  UISETP.GT.U32.AND UP0, UPT, UR4, 0x83, UPT ;  /* 0x000000830400788c */ /* 0x000fd2000bf04070 */
[----:B------:R-:W-:Y:S05]  /*6a50*/  BRA.U UP0, `(.L_x_684) ;  /* 0xfffffffd007c7547 */ /* 0x000fea000b83ffff */
.L_x_679:
[----:B------:R-:W-:-:S13]  /*6a60*/  ISETP.GT.U32.AND P0, PT, R0, 0x1f, PT ;  /* 0x0000001f0000780c */ /* 0x000fda0003f04070 */
[----:B------:R-:W-:Y:S05]  /*6a70*/  @P0 EXIT ;  /* 0x000000000000094d */ /* 0x000fea0003800000 */
[----:B-12---:R-:W-:Y:S01]  /*6a80*/  LDS.U16 R4, [R3] ;  /* 0x0000000003047984 */ /* 0x006fe20000000400 */
[----:B------:R-:W-:Y:S04]  /*6a90*/  BSSY.RECONVERGENT B0, `(.L_x_685) ;  /* 0x0000015000007945 */ /* 0x000fe80003800200 */
[----:B------:R-:W-:Y:S01]  /*6aa0*/  BSSY.RELIABLE B1, `(.L_x_686) ;  /* 0x000000e000017945 */ /* 0x000fe20003800100 */
[----:B------:R-:W1:Y:S02]  /*6ab0*/  LDS.U16 R5, [R3+0x40] ;  /* 0x0000400003057984 */ /* 0x000e640000000400 */
[----:B-1----:R-:W-:-:S13]  /*6ac0*/  HSETP2.GT.AND P0, PT, R4.H0_H0, R5.H0_H0, PT ;  /* 0x2000000504007234 */ /* 0x002fda0003f04800 */
[----:B------:R-:W-:Y:S05]  /*6ad0*/  @P0 BRA `(.L_x_687) ;  /* 0x0000000000280947 */ /* 0x000fea0003800000 */
[----:B------:R-:W-:-:S05]  /*6ae0*/  PRMT R8, R4, 0x7610, R8 ;  /* 0x0000761004087816 */ /* 0x000fca0000000008 */
        /* <DEDUP_REMOVED lines=9> */
.L_x_687:
[----:B------:R-:W-:Y:S05]  /*6b80*/  BSYNC.RELIABLE B1 ;  /* 0x0000000000017941 */ /* 0x000fea0003800100 */
.L_x_686:
[----:B------:R-:W1:Y:S04]  /*6b90*/  LDS.64 R4, [R2+0x100] ;  /* 0x0001000002047984 */ /* 0x000e680000000a00 */
[----:B-1----:R-:W-:Y:S04]  /*6ba0*/  STS.64 [R2], R4 ;  /* 0x0000000402007388 */ /* 0x002fe80000000a00 */
[----:B0-----:R-:W0:Y:S04]  /*6bb0*/  LDS.U16 R6, [R3+0x40] ;  /* 0x0000400003067984 */ /* 0x001e280000000400 */
[----:B0-----:R1:W-:Y:S01]  /*6bc0*/  STS.U16 [R3], R6 ;  /* 0x0000000603007388 */ /* 0x0013e20000000400 */
[----:B------:R-:W-:-:S07]  /*6bd0*/  PRMT R8, R6, 0x7610, R8 ;  /* 0x0000761006087816 */ /* 0x000fce0000000008 */
.L_x_688:
[----:B------:R-:W-:Y:S05]  /*6be0*/  BSYNC.RECONVERGENT B0 ;  /* 0x0000000000007941 */ /* 0x000fea0003800200 */
.L_x_685:
        /* <DEDUP_REMOVED lines=15> */
.L_x_691:
[----:B------:R-:W-:Y:S05]  /*6ce0*/  BSYNC.RELIABLE B2 ;  /* 0x0000000000027941 */ /* 0x000fea0003800100 */
.L_x_690:
[----:B------:R-:W2:Y:S04]  /*6cf0*/  LDS.64 R4, [R2+0x80] ;  /* 0x0000800002047984 */ /* 0x000ea80000000a00 */
[----:B--2---:R-:W-:Y:S04]  /*6d00*/  STS.64 [R2], R4 ;  /* 0x0000000402007388 */ /* 0x004fe80000000a00 */
[----:B01----:R-:W0:Y:S04]  /*6d10*/  LDS.U16 R6, [R3+0x20] ;  /* 0x0000200003067984 */ /* 0x003e280000000400 */
[----:B0-----:R2:W-:Y:S01]  /*6d20*/  STS.U16 [R3], R6 ;  /* 0x0000000603007388 */ /* 0x0015e20000000400 */
[----:B------:R-:W-:-:S07]  /*6d30*/  PRMT R8, R6, 0x7610, R8 ;  /* 0x0000761006087816 */ /* 0x000fce0000000008 */
.L_x_692:
[----:B------:R-:W-:Y:S05]  /*6d40*/  BSYNC.RECONVERGENT B0 ;  /* 0x0000000000007941 */ /* 0x000fea0003800200 */
.L_x_689:
        /* <DEDUP_REMOVED lines=15> */
.L_x_695:
[----:B------:R-:W-:Y:S05]  /*6e40*/  BSYNC.RELIABLE B3 ;  /* 0x0000000000037941 */ /* 0x000fea0003800100 */
.L_x_694:
[----:B------:R-:W3:Y:S04]  /*6e50*/  LDS.64 R4, [R2+0x40] ;  /* 0x0000400002047984 */ /* 0x000ee80000000a00 */
[----:B---3--:R-:W-:Y:S04]  /*6e60*/  STS.64 [R2], R4 ;  /* 0x0000000402007388 */ /* 0x008fe80000000a00 */
[----:B012---:R-:W0:Y:S04]  /*6e70*/  LDS.U16 R6, [R3+0x10] ;  /* 0x0000100003067984 */ /* 0x007e280000000400 */
[----:B0-----:R3:W-:Y:S01]  /*6e80*/  STS.U16 [R3], R6 ;  /* 0x0000000603007388 */ /* 0x0017e20000000400 */
[----:B------:R-:W-:-:S07]  /*6e90*/  PRMT R8, R6, 0x7610, R8 ;  /* 0x0000761006087816 */ /* 0x000fce0000000008 */
.L_x_696:
[----:B------:R-:W-:Y:S05]  /*6ea0*/  BSYNC.RECONVERGENT B0 ;  /* 0x0000000000007941 */ /* 0x000fea0003800200 */
.L_x_693:
        /* <DEDUP_REMOVED lines=15> */
.L_x_699:
[----:B------:R-:W-:Y:S05]  /*6fa0*/  BSYNC.RELIABLE B4 ;  /* 0x0000000000047941 */ /* 0x000fea0003800100 */
.L_x_698:
[----:B------:R-:W4:Y:S04]  /*6fb0*/  LDS.64 R4, [R2+0x20] ;  /* 0x0000200002047984 */ /* 0x000f280000000a00 */
[----:B----4-:R-:W-:Y:S04]  /*6fc0*/  STS.64 [R2], R4 ;  /* 0x0000000402007388 */ /* 0x010fe80000000a00 */
[----:B0123--:R-:W0:Y:S04]  /*6fd0*/  LDS.U16 R6, [R3+0x8] ;  /* 0x0000080003067984 */ /* 0x00fe280000000400 */
[----:B0-----:R4:W-:Y:S01]  /*6fe0*/  STS.U16 [R3], R6 ;  /* 0x0000000603007388 */ /* 0x0019e20000000400 */
[----:B------:R-:W-:-:S07]  /*6ff0*/  PRMT R8, R6, 0x7610, R8 ;  /* 0x0000761006087816 */ /* 0x000fce0000000008 */
.L_x_700:
[----:B------:R-:W-:Y:S05]  /*7000*/  BSYNC.RECONVERGENT B0 ;  /* 0x0000000000007941 */ /* 0x000fea0003800200 */
.L_x_697:
        /* <DEDUP_REMOVED lines=15> */
.L_x_703:
[----:B------:R-:W-:Y:S05]  /*7100*/  BSYNC.RELIABLE B5 ;  /* 0x0000000000057941 */ /* 0x000fea0003800100 */
.L_x_702:
[----:B------:R-:W5:Y:S04]  /*7110*/  LDS.64 R4, [R2+0x10] ;  /* 0x0000100002047984 */ /* 0x000f680000000a00 */
[----:B-----5:R-:W-:Y:S04]  /*7120*/  STS.64 [R2], R4 ;  /* 0x0000000402007388 */ /* 0x020fe80000000a00 */
[----:B01234-:R-:W0:Y:S04]  /*7130*/  LDS.U16 R6, [R3+0x4] ;  /* 0x0000040003067984 */ /* 0x01fe280000000400 */
[----:B0-----:R0:W-:Y:S01]  /*7140*/  STS.U16 [R3], R6 ;  /* 0x0000000603007388 */ /* 0x0011e20000000400 */
[----:B------:R-:W-:-:S07]  /*7150*/  PRMT R8, R6, 0x7610, R8 ;  /* 0x0000761006087816 */ /* 0x000fce0000000008 */
.L_x_704:
[----:B------:R-:W-:Y:S05]  /*7160*/  BSYNC.RECONVERGENT B0 ;  /* 0x0000000000007941 */ /* 0x000fea0003800200 */
.L_x_701:
        /* <DEDUP_REMOVED lines=15> */
.L_x_707:
[----:B------:R-:W-:Y:S05]  /*7260*/  BSYNC.RELIABLE B6 ;  /* 0x0000000000067941 */ /* 0x000fea0003800100 */
.L_x_706:
[----:B------:R-:W5:Y:S04]  /*7270*/  LDS.64 R4, [R2+0x8] ;  /* 0x0000080002047984 */ /* 0x000f680000000a00 */
[----:B-----5:R-:W-:Y:S04]  /*7280*/  STS.64 [R2], R4 ;  /* 0x0000000402007388 */ /* 0x020fe80000000a00 */
[----:B01234-:R-:W0:Y:S04]  /*7290*/  LDS.U16 R6, [R3+0x2] ;  /* 0x0000020003067984 */ /* 0x01fe280000000400 */
[----:B0-----:R0:W-:Y:S02]  /*72a0*/  STS.U16 [R3], R6 ;  /* 0x0000000603007388 */ /* 0x0011e40000000400 */
.L_x_708:
[----:B------:R-:W-:Y:S05]  /*72b0*/  BSYNC.RECONVERGENT B0 ;  /* 0x0000000000007941 */ /* 0x000fea0003800200 */
.L_x_705:
        /* <DEDUP_REMOVED lines=16> */
        .weak           $__internal_6_$__cuda_sm20_div_s64
        .type           $__internal_6_$__cuda_sm20_div_s64,@function
        .size           $__internal_6_$__cuda_sm20_div_s64,($__internal_7_$__cuda_sm20_rem_s64 - $__internal_6_$__cuda_sm20_div_s64)
$__internal_6_$__cuda_sm20_div_s64:
        /* <DEDUP_REMOVED lines=82> */
[----:B------:R-:W-:Y:S06]  /*78e0*/  RET.REL.NODEC R10 `(uncontiguous_reduce_f16) ;  /* 0xffffff840ac47950 */ /* 0x000fec0003c3ffff */
        .weak           $__internal_7_$__cuda_sm20_rem_s64
        .type           $__internal_7_$__cuda_sm20_rem_s64,@function
        .size           $__internal_7_$__cuda_sm20_rem_s64,(.L_x_4843 - $__internal_7_$__cuda_sm20_rem_s64)
$__internal_7_$__cuda_sm20_rem_s64:
        /* <DEDUP_REMOVED lines=76> */
[----:B------:R-:W-:Y:S06]  /*7db0*/  RET.REL.NODEC R28 `(uncontiguous_reduce_f16) ;  /* 0xffffff801c907950 */ /* 0x000fec0003c3ffff */
.L_x_709:
        /* <DEDUP_REMOVED lines=12> */
.L_x_4843:


//--------------------- .text.contiguous_reduce_f16 --------------------------
	.section	.text.contiguous_reduce_f16,"ax",@progbits
	.align	128
        .global         contiguous_reduce_f16
        .type           contiguous_reduce_f16,@function
        .size           contiguous_reduce_f16,(.L_x_4897 - contiguous_reduce_f16)
        .other          contiguous_reduce_f16,@"STO_CUDA_ENTRY STV_DEFAULT"
contiguous_reduce_f16:
.text.contiguous_reduce_f16:
        /* <DEDUP_REMOVED lines=31> */
[----:B--2---:R-:W-:-:S13]  /*01f0*/  HSETP2.GT.AND P0, PT, R11.H0_H0, R12.H0_H0, PT ;  /* 0x2000000c0b007234 */ /* 0x004fda0003f04800 */
[----:B------:R1:W-:Y:S04]  /*0200*/  @P0 STS.U16 [R4], R12 ;  /* 0x0000000c04000388 */ /* 0x0003e80000000400 */
[----:B------:R1:W-:Y:S04]  /*0210*/  @P0 STS.64 [R3], R8 ;  /* 0x0000000803000388 */ /* 0x0003e80000000a00 */
[----:B------:R1:W-:Y:S04]  /*0220*/  @!P0 STS.U16 [R4], R11 ;  /* 0x0000000b04008388 */ /* 0x0003e80000000400 */
[----:B------:R1:W-:Y:S01]  /*0230*/  @!P0 STS.64 [R3], R6 ;  /* 0x0000000603008388 */ /* 0x0003e20000000a00 */
[----:B------:R-:W-:Y:S05]  /*0240*/  BRA `(.L_x_712) ;  /* 0x0000000000247947 */ /* 0x000fea0003800000 */
.L_x_711:
        /* <DEDUP_REMOVED lines=9> */
.L_x_712:
[----:B------:R-:W-:Y:S05]  /*02e0*/  BSYNC.RECONVERGENT B0 ;  /* 0x0000000000007941 */ /* 0x000fea0003800200 */
.L_x_710:
[----:B------:R-:W-:Y:S01]  /*02f0*/  BAR.SYNC.DEFER_BLOCKING 0x0 ;  /* 0x0000000000007b1d */ /* 0x000fe20000010000 */
[----:B------:R-:W-:-:S09]  /*0300*/  UISETP.GE.U32.AND UP0, UPT, UR5, 0x42, UPT ;  /* 0x000000420500788c */ /* 0x000fd2000bf06070 */
[----:B------:R-:W-:Y:S05]  /*0310*/  BRA.U !UP0, `(.L_x_713) ;  /* 0x0000000108847547 */ /* 0x000fea000b800000 */
.L_x_718:
        /* <DEDUP_REMOVED lines=11> */
[----:B-1----:R-:W-:-:S13]  /*03d0*/  HSETP2.GT.AND P0, PT, R5.H0_H0, R10.H0_H0, PT ;  /* 0x2000000a05007234 */ /* 0x002fda0003f04800 */
[----:B0-----:R0:W1:Y:S01]  /*03e0*/  @P0 LDS.64 R6, [R8] ;  /* 0x0000000008060984 */ /* 0x0010620000000a00 */
        /* <DEDUP_REMOVED lines=12> */
.L_x_717:
[----:B------:R-:W-:Y:S05]  /*04b0*/  BSYNC.RELIABLE B1 ;  /* 0x0000000000017941 */ /* 0x000fea0003800100 */
.L_x_716:
[----:B------:R2:W-:Y:S04]  /*04c0*/  STS.U16 [R4], R10 ;  /* 0x0000000a04007388 */ /* 0x0005e80000000400 */
[----:B-1----:R2:W-:Y:S02]  /*04d0*/  STS.64 [R3], R6 ;  /* 0x0000000603007388 */ /* 0x0025e40000000a00 */
.L_x_715:
[----:B------:R-:W-:Y:S05]  /*04e0*/  BSYNC.RECONVERGENT B0 ;  /* 0x0000000000007941 */ /* 0x000fea0003800200 */
.L_x_714:
[----:B------:R-:W-:Y:S05]  /*04f0*/  WARPSYNC.ALL ;  /* 0x0000000000007948 */ /* 0x000fea0003800000 */
[----:B------:R-:W-:Y:S01]  /*0500*/  BAR.SYNC.DEFER_BLOCKING 0x0 ;  /* 0x0000000000007b1d */ /* 0x000fe20000010000 */
[----:B------:R-:W-:-:S09]  /*0510*/  UISETP.GT.U32.AND UP0, UPT, UR4, 0x83, UPT ;  /* 0x000000830400788c */ /* 0x000fd2000bf04070 */
[----:B------:R-:W-:Y:S05]  /*0520*/  BRA.U UP0, `(.L_x_718) ;  /* 0xfffffffd007c7547 */ /* 0x000fea000b83ffff */
.L_x_713:
[----:B------:R-:W-:-:S13]  /*0530*/  ISETP.GT.U32.AND P0, PT, R2, 0x1f, PT ;  /* 0x0000001f0200780c */ /* 0x000fda0003f04070 */
[----:B------:R-:W-:Y:S05]  /*0540*/  @P0 EXIT ;  /* 0x000000000000094d */ /* 0x000fea0003800000 */
[----:B------:R-:W-:Y:S01]  /*0550*/  LDS.U16 R5, [R4] ;  /* 0x0000000004057984 */ /* 0x000fe20000000400 */
[----:B------:R-:W-:Y:S04]  /*0560*/  BSSY.RECONVERGENT B1, `(.L_x_719) ;  /* 0x0000014000017945 */ /* 0x000fe80003800200 */
[----:B------:R-:W-:Y:S01]  /*0570*/  BSSY.RELIABLE B0, `(.L_x_720) ;  /* 0x000000d000007945 */ /* 0x000fe20003800100 */
[----:B012---:R-:W0:Y:S02]  /*0580*/  LDS.U16 R6, [R4+0x40] ;  /* 0x0000400004067984 */ /* 0x007e240000000400 */
        /* <DEDUP_REMOVED lines=11> */
.L_x_721:
[----:B------:R-:W-:Y:S05]  /*0640*/  BSYNC.RELIABLE B0 ;  /* 0x0000000000007941 */ /* 0x000fea0003800100 */
.L_x_720:
[----:B------:R-:W0:Y:S04]  /*0650*/  LDS.64 R6, [R3+0x100] ;  /* 0x0001000003067984 */ /* 0x000e280000000a00 */
[----:B0-----:R-:W-:Y:S04]  /*0660*/  STS.64 [R3], R6 ;  /* 0x0000000603007388 */ /* 0x001fe80000000a00 */
[----:B------:R-:W0:Y:S04]  /*0670*/  LDS.U16 R9, [R4+0x40] ;  /* 0x0000400004097984 */ /* 0x000e280000000400 */
[----:B0-----:R0:W-:Y:S01]  /*0680*/  STS.U16 [R4], R9 ;  /* 0x0000000904007388 */ /* 0x0011e20000000400 */
[----:B------:R-:W-:-:S07]  /*0690*/  PRMT R5, R9, 0x7610, R5 ;  /* 0x0000761009057816 */ /* 0x000fce0000000005 */
.L_x_722:
[----:B------:R-:W-:Y:S05]  /*06a0*/  BSYNC.RECONVERGENT B1 ;  /* 0x0000000000017941 */ /* 0x000fea0003800200 */
.L_x_719:
        /* <DEDUP_REMOVED lines=15> */
.L_x_725:
[----:B------:R-:W-:Y:S05]  /*07a0*/  BSYNC.RELIABLE B1 ;  /* 0x0000000000017941 */ /* 0x000fea0003800100 */
.L_x_724:
[----:B------:R-:W1:Y:S04]  /*07b0*/  LDS.64 R6, [R3+0x80] ;  /* 0x0000800003067984 */ /* 0x000e680000000a00 */
[----:B-1----:R-:W-:Y:S04]  /*07c0*/  STS.64 [R3], R6 ;  /* 0x0000000603007388 */ /* 0x002fe80000000a00 */
[----:B0-----:R-:W0:Y:S04]  /*07d0*/  LDS.U16 R9, [R4+0x20] ;  /* 0x0000200004097984 */ /* 0x001e280000000400 */
[----:B0-----:R1:W-:Y:S01]  /*07e0*/  STS.U16 [R4], R9 ;  /* 0x0000000904007388 */ /* 0x0013e20000000400 */
[----:B------:R-:W-:-:S07]  /*07f0*/  PRMT R5, R9, 0x7610, R5 ;  /* 0x0000761009057816 */ /* 0x000fce0000000005 */
.L_x_726:
[----:B------:R-:W-:Y:S05]  /*0800*/  BSYNC.RECONVERGENT B2 ;  /* 0x0000000000027941 */ /* 0x000fea0003800200 */
.L_x_723:
        /* <DEDUP_REMOVED lines=15> */
.L_x_729:
[----:B------:R-:W-:Y:S05]  /*0900*/  BSYNC.RELIABLE B2 ;  /* 0x0000000000027941 */ /* 0x000fea0003800100 */
.L_x_728:
[----:B------:R-:W2:Y:S04]  /*0910*/  LDS.64 R6, [R3+0x40] ;  /* 0x0000400003067984 */ /* 0x000ea80000000a00 */
[----:B--2---:R-:W-:Y:S04]  /*0920*/  STS.64 [R3], R6 ;  /* 0x0000000603007388 */ /* 0x004fe80000000a00 */
[----:B01----:R-:W0:Y:S04]  /*0930*/  LDS.U16 R9, [R4+0x10] ;  /* 0x0000100004097984 */ /* 0x003e280000000400 */
[----:B0-----:R2:W-:Y:S01]  /*0940*/  STS.U16 [R4], R9 ;  /* 0x0000000904007388 */ /* 0x0015e20000000400 */
[----:B------:R-:W-:-:S07]  /*0950*/  PRMT R5, R9, 0x7610, R5 ;  /* 0x0000761009057816 */ /* 0x000fce0000000005 */
.L_x_730:
[----:B------:R-:W-:Y:S05]  /*0960*/  BSYNC.RECONVERGENT B3 ;  /* 0x0000000000037941 */ /* 0x000fea0003800200 */
.L_x_727:
        /* <DEDUP_REMOVED lines=15> */
.L_x_733:
[----:B------:R-:W-:Y:S05]  /*0a60*/  BSYNC.RELIABLE B3 ;  /* 0x0000000000037941 */ /* 0x000fea0003800100 */
.L_x_732:
[----:B------:R-:W3:Y:S04]  /*0a70*/  LDS.64 R6, [R3+0x20] ;  /* 0x0000200003067984 */ /* 0x000ee80000000a00 */
[----:B---3--:R-:W-:Y:S04]  /*0a80*/  STS.64 [R3], R6 ;  /* 0x0000000603007388 */ /* 0x008fe80000000a00 */
[----:B012---:R-:W0:Y:S04]  /*0a90*/  LDS.U16 R9, [R4+0x8] ;  /* 0x0000080004097984 */ /* 0x007e280000000400 */
[----:B0-----:R3:W-:Y:S01]  /*0aa0*/  STS.U16 [R4], R9 ;  /* 0x0000000904007388 */ /* 0x0017e20000000400 */
[----:B------:R-:W-:-:S07]  /*0ab0*/  PRMT R5, R9, 0x7610, R5 ;  /* 0x0000761009057816 */ /* 0x000fce0000000005 */
.L_x_734:
[----:B------:R-:W-:Y:S05]  /*0ac0*/  BSYNC.RECONVERGENT B4 ;  /* 0x0000000000047941 */ /* 0x000fea0003800200 */
.L_x_731:
        /* <DEDUP_REMOVED lines=15> */
.L_x_737:
[----:B------:R-:W-:Y:S05]  /*0bc0*/  BSYNC.RELIABLE B4 ;  /* 0x0000000000047941 */ /* 0x000fea0003800100 */
.L_x_736:
[----:B------:R-:W4:Y:S04]  /*0bd0*/  LDS.64 R6, [R3+0x10] ;  /* 0x0000100003067984 */ /* 0x000f280000000a00 */
[----:B----4-:R-:W-:Y:S04]  /*0be0*/  STS.64 [R3], R6 ;  /* 0x0000000603007388 */ /* 0x010fe80000000a00 */
[----:B0123--:R-:W0:Y:S04]  /*0bf0*/  LDS.U16 R9, [R4+0x4] ;  /* 0x0000040004097984 */ /* 0x00fe280000000400 */
[----:B0-----:R4:W-:Y:S01]  /*0c00*/  STS.U16 [R4], R9 ;  /* 0x0000000904007388 */ /* 0x0019e20000000400 */
[----:B------:R-:W-:-:S07]  /*0c10*/  PRMT R5, R9, 0x7610, R5 ;  /* 0x0000761009057816 */ /* 0x000fce0000000005 */
.L_x_738:
[----:B------:R-:W-:Y:S05]  /*0c20*/  BSYNC.RECONVERGENT B5 ;  /* 0x0000000000057941 */ /* 0x000fea0003800200 */
.L_x_735:
        /* <DEDUP_REMOVED lines=15> */
.L_x_741:
[----:B------:R-:W-:Y:S05]  /*0d20*/  BSYNC.RELIABLE B6 ;  /* 0x0000000000067941 */ /* 0x000fea0003800100 */
.L_x_740:
[----:B------:R-:W5:Y:S04]  /*0d30*/  LDS.64 R6, [R3+0x8] ;  /* 0x0000080003067984 */ /* 0x000f680000000a00 */
[----:B-----5:R-:W-:Y:S04]  /*0d40*/  STS.64 [R3], R6 ;  /* 0x0000000603007388 */ /* 0x020fe80000000a00 */
[----:B------:R-:W5:Y:S04]  /*0d50*/  LDS.U16 R5, [R4+0x2] ;  /* 0x0000020004057984 */ /* 0x000f680000000400 */
[----:B-----5:R0:W-:Y:S02]  /*0d60*/  STS.U16 [R4], R5 ;  /* 0x0000000504007388 */ /* 0x0201e40000000400 */
.L_x_742:
[----:B------:R-:W-:Y:S05]  /*0d70*/  BSYNC.RECONVERGENT B5 ;  /* 0x0000000000057941 */ /* 0x000fea0003800200 */
.L_x_739:
        /* <DEDUP_REMOVED lines=15> */
.L_x_743:
        /* <DEDUP_REMOVED lines=9> */
.L_x_4897:


//--------------------- .text.nkd2_f64            --------------------------
	.section	.text.nkd2_f64,"ax",@progbits
	.align	128
        .global         nkd2_f64
        .type           nkd2_f64,@function
        .size           nkd2_f64,(.L_x_4898 - nkd2_f64)
        .other          nkd2_f64,@"STO_CUDA_ENTRY STV_DEFAULT"
nkd2_f64:
.text.nkd2_f64:
[----:B------:R-:W-:Y:S08]  /*0000*/  LDC R1, c[0x0][0x37c] ;  /* 0x0000df00ff017b82 */ /* 0x000ff00000000800 */
[----:B------:R-:W0:Y:S01]  /*0010*/  S2UR UR4, SR_CTAID.Y ;  /* 0x00000000000479c3 */ /* 0x000e220000002600 */
[----:B------:R-:W0:Y:S01]  /*0020*/  LDCU.64 UR6, c[0x0][0x398] ;  /* 0x00007300ff0677ac */ /* 0x000e220008000a00 */
[----:B------:R-:W1:Y:S01]  /*0030*/  S2R R13, SR_CTAID.X ;  /* 0x00000000000d7919 */ /* 0x000e620000002500 */
[----:B------:R-:W-:Y:S01]  /*0040*/  IMAD.MOV.U32 R15, RZ, RZ, RZ ;  /* 0x000000ffff0f7224 */ /* 0x000fe200078e00ff */
[----:B------:R-:W1:Y:S01]  /*0050*/  LDCU UR9, c[0x0][0x360] ;  /* 0x00006c00ff0977ac */ /* 0x000e620008000800 */
[----:B------:R-:W2:Y:S03]  /*0060*/  S2R R11, SR_TID.X ;  /* 0x00000000000b7919 */ /* 0x000ea60000002100 */
[----:B------:R-:W3:Y:S08]  /*0070*/  LDC.64 R2, c[0x0][0x3a8] ;  /* 0x0000ea00ff027b82 */ /* 0x000ef00000000a00 */
[----:B------:R-:W4:Y:S01]  /*0080*/  S2UR UR5, SR_CgaCtaId ;  /* 0x00000000000579c3 */ /* 0x000f220000008800 */
[----:B0-----:R-:W-:-:S03]  /*0090*/  UIADD3 UR6, UP0, UPT, UR4, UR6, URZ ;  /* 0x0000000604067290 */ /* 0x001fc6000ff1e0ff */
[----:B------:R-:W-:Y:S01]  /*00a0*/  UMOV UR4, 0x400 ;  /* 0x0000040000047882 */ /* 0x000fe20000000000 */
[----:B------:R-:W-:Y:S02]  /*00b0*/  UIADD3.X UR7, UPT, UPT, URZ, UR7, URZ, UP0, !UPT ;  /* 0x00000007ff077290 */ /* 0x000fe400087fe4ff */
[----:B---3--:R-:W-:Y:S01]  /*00c0*/  ISETP.LE.U32.AND P0, PT, R2, UR6, PT ;  /* 0x0000000602007c0c */ /* 0x008fe2000bf03070 */
[----:B------:R-:W-:-:S03]  /*00d0*/  IMAD.MOV.U32 R2, RZ, RZ, 0x0 ;  /* 0x00000000ff027424 */ /* 0x000fc600078e00ff */
[----:B------:R-:W-:Y:S02]  /*00e0*/  IMAD.U32 R0, RZ, RZ, UR7 ;  /* 0x00000007ff007e24 */ /* 0x000fe4000f8e00ff */
[----:B-1----:R-:W-:Y:S01]  /*00f0*/  IMAD R14, R13, UR9, RZ ;  /* 0x000000090d0e7c24 */ /* 0x002fe2000f8e02ff */
[----:B----4-:R-:W-:Y:S02]  /*0100*/  ULEA UR4, UR5, UR4, 0x18 ;  /* 0x0000000405047291 */ /* 0x010fe4000f8ec0ff */
[----:B------:R-:W-:Y:S01]  /*0110*/  ISETP.GE.U32.AND.EX P0, PT, R0, R3, PT, P0 ;  /* 0x000000030000720c */ /* 0x000fe20003f06100 */
[----:B------:R-:W-:Y:S01]  /*0120*/  IMAD.MOV.U32 R3, RZ, RZ, 0x7ff00000 ;  /* 0x7ff00000ff037424 */ /* 0x000fe200078e00ff */
[----:B------:R-:W-:Y:S01]  /*0130*/  ULEA UR8, UR9, UR4, 0x3 ;  /* 0x0000000409087291 */ /* 0x000fe2000f8e18ff */
[----:B--2---:R-:W-:Y:S01]  /*0140*/  IMAD R14, R14, 0x2, R11 ;  /* 0x000000020e0e7824 */ /* 0x004fe200078e020b */
[----:B------:R-:W-:-:S04]  /*0150*/  LEA R9, R11, UR4, 0x3 ;  /* 0x000000040b097c11 */ /* 0x000fc8000f8e18ff */
[----:B------:R-:W-:Y:S01]  /*0160*/  LEA R7, R11, UR8, 0x3 ;  /* 0x000000080b077c11 */ /* 0x000fe2000f8e18ff */
[----:B------:R0:W-:Y:S04]  /*0170*/  STS.64 [R9], R2 ;  /* 0x0000000209007388 */ /* 0x0001e80000000a00 */
[----:B------:R0:W-:Y:S01]  /*0180*/  STS.64 [R7], R14 ;  /* 0x0000000e07007388 */ /* 0x0001e20000000a00 */
[----:B------:R-:W-:Y:S05]  /*0190*/  @P0 EXIT ;  /* 0x000000000000094d */ /* 0x000fea0003800000 */
[----:B------:R-:W1:Y:S01]  /*01a0*/  LDCU.64 UR4, c[0x0][0x3a0] ;  /* 0x00007400ff0477ac */ /* 0x000e620008000a00 */
[----:B------:R-:W2:Y:S01]  /*01b0*/  LDC.64 R16, c[0x0][0x3b8] ;  /* 0x0000ee00ff107b82 */ /* 0x000ea20000000a00 */
[----:B------:R-:W-:Y:S01]  /*01c0*/  IMAD.U32 R0, RZ, RZ, UR9 ;  /* 0x00000009ff007e24 */ /* 0x000fe2000f8e00ff */
[----:B------:R-:W-:Y:S01]  /*01d0*/  BSSY.RECONVERGENT B0, `(.L_x_744) ;  /* 0x000003a000007945 */ /* 0x000fe20003800200 */
[----:B------:R-:W3:Y:S02]  /*01e0*/  LDCU.64 UR10, c[0x0][0x358] ;  /* 0x00006b00ff0a77ac */ /* 0x000ee40008000a00 */
[----:B0-----:R-:W-:-:S05]  /*01f0*/  IMAD.IADD R2, R14, 0x1, R0 ;  /* 0x000000010e027824 */ /* 0x001fca00078e0200 */
[----:B-1----:R-:W-:-:S04]  /*0200*/  ISETP.GE.U32.AND P0, PT, R2, UR4, PT ;  /* 0x0000000402007c0c */ /* 0x002fc8000bf06070 */
[----:B------:R-:W-:Y:S01]  /*0210*/  ISETP.GE.U32.AND.EX P0, PT, RZ, UR5, PT, P0 ;  /* 0x00000005ff007c0c */ /* 0x000fe2000bf06100 */
[C---:B--2---:R-:W-:Y:S02]  /*0220*/  IMAD R4, R16.reuse, UR7, RZ ;  /* 0x0000000710047c24 */ /* 0x044fe4000f8e02ff */
[----:B------:R-:W-:-:S04]  /*0230*/  IMAD.WIDE.U32 R2, R16, UR6, RZ ;  /* 0x0000000610027c25 */ /* 0x000fc8000f8e00ff */
[----:B------:R-:W-:Y:S02]  /*0240*/  IMAD R5, R17, UR6, R4 ;  /* 0x0000000611057c24 */ /* 0x000fe4000f8e0204 */
[----:B------:R-:W-:-:S04]  /*0250*/  IMAD.IADD R19, R14, 0x1, R2 ;  /* 0x000000010e137824 */ /* 0x000fc800078e0202 */
[----:B---3--:R-:W-:Y:S05]  /*0260*/  @P0 BRA `(.L_x_745) ;  /* 0x0000000000940947 */ /* 0x008fea0003800000 */
[----:B------:R-:W0:Y:S01]  /*0270*/  LDC.64 R16, c[0x0][0x388] ;  /* 0x0000e200ff107b82 */ /* 0x000e220000000a00 */
[----:B------:R-:W-:Y:S02]  /*0280*/  IMAD.IADD R23, R0, 0x1, R19 ;  /* 0x0000000100177824 */ /* 0x000fe400078e0213 */
[----:B0-----:R-:W-:-:S04]  /*0290*/  IMAD.WIDE.U32 R14, R19, 0x8, R16 ;  /* 0x00000008130e7825 */ /* 0x001fc800078e0010 */
[----:B------:R-:W-:Y:S02]  /*02a0*/  IMAD.WIDE.U32 R16, R23, 0x8, R16 ;  /* 0x0000000817107825 */ /* 0x000fe400078e0010 */
[----:B------:R-:W2:Y:S04]  /*02b0*/  LDG.E.64 R14, desc[UR10][R14.64] ;  /* 0x0000000a0e0e7981 */ /* 0x000ea8000c1e1b00 */
[----:B------:R-:W2:Y:S02]  /*02c0*/  LDG.E.64 R16, desc[UR10][R16.64] ;  /* 0x0000000a10107981 */ /* 0x000ea4000c1e1b00 */
[----:B--2---:R-:W-:-:S14]  /*02d0*/  DSETP.GT.AND P0, PT, R14, R16, PT ;  /* 0x000000100e00722a */ /* 0x004fdc0003f04000 */
[----:B------:R-:W-:Y:S05]  /*02e0*/  @!P0 BRA `(.L_x_746) ;  /* 0x0000000000108947 */ /* 0x000fea0003800000 */
[----:B------:R-:W0:Y:S02]  /*02f0*/  LDC.64 R14, c[0x0][0x390] ;  /* 0x0000e400ff0e7b82 */ /* 0x000e240000000a00 */
[----:B0-----:R-:W-:-:S06]  /*0300*/  IMAD.WIDE.U32 R14, R23, 0x8, R14 ;  /* 0x00000008170e7825 */ /* 0x001fcc00078e000e */
[----:B------:R-:W5:Y:S01]  /*0310*/  LDG.E.64 R14, desc[UR10][R14.64] ;  /* 0x0000000a0e0e7981 */ /* 0x000f62000c1e1b00 */
[----:B------:R-:W-:Y:S05]  /*0320*/  BRA `(.L_x_747) ;  /* 0x0000000000487947 */ /* 0x000fea0003800000 */
.L_x_746:
[----:B------:R-:W-:Y:S01]  /*0330*/  DSETP.NEU.AND P0, PT, R14, R16, PT ;  /* 0x000000100e00722a */ /* 0x000fe20003f0d000 */
[----:B------:R-:W-:-:S13]  /*0340*/  BSSY.RELIABLE B1, `(.L_x_748) ;  /* 0x0000014000017945 */ /* 0x000fda0003800100 */
[----:B------:R-:W-:Y:S05]  /*0350*/  @!P0 BRA `(.L_x_749) ;  /* 0x0000000000108947 */ /* 0x000fea0003800000 */
[----:B------:R-:W0:Y:S02]  /*0360*/  LDC.64 R16, c[0x0][0x390] ;  /* 0x0000e400ff107b82 */ /* 0x000e240000000a00 */
[----:B0-----:R-:W-:-:S05]  /*0370*/  IMAD.WIDE.U32 R16, R19, 0x8, R16 ;  /* 0x0000000813107825 */ /* 0x001fca00078e0010 */
[----:B------:R0:W5:Y:S01]  /*0380*/  LDG.E.64 R18, desc[UR10][R16.64] ;  /* 0x0000000a10127981 */ /* 0x000162000c1e1b00 */
[----:B------:R-:W-:Y:S05]  /*0390*/  BRA `(.L_x_750) ;  /* 0x0000000000387947 */ /* 0x000fea0003800000 */
.L_x_749:
        /* <DEDUP_REMOVED lines=11> */
.L_x_747:
[----:B------:R0:W-:Y:S04]  /*0450*/  STS.64 [R9], R16 ;  /* 0x0000001009007388 */ /* 0x0001e80000000a00 */
[----:B-----5:R0:W-:Y:S01]  /*0460*/  STS.64 [R7], R14 ;  /* 0x0000000e07007388 */ /* 0x0201e20000000a00 */
[----:B------:R-:W-:Y:S05]  /*0470*/  BRA `(.L_x_751) ;  /* 0x00000000003c7947 */ /* 0x000fea0003800000 */
.L_x_750:
[----:B------:R-:W-:Y:S05]  /*0480*/  BSYNC.RELIABLE B1 ;  /* 0x0000000000017941 */ /* 0x000fea0003800100 */
.L_x_748:
[----:B------:R1:W-:Y:S04]  /*0490*/  STS.64 [R9], R14 ;  /* 0x0000000e09007388 */ /* 0x0003e80000000a00 */
[----:B-----5:R1:W-:Y:S01]  /*04a0*/  STS.64 [R7], R18 ;  /* 0x0000001207007388 */ /* 0x0203e20000000a00 */
[----:B------:R-:W-:Y:S05]  /*04b0*/  BRA `(.L_x_751) ;  /* 0x00000000002c7947 */ /* 0x000fea0003800000 */
.L_x_745:
[----:B------:R-:W-:-:S04]  /*04c0*/  ISETP.GE.U32.AND P0, PT, R14, UR4, PT ;  /* 0x000000040e007c0c */ /* 0x000fc8000bf06070 */
[----:B------:R-:W-:-:S13]  /*04d0*/  ISETP.GE.U32.AND.EX P0, PT, RZ, UR5, PT, P0 ;  /* 0x00000005ff007c0c */ /* 0x000fda000bf06100 */
[----:B------:R-:W-:Y:S05]  /*04e0*/  @P0 BRA `(.L_x_751) ;  /* 0x0000000000200947 */ /* 0x000fea0003800000 */
[----:B------:R-:W0:Y:S08]  /*04f0*/  LDC.64 R14, c[0x0][0x388] ;  /* 0x0000e200ff0e7b82 */ /* 0x000e300000000a00 */
[----:B------:R-:W1:Y:S01]  /*0500*/  LDC.64 R16, c[0x0][0x390] ;  /* 0x0000e400ff107b82 */ /* 0x000e620000000a00 */
[----:B0-----:R-:W-:-:S06]  /*0510*/  IMAD.WIDE.U32 R14, R19, 0x8, R14 ;  /* 0x00000008130e7825 */ /* 0x001fcc00078e000e */
[----:B------:R-:W2:Y:S01]  /*0520*/  LDG.E.64 R14, desc[UR10][R14.64] ;  /* 0x0000000a0e0e7981 */ /* 0x000ea2000c1e1b00 */
[----:B-1----:R-:W-:-:S06]  /*0530*/  IMAD.WIDE.U32 R16, R19, 0x8, R16 ;  /* 0x0000000813107825 */ /* 0x002fcc00078e0010 */
[----:B------:R-:W3:Y:S04]  /*0540*/  LDG.E.64 R16, desc[UR10][R16.64] ;  /* 0x0000000a10107981 */ /* 0x000ee8000c1e1b00 */
[----:B--2---:R2:W-:Y:S04]  /*0550*/  STS.64 [R9], R14 ;  /* 0x0000000e09007388 */ /* 0x0045e80000000a00 */
[----:B---3--:R2:W-:Y:S02]  /*0560*/  STS.64 [R7], R16 ;  /* 0x0000001007007388 */ /* 0x0085e40000000a00 */
.L_x_751:
[----:B------:R-:W-:Y:S05]  /*0570*/  BSYNC.RECONVERGENT B0 ;  /* 0x0000000000007941 */ /* 0x000fea0003800200 */
.L_x_744:
[----:B------:R-:W-:Y:S05]  /*0580*/  WARPSYNC.ALL ;  /* 0x0000000000007948 */ /* 0x000fea0003800000 */
[----:B------:R-:W-:Y:S01]  /*0590*/  BAR.SYNC.DEFER_BLOCKING 0x0 ;  /* 0x0000000000007b1d */ /* 0x000fe20000010000 */
[----:B------:R-:W-:-:S13]  /*05a0*/  ISETP.GE.U32.AND P0, PT, R0, 0x42, PT ;  /* 0x000000420000780c */ /* 0x000fda0003f06070 */
[----:B------:R-:W-:Y:S05]  /*05b0*/  @!P0 BRA `(.L_x_752) ;  /* 0x0000000000788947 */ /* 0x000fea0003800000 */
.L_x_757:
[--C-:B------:R-:W-:Y:S01]  /*05c0*/  IMAD.MOV.U32 R4, RZ, RZ, R0.reuse ;  /* 0x000000ffff047224 */ /* 0x100fe200078e0000 */
[----:B------:R-:W-:Y:S01]  /*05d0*/  SHF.R.U32.HI R0, RZ, 0x1, R0 ;  /* 0x00000001ff007819 */ /* 0x000fe20000011600 */
[----:B------:R-:W-:Y:S03]  /*05e0*/  BSSY.RECONVERGENT B0, `(.L_x_753) ;  /* 0x0000017000007945 */ /* 0x000fe60003800200 */
[----:B------:R-:W-:-:S13]  /*05f0*/  ISETP.GE.U32.AND P0, PT, R11, R0, PT ;  /* 0x000000000b00720c */ /* 0x000fda0003f06070 */
[----:B01-3--:R-:W-:Y:S05]  /*0600*/  @P0 BRA `(.L_x_754) ;  /* 0x0000000000500947 */ /* 0x00bfea0003800000 */
[C---:B-1----:R-:W-:Y:S01]  /*0610*/  IMAD R18, R0.reuse, 0x8, R9 ;  /* 0x0000000800127824 */ /* 0x042fe200078e0209 */
[----:B0-2---:R-:W-:Y:S01]  /*0620*/  LDS.64 R14, [R9] ;  /* 0x00000000090e7984 */ /* 0x005fe20000000a00 */
[----:B------:R-:W-:Y:S01]  /*0630*/  IMAD R6, R0, 0x8, R7 ;  /* 0x0000000800067824 */ /* 0x000fe200078e0207 */
[----:B------:R-:W-:Y:S03]  /*0640*/  BSSY.RELIABLE B1, `(.L_x_755) ;  /* 0x000000e000017945 */ /* 0x000fe60003800100 */
[----:B------:R-:W0:Y:S02]  /*0650*/  LDS.64 R18, [R18] ;  /* 0x0000000012127984 */ /* 0x000e240000000a00 */
[----:B0-----:R-:W-:-:S14]  /*0660*/  DSETP.GT.AND P0, PT, R14, R18, PT ;  /* 0x000000120e00722a */ /* 0x001fdc0003f04000 */
[----:B------:R0:W1:Y:S01]  /*0670*/  @P0 LDS.64 R16, [R6] ;  /* 0x0000000006100984 */ /* 0x0000620000000a00 */
[----:B------:R-:W-:Y:S05]  /*0680*/  @P0 BRA `(.L_x_756) ;  /* 0x0000000000240947 */ /* 0x000fea0003800000 */
[----:B------:R-:W-:-:S14]  /*0690*/  DSETP.NEU.AND P0, PT, R14, R18, PT ;  /* 0x000000120e00722a */ /* 0x000fdc0003f0d000 */
[----:B------:R-:W-:Y:S05]  /*06a0*/  @P0 BREAK.RELIABLE B1 ;  /* 0x0000000000010942 */ /* 0x000fea0003800100 */
[----:B------:R-:W-:Y:S05]  /*06b0*/  @P0 BRA `(.L_x_754) ;  /* 0x0000000000240947 */ /* 0x000fea0003800000 */
[----:B-1----:R-:W-:Y:S04]  /*06c0*/  LDS.64 R16, [R6] ;  /* 0x0000000006107984 */ /* 0x002fe80000000a00 */
[----:B------:R-:W1:Y:S02]  /*06d0*/  LDS.64 R14, [R7] ;  /* 0x00000000070e7984 */ /* 0x000e640000000a00 */
[----:B-1----:R-:W-:-:S04]  /*06e0*/  ISETP.GT.U32.AND P0, PT, R14, R16, PT ;  /* 0x000000100e00720c */ /* 0x002fc80003f04070 */
[----:B------:R-:W-:-:S13]  /*06f0*/  ISETP.GT.AND.EX P0, PT, R15, R17, PT, P0 ;  /* 0x000000110f00720c */ /* 0x000fda0003f04300 */
[----:B------:R-:W-:Y:S05]  /*0700*/  @!P0 BREAK.RELIABLE B1 ;  /* 0x0000000000018942 */ /* 0x000fea0003800100 */
[----:B------:R-:W-:Y:S05]  /*0710*/  @!P0 BRA `(.L_x_754) ;  /* 0x00000000000c8947 */ /* 0x000fea0003800000 */
.L_x_756:
[----:B------:R-:W-:Y:S05]  /*0720*/  BSYNC.RELIABLE B1 ;  /* 0x0000000000017941 */ /* 0x000fea0003800100 */
.L_x_755:
[----:B------:R3:W-:Y:S04]  /*0730*/  STS.64 [R9], R18 ;  /* 0x0000001209007388 */ /* 0x0007e80000000a00 */
[----:B-1----:R3:W-:Y:S02]  /*0740*/  STS.64 [R7], R16 ;  /* 0x0000001007007388 */ /* 0x0027e40000000a00 */
.L_x_754:
[----:B------:R-:W-:Y:S05]  /*0750*/  BSYNC.RECONVERGENT B0 ;  /* 0x0000000000007941 */ /* 0x000fea0003800200 */
.L_x_753:
[----:B------:R-:W-:Y:S05]  /*0760*/  WARPSYNC.ALL ;  /* 0x0000000000007948 */ /* 0x000fea0003800000 */
[----:B------:R-:W-:Y:S01]  /*0770*/  BAR.SYNC.DEFER_BLOCKING 0x0 ;  /* 0x0000000000007b1d */ /* 0x000fe20000010000 */
[----:B------:R-:W-:-:S13]  /*0780*/  ISETP.GT.U32.AND P0, PT, R4, 0x83, PT ;  /* 0x000000830400780c */ /* 0x000fda0003f04070 */
[----:B------:R-:W-:Y:S05]  /*0790*/  @P0 BRA `(.L_x_757) ;  /* 0xfffffffc00880947 */ /* 0x000fea000383ffff */
.L_x_752:
[----:B------:R-:W-:-:S13]  /*07a0*/  ISETP.GT.U32.AND P0, PT, R11, 0x1f, PT ;  /* 0x0000001f0b00780c */ /* 0x000fda0003f04070 */
[----:B------:R-:W-:Y:S05]  /*07b0*/  @P0 EXIT ;  /* 0x000000000000094d */ /* 0x000fea0003800000 */
[----:B012---:R-:W-:Y:S01]  /*07c0*/  LDS.64 R14, [R9] ;  /* 0x00000000090e7984 */ /* 0x007fe20000000a00 */
[----:B------:R-:W-:Y:S04]  /*07d0*/  BSSY.RECONVERGENT B1, `(.L_x_758) ;  /* 0x0000015000017945 */ /* 0x000fe80003800200 */
[----:B------:R-:W-:Y:S01]  /*07e0*/  BSSY.RELIABLE B0, `(.L_x_759) ;  /* 0x000000f000007945 */ /* 0x000fe20003800100 */
[----:B---3--:R-:W0:Y:S02]  /*07f0*/  LDS.64 R16, [R9+0x100] ;  /* 0x0001000009107984 */ /* 0x008e240000000a00 */
[----:B0-----:R-:W-:-:S14]  /*0800*/  DSETP.GT.AND P0, PT, R14, R16, PT ;  /* 0x000000100e00722a */ /* 0x001fdc0003f04000 */
[----:B------:R-:W-:Y:S05]  /*0810*/  @P0 BRA `(.L_x_760) ;  /* 0x00000000002c0947 */ /* 0x000fea0003800000 */
[----:B------:R-:W-:Y:S04]  /*0820*/  LDS.64 R14, [R9] ;  /* 0x00000000090e7984 */ /* 0x000fe80000000a00 */
[----:B------:R-:W0:Y:S02]  /*0830*/  LDS.64 R16, [R9+0x100] ;  /* 0x0001000009107984 */ /* 0x000e240000000a00 */
[----:B0-----:R-:W-:-:S14]  /*0840*/  DSETP.NEU.AND P0, PT, R14, R16, PT ;  /* 0x000000100e00722a */ /* 0x001fdc0003f0d000 */
        /* <DEDUP_REMOVED lines=8> */
.L_x_760:
[----:B------:R-:W-:Y:S05]  /*08d0*/  BSYNC.RELIABLE B0 ;  /* 0x0000000000007941 */ /* 0x000fea0003800100 */
.L_x_759:
[----:B------:R-:W0:Y:S04]  /*08e0*/  LDS.64 R14, [R7+0x100] ;  /* 0x00010000070e7984 */ /* 0x000e280000000a00 */
[----:B0-----:R-:W-:Y:S04]  /*08f0*/  STS.64 [R7], R14 ;  /* 0x0000000e07007388 */ /* 0x001fe80000000a00 */
[----:B------:R-:W0:Y:S04]  /*0900*/  LDS.64 R16, [R9+0x100] ;  /* 0x0001000009107984 */ /* 0x000e280000000a00 */
[----:B0-----:R0:W-:Y:S02]  /*0910*/  STS.64 [R9], R16 ;  /* 0x0000001009007388 */ /* 0x0011e40000000a00 */
.L_x_761:
[----:B------:R-:W-:Y:S05]  /*0920*/  BSYNC.RECONVERGENT B1 ;  /* 0x0000000000017941 */ /* 0x000fea0003800200 */
.L_x_758:
[----:B------:R-:W-:Y:S05]  /*0930*/  WARPSYNC.ALL ;  /* 0x0000000000007948 */ /* 0x000fea0003800000 */
[----:B------:R-:W-:Y:S01]  /*0940*/  LDS.64 R14, [R9] ;  /* 0x00000000090e7984 */ /* 0x000fe20000000a00 */
[----:B------:R-:W-:Y:S04]  /*0950*/  BSSY.RECONVERGENT B2, `(.L_x_762) ;  /* 0x0000015000027945 */ /* 0x000fe80003800200 */
[----:B------:R-:W-:Y:S01]  /*0960*/  BSSY.RELIABLE B1, `(.L_x_763) ;  /* 0x000000f000017945 */ /* 0x000fe20003800100 */
[----:B0-----:R-:W0:Y:S02]  /*0970*/  LDS.64 R16, [R9+0x80] ;  /* 0x0000800009107984 */ /* 0x001e240000000a00 */
        /* <DEDUP_REMOVED lines=13> */
.L_x_764:
[----:B------:R-:W-:Y:S05]  /*0a50*/  BSYNC.RELIABLE B1 ;  /* 0x0000000000017941 */ /* 0x000fea0003800100 */
.L_x_763:
[----:B------:R-:W0:Y:S04]  /*0a60*/  LDS.64 R14, [R7+0x80] ;  /* 0x00008000070e7984 */ /* 0x000e280000000a00 */
[----:B0-----:R-:W-:Y:S04]  /*0a70*/  STS.64 [R7], R14 ;  /* 0x0000000e07007388 */ /* 0x001fe80000000a00 */
[----:B------:R-:W0:Y:S04]  /*0a80*/  LDS.64 R16, [R9+0x80] ;  /* 0x0000800009107984 */ /* 0x000e280000000a00 */
[----:B0-----:R0:W-:Y:S02]  /*0a90*/  STS.64 [R9], R16 ;  /* 0x0000001009007388 */ /* 0x0011e40000000a00 */
.L_x_765:
[----:B------:R-:W-:Y:S05]  /*0aa0*/  BSYNC.RECONVERGENT B2 ;  /* 0x0000000000027941 */ /* 0x000fea0003800200 */
.L_x_762:
        /* <DEDUP_REMOVED lines=18> */
.L_x_768:
[----:B------:R-:W-:Y:S05]  /*0bd0*/  BSYNC.RELIABLE B2 ;  /* 0x0000000000027941 */ /* 0x000fea0003800100 */
.L_x_767:
[----:B------:R-:W0:Y:S04]  /*0be0*/  LDS.64 R14, [R7+0x40] ;  /* 0x00004000070e7984 */ /* 0x000e280000000a00 */
[----:B0-----:R-:W-:Y:S04]  /*0bf0*/  STS.64 [R7], R14 ;  /* 0x0000000e07007388 */ /* 0x001fe80000000a00 */
[----:B------:R-:W0:Y:S04]  /*0c00*/  LDS.64 R16, [R9+0x40] ;  /* 0x0000400009107984 */ /* 0x000e280000000a00 */
[----:B0-----:R0:W-:Y:S02]  /*0c10*/  STS.64 [R9], R16 ;  /* 0x0000001009007388 */ /* 0x0011e40000000a00 */
.L_x_769:
[----:B------:R-:W-:Y:S05]  /*0c20*/  BSYNC.RECONVERGENT B3 ;  /* 0x0000000000037941 */ /* 0x000fea0003800200 */
.L_x_766:
        /* <DEDUP_REMOVED lines=18> */
.L_x_772:
[----:B------:R-:W-:Y:S05]  /*0d50*/  BSYNC.RELIABLE B3 ;  /* 0x0000000000037941 */ /* 0x000fea0003800100 */
.L_x_771:
[----:B------:R-:W0:Y:S04]  /*0d60*/  LDS.64 R14, [R7+0x20] ;  /* 0x00002000070e7984 */ /* 0x000e280000000a00 */
[----:B0-----:R-:W-:Y:S04]  /*0d70*/  STS.64 [R7], R14 ;  /* 0x0000000e07007388 */ /* 0x001fe80000000a00 */
[----:B------:R-:W0:Y:S04]  /*0d80*/  LDS.64 R16, [R9+0x20] ;  /* 0x0000200009107984 */ /* 0x000e280000000a00 */
[----:B0-----:R0:W-:Y:S02]  /*0d90*/  STS.64 [R9], R16 ;  /* 0x0000001009007388 */ /* 0x0011e40000000a00 */
.L_x_773:
[----:B------:R-:W-:Y:S05]  /*0da0*/  BSYNC.RECONVERGENT B4 ;  /* 0x0000000000047941 */ /* 0x000fea0003800200 */
.L_x_770:
        /* <DEDUP_REMOVED lines=18> */
.L_x_776:
[----:B------:R-:W-:Y:S05]  /*0ed0*/  BSYNC.RELIABLE B4 ;  /* 0x0000000000047941 */ /* 0x000fea0003800100 */
.L_x_775:
[----:B------:R-:W0:Y:S04]  /*0ee0*/  LDS.64 R14, [R7+0x10] ;  /* 0x00001000070e7984 */ /* 0x000e280000000a00 */
[----:B0-----:R-:W-:Y:S04]  /*0ef0*/  STS.64 [R7], R14 ;  /* 0x0000000e07007388 */ /* 0x001fe80000000a00 */
[----:B------:R-:W0:Y:S04]  /*0f00*/  LDS.64 R16, [R9+0x10] ;  /* 0x0000100009107984 */ /* 0x000e280000000a00 */
[----:B0-----:R0:W-:Y:S02]  /*0f10*/  STS.64 [R9], R16 ;  /* 0x0000001009007388 */ /* 0x0011e40000000a00 */
.L_x_777:
[----:B------:R-:W-:Y:S05]  /*0f20*/  BSYNC.RECONVERGENT B5 ;  /* 0x0000000000057941 */ /* 0x000fea0003800200 */
.L_x_774:
        /* <DEDUP_REMOVED lines=18> */
.L_x_780:
[----:B------:R-:W-:Y:S05]  /*1050*/  BSYNC.RELIABLE B6 ;  /* 0x0000000000067941 */ /* 0x000fea0003800100 */
.L_x_779:
[----:B------:R-:W0:Y:S04]  /*1060*/  LDS.64 R14, [R7+0x8] ;  /* 0x00000800070e7984 */ /* 0x000e280000000a00 */
[----:B0-----:R-:W-:Y:S04]  /*1070*/  STS.64 [R7], R14 ;  /* 0x0000000e07007388 */ /* 0x001fe80000000a00 */
[----:B------:R-:W0:Y:S04]  /*1080*/  LDS.64 R16, [R9+0x8] ;  /* 0x0000080009107984 */ /* 0x000e280000000a00 */
[----:B0-----:R0:W-:Y:S02]  /*1090*/  STS.64 [R9], R16 ;  /* 0x0000001009007388 */ /* 0x0011e40000000a00 */
.L_x_781:
[----:B------:R-:W-:Y:S05]  /*10a0*/  BSYNC.RECONVERGENT B5 ;  /* 0x0000000000057941 */ /* 0x000fea0003800200 */
.L_x_778:
[----:B------:R-:W-:Y:S05]  /*10b0*/  WARPSYNC.ALL ;  /* 0x0000000000007948 */ /* 0x000fea0003800000 */
[----:B------:R-:W-:-:S13]  /*10c0*/  ISETP.NE.AND P0, PT, R11, RZ, PT ;  /* 0x000000ff0b00720c */ /* 0x000fda0003f05270 */
[----:B------:R-:W-:Y:S05]  /*10d0*/  @P0 EXIT ;  /* 0x000000000000094d */ /* 0x000fea0003800000 */
[----:B------:R-:W1:Y:S01]  /*10e0*/  S2UR UR5, SR_CgaCtaId ;  /* 0x00000000000579c3 */ /* 0x000e620000008800 */
[----:B------:R-:W-:Y:S01]  /*10f0*/  UMOV UR4, 0x400 ;  /* 0x0000040000047882 */ /* 0x000fe20000000000 */
[----:B0-----:R-:W-:Y:S01]  /*1100*/  LDS.64 R8, [UR8] ;  /* 0x00000008ff087984 */ /* 0x001fe20008000a00 */
[----:B------:R-:W0:Y:S01]  /*1110*/  LDCU.64 UR6, c[0x0][0x390] ;  /* 0x00007200ff0677ac */ /* 0x000e220008000a00 */
[----:B------:R-:W-:-:S05]  /*1120*/  IADD3 R0, P0, PT, R13, R2, RZ ;  /* 0x000000020d007210 */ /* 0x000fca0007f1e0ff */
[----:B------:R-:W-:Y:S02]  /*1130*/  IMAD.X R5, R3, 0x1, R5, P0 ;  /* 0x0000000103057824 */ /* 0x000fe400000e0605 */
[----:B------:R-:W-:-:S03]  /*1140*/  IMAD.SHL.U32 R4, R0, 0x8, RZ ;  /* 0x0000000800047824 */ /* 0x000fc600078e00ff */
[----:B------:R-:W-:Y:S01]  /*1150*/  SHF.L.U64.HI R0, R0, 0x3, R5 ;  /* 0x0000000300007819 */ /* 0x000fe20000010205 */
[----:B-1----:R-:W-:-:S09]  /*1160*/  ULEA UR4, UR5, UR4, 0x18 ;  /* 0x0000000405047291 */ /* 0x002fd2000f8ec0ff */
[----:B------:R-:W1:Y:S02]  /*1170*/  LDS.64 R6, [UR4] ;  /* 0x00000004ff067984 */ /* 0x000e640008000a00 */
[----:B------:R-:W2:Y:S02]  /*1180*/  LDCU.64 UR4, c[0x0][0x380] ;  /* 0x00007000ff0477ac */ /* 0x000ea40008000a00 */
[C---:B--2---:R-:W-:Y:S02]  /*1190*/  IADD3 R2, P0, PT, R4.reuse, UR4, RZ ;  /* 0x0000000404027c10 */ /* 0x044fe4000ff1e0ff */
[----:B0-----:R-:W-:Y:S02]  /*11a0*/  IADD3 R4, P1, PT, R4, UR6, RZ ;  /* 0x0000000604047c10 */ /* 0x001fe4000ff3e0ff */
[C---:B------:R-:W-:Y:S02]  /*11b0*/  IADD3.X R3, PT, PT, R0.reuse, UR5, RZ, P0, !PT ;  /* 0x0000000500037c10 */ /* 0x040fe400087fe4ff */
[----:B------:R-:W-:-:S03]  /*11c0*/  IADD3.X R5, PT, PT, R0, UR7, RZ, P1, !PT ;  /* 0x0000000700057c10 */ /* 0x000fc60008ffe4ff */
[----:B-1----:R-:W-:Y:S04]  /*11d0*/  STG.E.64 desc[UR10][R2.64], R6 ;  /* 0x0000000602007986 */ /* 0x002fe8000c101b0a */
[----:B------:R-:W-:Y:S01]  /*11e0*/  STG.E.64 desc[UR10][R4.64], R8 ;  /* 0x0000000804007986 */ /* 0x000fe2000c101b0a */
[----:B------:R-:W-:Y:S05]  /*11f0*/  EXIT ;  /* 0x000000000000794d */ /* 0x000fea0003800000 */
.L_x_782:
        /* <DEDUP_REMOVED lines=16> */
.L_x_4898:


//--------------------- .text.nkd_f64             --------------------------
	.section	.text.nkd_f64,"ax",@progbits
	.align	128
        .global         nkd_f64
        .type           nkd_f64,@function
        .size           nkd_f64,(.L_x_4845 - nkd_f64)
        .other          nkd_f64,@"STO_CUDA_ENTRY STV_DEFAULT"
nkd_f64:
.text.nkd_f64:
[----:B------:R-:W-:Y:S08]  /*0000*/  LDC R1, c[0x0][0x37c] ;  /* 0x0000df00ff017b82 */ /* 0x000ff00000000800 */
[----:B------:R-:W0:Y:S01]  /*0010*/  S2UR UR4, SR_CTAID.Y ;  /* 0x00000000000479c3 */ /* 0x000e220000002600 */
[----:B------:R-:W1:Y:S01]  /*0020*/  S2R R16, SR_CTAID.X ;  /* 0x0000000000107919 */ /* 0x000e620000002500 */
[----:B------:R-:W0:Y:S01]  /*0030*/  LDCU.64 UR6, c[0x0][0x3b0] ;  /* 0x00007600ff0677ac */ /* 0x000e220008000a00 */
[----:B------:R-:W-:Y:S01]  /*0040*/  IMAD.MOV.U32 R4, RZ, RZ, 0x0 ;  /* 0x00000000ff047424 */ /* 0x000fe200078e00ff */
[----:B------:R-:W-:Y:S01]  /*0050*/  MOV R5, 0x7ff00000 ;  /* 0x7ff0000000057802 */ /* 0x000fe20000000f00 */
[----:B------:R-:W2:Y:S01]  /*0060*/  S2R R0, SR_TID.X ;  /* 0x0000000000007919 */ /* 0x000ea20000002100 */
[----:B------:R-:W1:Y:S02]  /*0070*/  LDCU UR9, c[0x0][0x360] ;  /* 0x00006c00ff0977ac */ /* 0x000e640008000800 */
[----:B------:R-:W3:Y:S08]  /*0080*/  LDC.64 R2, c[0x0][0x3c0] ;  /* 0x0000f000ff027b82 */ /* 0x000ef00000000a00 */
[----:B------:R-:W4:Y:S01]  /*0090*/  S2UR UR5, SR_CgaCtaId ;  /* 0x00000000000579c3 */ /* 0x000f220000008800 */
[----:B0-----:R-:W-:-:S03]  /*00a0*/  UIADD3 UR6, UP0, UPT, UR4, UR6, URZ ;  /* 0x0000000604067290 */ /* 0x001fc6000ff1e0ff */
[----:B------:R-:W-:Y:S01]  /*00b0*/  UMOV UR4, 0x400 ;  /* 0x0000040000047882 */ /* 0x000fe20000000000 */
[----:B------:R-:W-:Y:S02]  /*00c0*/  UIADD3.X UR7, UPT, UPT, URZ, UR7, URZ, UP0, !UPT ;  /* 0x00000007ff077290 */ /* 0x000fe400087fe4ff */
[----:B---3--:R-:W-:Y:S01]  /*00d0*/  ISETP.LE.U32.AND P0, PT, R2, UR6, PT ;  /* 0x0000000602007c0c */ /* 0x008fe2000bf03070 */
[----:B-1----:R-:W-:-:S03]  /*00e0*/  IMAD R19, R16, UR9, RZ ;  /* 0x0000000910137c24 */ /* 0x002fc6000f8e02ff */
[----:B------:R-:W-:Y:S01]  /*00f0*/  MOV R2, UR7 ;  /* 0x0000000700027c02 */ /* 0x000fe20008000f00 */
[----:B--2---:R-:W-:-:S03]  /*0100*/  IMAD R18, R19, 0x2, R0 ;  /* 0x0000000213127824 */ /* 0x004fc600078e0200 */
[----:B------:R-:W-:Y:S01]  /*0110*/  ISETP.GE.U32.AND.EX P0, PT, R2, R3, PT, P0 ;  /* 0x000000030200720c */ /* 0x000fe20003f06100 */
[----:B------:R-:W-:Y:S01]  /*0120*/  HFMA2 R19, -RZ, RZ, 0, 0 ;  /* 0x00000000ff137431 */ /* 0x000fe200000001ff */
[----:B----4-:R-:W-:-:S04]  /*0130*/  ULEA UR4, UR5, UR4, 0x18 ;  /* 0x0000000405047291 */ /* 0x010fc8000f8ec0ff */
[----:B------:R-:W-:Y:S02]  /*0140*/  ULEA UR8, UR9, UR4, 0x3 ;  /* 0x0000000409087291 */ /* 0x000fe4000f8e18ff */
[----:B------:R-:W-:-:S04]  /*0150*/  LEA R2, R0, UR4, 0x3 ;  /* 0x0000000400027c11 */ /* 0x000fc8000f8e18ff */
[----:B------:R-:W-:Y:S01]  /*0160*/  LEA R3, R0, UR8, 0x3 ;  /* 0x0000000800037c11 */ /* 0x000fe2000f8e18ff */
[----:B------:R0:W-:Y:S04]  /*0170*/  STS.64 [R2], R4 ;  /* 0x0000000402007388 */ /* 0x0001e80000000a00 */
[----:B------:R0:W-:Y:S01]  /*0180*/  STS.64 [R3], R18 ;  /* 0x0000001203007388 */ /* 0x0001e20000000a00 */
[----:B------:R-:W-:Y:S05]  /*0190*/  @P0 EXIT ;  /* 0x000000000000094d */ /* 0x000fea0003800000 */
[----:B------:R-:W1:Y:S01]  /*01a0*/  LDC.64 R8, c[0x0][0x3b8] ;  /* 0x0000ee00ff087b82 */ /* 0x000e620000000a00 */
[----:B0-----:R-:W-:Y:S01]  /*01b0*/  IMAD.U32 R5, RZ, RZ, UR9 ;  /* 0x00000009ff057e24 */ /* 0x001fe2000f8e00ff */
[----:B------:R-:W0:Y:S01]  /*01c0*/  LDCU.64 UR4, c[0x0][0x388] ;  /* 0x00007100ff0477ac */ /* 0x000e220008000a00 */
[----:B------:R-:W-:Y:S03]  /*01d0*/  BSSY.RECONVERGENT B0, `(.L_x_783) ;  /* 0x000066c000007945 */ /* 0x000fe60003800200 */
[----:B------:R-:W-:Y:S01]  /*01e0*/  IADD3 R20, PT, PT, R18, R5, RZ ;  /* 0x0000000512147210 */ /* 0x000fe20007ffe0ff */
[----:B------:R-:W2:Y:S01]  /*01f0*/  LDCU.64 UR10, c[0x0][0x358] ;  /* 0x00006b00ff0a77ac */ /* 0x000ea20008000a00 */
[----:B------:R-:W3:Y:S01]  /*0200*/  LDC R10, c[0x0][0x3a8] ;  /* 0x0000ea00ff0a7b82 */ /* 0x000ee20000000800 */
[----:B0-----:R-:W-:Y:S01]  /*0210*/  IMAD.U32 R6, RZ, RZ, UR4 ;  /* 0x00000004ff067e24 */ /* 0x001fe2000f8e00ff */
[----:B------:R-:W-:-:S02]  /*0220*/  MOV R7, UR5 ;  /* 0x0000000500077c02 */ /* 0x000fc40008000f00 */
[----:B-1----:R-:W-:-:S04]  /*0230*/  ISETP.GE.U32.AND P0, PT, R20, R8, PT ;  /* 0x000000081400720c */ /* 0x002fc80003f06070 */
[----:B------:R-:W-:Y:S01]  /*0240*/  ISETP.GE.U32.AND.EX P0, PT, RZ, R9, PT, P0 ;  /* 0x00000009ff00720c */ /* 0x000fe20003f06100 */
[----:B---3--:R-:W-:-:S12]  /*0250*/  VIADD R4, R10, 0xffffffff ;  /* 0xffffffff0a047836 */ /* 0x008fd80000000000 */
[----:B--2---:R-:W-:Y:S05]  /*0260*/  @P0 BRA `(.L_x_784) ;  /* 0x0000002c00c80947 */ /* 0x004fea0003800000 */
[----:B------:R-:W-:Y:S01]  /*0270*/  ISETP.GE.AND P0, PT, R4, RZ, PT ;  /* 0x000000ff0400720c */ /* 0x000fe20003f06270 */
[C---:B------:R-:W-:Y:S01]  /*0280*/  IMAD R6, R8.reuse, UR7, RZ ;  /* 0x0000000708067c24 */ /* 0x040fe2000f8e02ff */
[----:B------:R-:W-:Y:S02]  /*0290*/  MOV R21, RZ ;  /* 0x000000ff00157202 */ /* 0x000fe40000000f00 */
[----:B------:R-:W-:Y:S02]  /*02a0*/  CS2R R22, SRZ ;  /* 0x0000000000167805 */ /* 0x000fe4000001ff00 */
[----:B------:R-:W-:Y:S01]  /*02b0*/  CS2R R26, SRZ ;  /* 0x00000000001a7805 */ /* 0x000fe2000001ff00 */
[----:B------:R-:W-:Y:S02]  /*02c0*/  IMAD R9, R9, UR6, R6 ;  /* 0x0000000609097c24 */ /* 0x000fe4000f8e0206 */
[----:B------:R-:W-:-:S04]  /*02d0*/  IMAD.WIDE.U32 R24, R8, UR6, R20 ;  /* 0x0000000608187c25 */ /* 0x000fc8000f8e0014 */
[----:B------:R-:W-:Y:S05]  /*02e0*/  @!P0 BRA `(.L_x_785) ;  /* 0x0000002c00708947 */ /* 0x000fea0003800000 */
[----:B------:R-:W-:Y:S01]  /*02f0*/  ISETP.GE.U32.AND P0, PT, R4, 0x3, PT ;  /* 0x000000030400780c */ /* 0x000fe20003f06070 */
[----:B------:R-:W-:Y:S01]  /*0300*/  IMAD.WIDE.U32 R6, R8, UR6, R18 ;  /* 0x0000000608067c25 */ /* 0x000fe2000f8e0012 */
[----:B------:R-:W-:Y:S02]  /*0310*/  CS2R R26, SRZ ;  /* 0x00000000001a7805 */ /* 0x000fe4000001ff00 */
[----:B------:R-:W-:Y:S01]  /*0320*/  CS2R R22, SRZ ;  /* 0x0000000000167805 */ /* 0x000fe2000001ff00 */
[----:B------:R-:W-:Y:S01]  /*0330*/  IMAD.IADD R25, R9, 0x1, R25 ;  /* 0x0000000109197824 */ /* 0x000fe200078e0219 */
[----:B------:R-:W-:-:S07]  /*0340*/  IADD3 R7, PT, PT, R7, R9, RZ ;  /* 0x0000000907077210 */ /* 0x000fce0007ffe0ff */
[----:B------:R-:W-:Y:S05]  /*0350*/  @!P0 BRA `(.L_x_786) ;  /* 0x0000001800bc8947 */ /* 0x000fea0003800000 */
[C---:B------:R-:W-:Y:S01]  /*0360*/  LOP3.LUT R8, R10.reuse, 0xfffffffc, RZ, 0xc0, !PT ;  /* 0xfffffffc0a087812 */ /* 0x040fe200078ec0ff */
[----:B------:R-:W-:Y:S01]  /*0370*/  VIADD R4, R10, 0xfffffffe ;  /* 0xfffffffe0a047836 */ /* 0x000fe20000000000 */
[----:B------:R-:W-:Y:S02]  /*0380*/  CS2R R26, SRZ ;  /* 0x00000000001a7805 */ /* 0x000fe4000001ff00 */
[----:B------:R-:W-:-:S07]  /*0390*/  IADD3 R8, PT, PT, -R8, RZ, RZ ;  /* 0x000000ff08087210 */ /* 0x000fce0007ffe1ff */
.L_x_811:
        /* <DEDUP_REMOVED lines=33> */
.L_x_788:
[----:B------:R-:W-:Y:S01]  /*05b0*/  IMAD.MOV.U32 R14, RZ, RZ, R6 ;  /* 0x000000ffff0e7224 */ /* 0x000fe200078e0006 */
[----:B------:R-:W-:Y:S01]  /*05c0*/  MOV R13, R7 ;  /* 0x00000007000d7202 */ /* 0x000fe20000000f00 */
[----:B------:R-:W-:Y:S01]  /*05d0*/  IMAD.MOV.U32 R12, RZ, RZ, R28 ;  /* 0x000000ffff0c7224 */ /* 0x000fe200078e001c */
[----:B------:R-:W-:Y:S02]  /*05e0*/  MOV R11, R29 ;  /* 0x0000001d000b7202 */ /* 0x000fe40000000f00 */
[----:B------:R-:W-:-:S07]  /*05f0*/  MOV R10, 0x610 ;  /* 0x00000610000a7802 */ /* 0x000fce0000000f00 */
[----:B------:R-:W-:Y:S05]  /*0600*/  CALL.REL.NOINC `($__internal_8_$__cuda_sm20_div_s64) ;  /* 0x0000006c00d07944 */ /* 0x000fea0003c00000 */
[-C--:B------:R-:W-:Y:S01]  /*0610*/  IADD3 R13, P0, PT, RZ, -R14.reuse, RZ ;  /* 0x8000000eff0d7210 */ /* 0x080fe20007f1e0ff */
[----:B------:R-:W-:Y:S01]  /*0620*/  IMAD.MOV.U32 R41, RZ, RZ, R15 ;  /* 0x000000ffff297224 */ /* 0x000fe200078e000f */
[----:B------:R-:W-:-:S03]  /*0630*/  MOV R40, R14 ;  /* 0x0000000e00287202 */ /* 0x000fc60000000f00 */
[----:B------:R-:W-:Y:S02]  /*0640*/  IMAD.X R11, RZ, RZ, ~R15, P0 ;  /* 0x000000ffff0b7224 */ /* 0x000fe400000e0e0f */
[----:B------:R-:W-:-:S04]  /*0650*/  IMAD.WIDE.U32 R6, R28, R13, R6 ;  /* 0x0000000d1c067225 */ /* 0x000fc800078e0006 */
[----:B------:R-:W-:-:S04]  /*0660*/  IMAD R11, R11, R28, RZ ;  /* 0x0000001c0b0b7224 */ /* 0x000fc800078e02ff */
[----:B------:R-:W-:Y:S01]  /*0670*/  IMAD R13, R29, R13, R11 ;  /* 0x0000000d1d0d7224 */ /* 0x000fe200078e020b */
[----:B------:R-:W-:-:S03]  /*0680*/  MOV R11, R6 ;  /* 0x00000006000b7202 */ /* 0x000fc60000000f00 */
[----:B------:R-:W-:-:S07]  /*0690*/  IMAD.IADD R13, R7, 0x1, R13 ;  /* 0x00000001070d7824 */ /* 0x000fce00078e020d */
.L_x_789:
[----:B------:R-:W-:Y:S05]  /*06a0*/  BSYNC.RECONVERGENT B1 ;  /* 0x0000000000017941 */ /* 0x000fea0003800200 */
.L_x_787:
        /* <DEDUP_REMOVED lines=34> */
.L_x_791:
        /* <DEDUP_REMOVED lines=15> */
.L_x_792:
[----:B------:R-:W-:Y:S05]  /*09c0*/  BSYNC.RECONVERGENT B1 ;  /* 0x0000000000017941 */ /* 0x000fea0003800200 */
.L_x_790:
[----:B------:R-:W0:Y:S02]  /*09d0*/  LDC.64 R24, c[0x0][0x398] ;  /* 0x0000e600ff187b82 */ /* 0x000e240000000a00 */
[----:B0-----:R-:W-:-:S06]  /*09e0*/  IMAD.WIDE.U32 R24, R4, 0x8, R24 ;  /* 0x0000000804187825 */ /* 0x001fcc00078e0018 */
[----:B------:R-:W2:Y:S01]  /*09f0*/  LDG.E.64 R24, desc[UR10][R24.64] ;  /* 0x0000000a18187981 */ /* 0x000ea2000c1e1b00 */
[----:B------:R-:W-:Y:S01]  /*0a00*/  IMAD R11, R11, R6, RZ ;  /* 0x000000060b0b7224 */ /* 0x000fe200078e02ff */
[----:B------:R-:W-:Y:S01]  /*0a10*/  BSSY.RECONVERGENT B1, `(.L_x_793) ;  /* 0x0000030000017945 */ /* 0x000fe20003800200 */
[----:B------:R-:W-:Y:S01]  /*0a20*/  IMAD.WIDE.U32 R28, R6, R13, R26 ;  /* 0x0000000d061c7225 */ /* 0x000fe200078e001a */
[----:B------:R-:W-:-:S03]  /*0a30*/  IADD3 R32, PT, PT, R4, -0x2, RZ ;  /* 0xfffffffe04207810 */ /* 0x000fc60007ffe0ff */
        /* <DEDUP_REMOVED lines=29> */
.L_x_794:
[----:B------:R-:W-:Y:S01]  /*0c10*/  IMAD.MOV.U32 R14, RZ, RZ, R40 ;  /* 0x000000ffff0e7224 */ /* 0x000fe200078e0028 */
[----:B------:R-:W-:Y:S01]  /*0c20*/  MOV R13, R41 ;  /* 0x00000029000d7202 */ /* 0x000fe20000000f00 */
[----:B------:R-:W-:Y:S01]  /*0c30*/  IMAD.MOV.U32 R12, RZ, RZ, R24 ;  /* 0x000000ffff0c7224 */ /* 0x000fe200078e0018 */
[----:B------:R-:W-:Y:S02]  /*0c40*/  MOV R11, R25 ;  /* 0x00000019000b7202 */ /* 0x000fe40000000f00 */
[----:B------:R-:W-:-:S07]  /*0c50*/  MOV R10, 0xc70 ;  /* 0x00000c70000a7802 */ /* 0x000fce0000000f00 */
[----:B------:R-:W-:Y:S05]  /*0c60*/  CALL.REL.NOINC `($__internal_8_$__cuda_sm20_div_s64) ;  /* 0x0000006800387944 */ /* 0x000fea0003c00000 */
[----:B------:R-:W-:Y:S01]  /*0c70*/  IADD3 R27, P0, PT, RZ, -R14, RZ ;  /* 0x8000000eff1b7210 */ /* 0x000fe20007f1e0ff */
[----:B------:R-:W-:Y:S01]  /*0c80*/  IMAD.MOV.U32 R11, RZ, RZ, R41 ;  /* 0x000000ffff0b7224 */ /* 0x000fe200078e0029 */
[----:B------:R-:W-:Y:S01]  /*0c90*/  MOV R10, R40 ;  /* 0x00000028000a7202 */ /* 0x000fe20000000f00 */
[----:B------:R-:W-:Y:S01]  /*0ca0*/  IMAD.MOV.U32 R40, RZ, RZ, R14 ;  /* 0x000000ffff287224 */ /* 0x000fe200078e000e */
[----:B------:R-:W-:Y:S01]  /*0cb0*/  MOV R41, R15 ;  /* 0x0000000f00297202 */ /* 0x000fe20000000f00 */
[----:B------:R-:W-:Y:S02]  /*0cc0*/  IMAD.X R13, RZ, RZ, ~R15, P0 ;  /* 0x000000ffff0d7224 */ /* 0x000fe400000e0e0f */
[----:B------:R-:W-:-:S04]  /*0cd0*/  IMAD.WIDE.U32 R10, R24, R27, R10 ;  /* 0x0000001b180a7225 */ /* 0x000fc800078e000a */
[----:B------:R-:W-:-:S04]  /*0ce0*/  IMAD R13, R13, R24, RZ ;  /* 0x000000180d0d7224 */ /* 0x000fc800078e02ff */
[----:B------:R-:W-:-:S05]  /*0cf0*/  IMAD R13, R25, R27, R13 ;  /* 0x0000001b190d7224 */ /* 0x000fca00078e020d */
[----:B------:R-:W-:-:S07]  /*0d00*/  IADD3 R13, PT, PT, R11, R13, RZ ;  /* 0x0000000d0b0d7210 */ /* 0x000fce0007ffe0ff */
.L_x_795:
[----:B------:R-:W-:Y:S05]  /*0d10*/  BSYNC.RECONVERGENT B1 ;  /* 0x0000000000017941 */ /* 0x000fea0003800200 */
.L_x_793:
        /* <DEDUP_REMOVED lines=35> */
.L_x_797:
        /* <DEDUP_REMOVED lines=8> */
[----:B------:R-:W-:Y:S02]  /*0fd0*/  MOV R10, R44 ;  /* 0x0000002c000a7202 */ /* 0x000fe40000000f00 */
[----:B------:R-:W-:Y:S01]  /*0fe0*/  MOV R27, R15 ;  /* 0x0000000f001b7202 */ /* 0x000fe20000000f00 */
[----:B------:R-:W-:-:S04]  /*0ff0*/  IMAD.X R11, RZ, RZ, ~R15, P0 ;  /* 0x000000ffff0b7224 */ /* 0x000fc800000e0e0f */
[----:B------:R-:W-:Y:S02]  /*1000*/  IMAD R6, R11, R24, RZ ;  /* 0x000000180b067224 */ /* 0x000fe400078e02ff */
[----:B------:R-:W-:Y:S02]  /*1010*/  IMAD.MOV.U32 R11, RZ, RZ, R45 ;  /* 0x000000ffff0b7224 */ /* 0x000fe400078e002d */
[----:B------:R-:W-:-:S04]  /*1020*/  IMAD.WIDE.U32 R10, R24, R13, R10 ;  /* 0x0000000d180a7225 */ /* 0x000fc800078e000a */
[----:B------:R-:W-:-:S05]  /*1030*/  IMAD R13, R25, R13, R6 ;  /* 0x0000000d190d7224 */ /* 0x000fca00078e0206 */
[----:B------:R-:W-:-:S07]  /*1040*/  IADD3 R13, PT, PT, R13, R11, RZ ;  /* 0x0000000b0d0d7210 */ /* 0x000fce0007ffe0ff */
.L_x_798:
[----:B------:R-:W-:Y:S05]  /*1050*/  BSYNC.RECONVERGENT B1 ;  /* 0x0000000000017941 */ /* 0x000fea0003800200 */
.L_x_796:
        /* <DEDUP_REMOVED lines=37> */
.L_x_800:
        /* <DEDUP_REMOVED lines=16> */
.L_x_801:
[----:B------:R-:W-:Y:S05]  /*13b0*/  BSYNC.RECONVERGENT B1 ;  /* 0x0000000000017941 */ /* 0x000fea0003800200 */
.L_x_799:
        /* <DEDUP_REMOVED lines=36> */
.L_x_803:
[----:B------:R-:W-:Y:S01]  /*1600*/  MOV R14, R26 ;  /* 0x0000001a000e7202 */ /* 0x000fe20000000f00 */
[----:B------:R-:W-:Y:S01]  /*1610*/  IMAD.MOV.U32 R13, RZ, RZ, R27 ;  /* 0x000000ffff0d7224 */ /* 0x000fe200078e001b */
[----:B------:R-:W-:Y:S01]  /*1620*/  MOV R12, R24 ;  /* 0x00000018000c7202 */ /* 0x000fe20000000f00 */
[----:B------:R-:W-:Y:S01]  /*1630*/  IMAD.MOV.U32 R11, RZ, RZ, R25 ;  /* 0x000000ffff0b7224 */ /* 0x000fe200078e0019 */
[----:B------:R-:W-:-:S07]  /*1640*/  MOV R10, 0x1660 ;  /* 0x00001660000a7802 */ /* 0x000fce0000000f00 */
[----:B------:R-:W-:Y:S05]  /*1650*/  CALL.REL.NOINC `($__internal_8_$__cuda_sm20_div_s64) ;  /* 0x0000005c00bc7944 */ /* 0x000fea0003c00000 */
[----:B------:R-:W-:Y:S01]  /*1660*/  IADD3 R9, P0, PT, RZ, -R14, RZ ;  /* 0x8000000eff097210 */ /* 0x000fe20007f1e0ff */
[----:B------:R-:W-:-:S03]  /*1670*/  IMAD.MOV.U32 R10, RZ, RZ, R26 ;  /* 0x000000ffff0a7224 */ /* 0x000fc600078e001a */
[----:B------:R-:W-:-:S05]  /*1680*/  IADD3.X R11, PT, PT, RZ, ~R15, RZ, P0, !PT ;  /* 0x8000000fff0b7210 */ /* 0x000fca00007fe4ff */
[----:B------:R-:W-:Y:S01]  /*1690*/  IMAD R6, R11, R24, RZ ;  /* 0x000000180b067224 */ /* 0x000fe200078e02ff */
[----:B------:R-:W-:-:S03]  /*16a0*/  MOV R11, R27 ;  /* 0x0000001b000b7202 */ /* 0x000fc60000000f00 */
[----:B------:R-:W-:Y:S01]  /*16b0*/  IMAD.WIDE.U32 R10, R24, R9, R10 ;  /* 0x00000009180a7225 */ /* 0x000fe200078e000a */
[----:B------:R-:W-:-:S03]  /*16c0*/  MOV R24, R14 ;  /* 0x0000000e00187202 */ /* 0x000fc60000000f00 */
[----:B------:R-:W-:Y:S02]  /*16d0*/  IMAD R9, R25, R9, R6 ;  /* 0x0000000919097224 */ /* 0x000fe400078e0206 */
[----:B------:R-:W-:Y:S02]  /*16e0*/  IMAD.MOV.U32 R25, RZ, RZ, R15 ;  /* 0x000000ffff197224 */ /* 0x000fe400078e000f */
[----:B------:R-:W-:-:S07]  /*16f0*/  IMAD.IADD R11, R9, 0x1, R11 ;  /* 0x00000001090b7824 */ /* 0x000fce00078e020b */
.L_x_804:
[----:B------:R-:W-:Y:S05]  /*1700*/  BSYNC.RECONVERGENT B1 ;  /* 0x0000000000017941 */ /* 0x000fea0003800200 */
.L_x_802:
[----:B------:R-:W0:Y:S02]  /*1710*/  LDC.64 R26, c[0x0][0x398] ;  /* 0x0000e600ff1a7b82 */ /* 0x000e240000000a00 */
[----:B0-----:R-:W-:-:S06]  /*1720*/  IMAD.WIDE.U32 R26, R32, 0x8, R26 ;  /* 0x00000008201a7825 */ /* 0x001fcc00078e001a */
[----:B------:R-:W2:Y:S01]  /*1730*/  LDG.E.64 R26, desc[UR10][R26.64] ;  /* 0x0000000a1a1a7981 */ /* 0x000ea2000c1e1b00 */
[----:B------:R-:W-:Y:S01]  /*1740*/  MOV R6, R28 ;  /* 0x0000001c00067202 */ /* 0x000fe20000000f00 */
[----:B------:R-:W-:Y:S01]  /*1750*/  IMAD R11, R11, R42, RZ ;  /* 0x0000002a0b0b7224 */ /* 0x000fe200078e02ff */
[----:B------:R-:W-:Y:S03]  /*1760*/  BSSY.RECONVERGENT B1, `(.L_x_805) ;  /* 0x000002f000017945 */ /* 0x000fe60003800200 */
[----:B------:R-:W-:Y:S01]  /*1770*/  IMAD.WIDE.U32 R28, R42, R10, R6 ;  /* 0x0000000a2a1c7225 */ /* 0x000fe200078e0006 */
[----:B--2---:R-:W-:-:S04]  /*1780*/  LOP3.LUT R9, R41, R27, RZ, 0xfc, !PT ;  /* 0x0000001b29097212 */ /* 0x004fc800078efcff */
[----:B------:R-:W-:Y:S01]  /*1790*/  ISETP.NE.U32.AND P0, PT, R9, RZ, PT ;  /* 0x000000ff0900720c */ /* 0x000fe20003f05070 */
[----:B------:R-:W-:-:S04]  /*17a0*/  IMAD R9, R43, R10, R11 ;  /* 0x0000000a2b097224 */ /* 0x000fc800078e020b */
[----:B------:R-:W-:-:S08]  /*17b0*/  IMAD.IADD R9, R29, 0x1, R9 ;  /* 0x000000011d097824 */ /* 0x000fd000078e0209 */
        /* <DEDUP_REMOVED lines=9> */
[----:B------:R-:W-:-:S04]  /*1850*/  IMAD.HI.U32 R7, R7, R11, R6 ;  /* 0x0000000b07077227 */ /* 0x000fc800078e0006 */
[----:B------:R-:W-:Y:S02]  /*1860*/  IMAD.MOV.U32 R11, RZ, RZ, RZ ;  /* 0x000000ffff0b7224 */ /* 0x000fe400078e00ff */
        /* <DEDUP_REMOVED lines=13> */
.L_x_806:
[----:B------:R-:W-:Y:S01]  /*1940*/  MOV R14, R40 ;  /* 0x00000028000e7202 */ /* 0x000fe20000000f00 */
[----:B------:R-:W-:Y:S01]  /*1950*/  IMAD.MOV.U32 R13, RZ, RZ, R41 ;  /* 0x000000ffff0d7224 */ /* 0x000fe200078e0029 */
[----:B------:R-:W-:Y:S01]  /*1960*/  MOV R12, R26 ;  /* 0x0000001a000c7202 */ /* 0x000fe20000000f00 */
[----:B------:R-:W-:Y:S01]  /*1970*/  IMAD.MOV.U32 R11, RZ, RZ, R27 ;  /* 0x000000ffff0b7224 */ /* 0x000fe200078e001b */
[----:B------:R-:W-:-:S07]  /*1980*/  MOV R10, 0x19a0 ;  /* 0x000019a0000a7802 */ /* 0x000fce0000000f00 */
[----:B------:R-:W-:Y:S05]  /*1990*/  CALL.REL.NOINC `($__internal_8_$__cuda_sm20_div_s64) ;  /* 0x0000005800ec7944 */ /* 0x000fea0003c00000 */
        /* <DEDUP_REMOVED lines=11> */
.L_x_807:
[----:B------:R-:W-:Y:S05]  /*1a50*/  BSYNC.RECONVERGENT B1 ;  /* 0x0000000000017941 */ /* 0x000fea0003800200 */
.L_x_805:
        /* <DEDUP_REMOVED lines=36> */
.L_x_809:
[----:B------:R-:W-:Y:S01]  /*1ca0*/  MOV R14, R24 ;  /* 0x00000018000e7202 */ /* 0x000fe20000000f00 */
[----:B------:R-:W-:Y:S01]  /*1cb0*/  IMAD.MOV.U32 R13, RZ, RZ, R25 ;  /* 0x000000ffff0d7224 */ /* 0x000fe200078e0019 */
[----:B------:R-:W-:Y:S01]  /*1cc0*/  MOV R12, R26 ;  /* 0x0000001a000c7202 */ /* 0x000fe20000000f00 */
[----:B------:R-:W-:Y:S01]  /*1cd0*/  IMAD.MOV.U32 R11, RZ, RZ, R27 ;  /* 0x000000ffff0b7224 */ /* 0x000fe200078e001b */
[----:B------:R-:W-:-:S07]  /*1ce0*/  MOV R10, 0x1d00 ;  /* 0x00001d00000a7802 */ /* 0x000fce0000000f00 */
[----:B------:R-:W-:Y:S05]  /*1cf0*/  CALL.REL.NOINC `($__internal_8_$__cuda_sm20_div_s64) ;  /* 0x0000005800147944 */ /* 0x000fea0003c00000 */
        /* <DEDUP_REMOVED lines=9> */
[----:B------:R-:W-:Y:S01]  /*1d90*/  IMAD.IADD R11, R27, 0x1, R11 ;  /* 0x000000011b0b7824 */ /* 0x000fe200078e020b */
[----:B------:R-:W-:-:S07]  /*1da0*/  MOV R13, R10 ;  /* 0x0000000a000d7202 */ /* 0x000fce0000000f00 */
.L_x_810:
[----:B------:R-:W-:Y:S05]  /*1db0*/  BSYNC.RECONVERGENT B1 ;  /* 0x0000000000017941 */ /* 0x000fea0003800200 */
.L_x_808:
        /* <DEDUP_REMOVED lines=9> */
.L_x_786:
        /* <DEDUP_REMOVED lines=18> */
[----:B------:R-:W-:-:S05]  /*1f70*/  HFMA2 R7, -RZ, RZ, 0, 0 ;  /* 0x00000000ff077431 */ /* 0x000fca00000001ff */
        /* <DEDUP_REMOVED lines=17> */
.L_x_814:
[----:B------:R-:W-:Y:S01]  /*2090*/  IMAD.MOV.U32 R14, RZ, RZ, R6 ;  /* 0x000000ffff0e7224 */ /* 0x000fe200078e0006 */
[----:B------:R-:W-:Y:S01]  /*20a0*/  MOV R13, R7 ;  /* 0x00000007000d7202 */ /* 0x000fe20000000f00 */
[----:B------:R-:W-:Y:S01]  /*20b0*/  IMAD.MOV.U32 R12, RZ, RZ, R8 ;  /* 0x000000ffff0c7224 */ /* 0x000fe200078e0008 */
[----:B------:R-:W-:Y:S02]  /*20c0*/  MOV R11, R9 ;  /* 0x00000009000b7202 */ /* 0x000fe40000000f00 */
[----:B------:R-:W-:-:S07]  /*20d0*/  MOV R10, 0x20f0 ;  /* 0x000020f0000a7802 */ /* 0x000fce0000000f00 */
[----:B------:R-:W-:Y:S05]  /*20e0*/  CALL.REL.NOINC `($__internal_8_$__cuda_sm20_div_s64) ;  /* 0x0000005400187944 */ /* 0x000fea0003c00000 */
[----:B------:R-:W-:-:S05]  /*20f0*/  IADD3 R13, P0, PT, RZ, -R14, RZ ;  /* 0x8000000eff0d7210 */ /* 0x000fca0007f1e0ff */
[----:B------:R-:W-:Y:S02]  /*2100*/  IMAD.X R11, RZ, RZ, ~R15, P0 ;  /* 0x000000ffff0b7224 */ /* 0x000fe400000e0e0f */
[----:B------:R-:W-:-:S04]  /*2110*/  IMAD.WIDE.U32 R6, R8, R13, R6 ;  /* 0x0000000d08067225 */ /* 0x000fc800078e0006 */
[----:B------:R-:W-:-:S04]  /*2120*/  IMAD R11, R11, R8, RZ ;  /* 0x000000080b0b7224 */ /* 0x000fc800078e02ff */
[----:B------:R-:W-:Y:S01]  /*2130*/  IMAD R11, R9, R13, R11 ;  /* 0x0000000d090b7224 */ /* 0x000fe200078e020b */
[----:B------:R-:W-:Y:S02]  /*2140*/  MOV R13, R6 ;  /* 0x00000006000d7202 */ /* 0x000fe40000000f00 */
[----:B------:R-:W-:Y:S01]  /*2150*/  MOV R6, R14 ;  /* 0x0000000e00067202 */ /* 0x000fe20000000f00 */
[----:B------:R-:W-:Y:S02]  /*2160*/  IMAD.IADD R29, R7, 0x1, R11 ;  /* 0x00000001071d7824 */ /* 0x000fe400078e020b */
[----:B------:R-:W-:-:S07]  /*2170*/  IMAD.MOV.U32 R7, RZ, RZ, R15 ;  /* 0x000000ffff077224 */ /* 0x000fce00078e000f */
.L_x_815:
[----:B------:R-:W-:Y:S05]  /*2180*/  BSYNC.RECONVERGENT B1 ;  /* 0x0000000000017941 */ /* 0x000fea0003800200 */
.L_x_813:
        /* <DEDUP_REMOVED lines=34> */
.L_x_817:
        /* <DEDUP_REMOVED lines=8> */
[----:B------:R-:W-:-:S03]  /*2430*/  MOV R29, R15 ;  /* 0x0000000f001d7202 */ /* 0x000fc60000000f00 */
[----:B------:R-:W-:-:S04]  /*2440*/  IMAD.X R11, RZ, RZ, ~R15, P0 ;  /* 0x000000ffff0b7224 */ /* 0x000fc800000e0e0f */
[----:B------:R-:W-:Y:S02]  /*2450*/  IMAD R12, R11, R8, RZ ;  /* 0x000000080b0c7224 */ /* 0x000fe400078e02ff */
[----:B------:R-:W-:-:S04]  /*2460*/  IMAD.WIDE.U32 R10, R8, R13, R24 ;  /* 0x0000000d080a7225 */ /* 0x000fc800078e0018 */
[----:B------:R-:W-:-:S05]  /*2470*/  IMAD R9, R9, R13, R12 ;  /* 0x0000000d09097224 */ /* 0x000fca00078e020c */
[----:B------:R-:W-:-:S07]  /*2480*/  IADD3 R11, PT, PT, R9, R11, RZ ;  /* 0x0000000b090b7210 */ /* 0x000fce0007ffe0ff */
.L_x_818:
[----:B------:R-:W-:Y:S05]  /*2490*/  BSYNC.RECONVERGENT B1 ;  /* 0x0000000000017941 */ /* 0x000fea0003800200 */
.L_x_816:
[----:B------:R-:W0:Y:S01]  /*24a0*/  LDC.64 R24, c[0x0][0x398] ;  /* 0x0000e600ff187b82 */ /* 0x000e220000000a00 */
[----:B------:R-:W-:-:S04]  /*24b0*/  VIADD R8, R4, 0xffffffff ;  /* 0xffffffff04087836 */ /* 0x000fc80000000000 */
[----:B0-----:R-:W-:-:S06]  /*24c0*/  IMAD.WIDE.U32 R24, R8, 0x8, R24 ;  /* 0x0000000808187825 */ /* 0x001fcc00078e0018 */
[----:B------:R-:W2:Y:S01]  /*24d0*/  LDG.E.64 R24, desc[UR10][R24.64] ;  /* 0x0000000a18187981 */ /* 0x000ea2000c1e1b00 */
[----:B------:R-:W-:Y:S01]  /*24e0*/  IMAD R11, R11, R32, RZ ;  /* 0x000000200b0b7224 */ /* 0x000fe200078e02ff */
[----:B------:R-:W-:Y:S01]  /*24f0*/  BSSY.RECONVERGENT B1, `(.L_x_819) ;  /* 0x0000030000017945 */ /* 0x000fe20003800200 */
[----:B------:R-:W-:-:S04]  /*2500*/  IMAD.WIDE.U32 R26, R32, R10, R26 ;  /* 0x0000000a201a7225 */ /* 0x000fc800078e001a */
[----:B------:R-:W-:Y:S01]  /*2510*/  IMAD R11, R33, R10, R11 ;  /* 0x0000000a210b7224 */ /* 0x000fe200078e020b */
[----:B--2---:R-:W-:-:S04]  /*2520*/  LOP3.LUT R9, R7, R25, RZ, 0xfc, !PT ;  /* 0x0000001907097212 */ /* 0x004fc800078efcff */
[----:B------:R-:W-:Y:S02]  /*2530*/  ISETP.NE.U32.AND P0, PT, R9, RZ, PT ;  /* 0x000000ff0900720c */ /* 0x000fe40003f05070 */
[----:B------:R-:W-:-:S11]  /*2540*/  IADD3 R9, PT, PT, R27, R11, RZ ;  /* 0x0000000b1b097210 */ /* 0x000fd60007ffe0ff */
[----:B------:R-:W-:Y:S05]  /*2550*/  @P0 BRA `(.L_x_820) ;  /* 0x0000000000600947 */ /* 0x000fea0003800000 */
        /* <DEDUP_REMOVED lines=24> */
.L_x_820:
        /* <DEDUP_REMOVED lines=17> */
.L_x_821:
[----:B------:R-:W-:Y:S05]  /*27f0*/  BSYNC.RECONVERGENT B1 ;  /* 0x0000000000017941 */ /* 0x000fea0003800200 */
.L_x_819:
        /* <DEDUP_REMOVED lines=36> */
.L_x_823:
        /* <DEDUP_REMOVED lines=11> */
[----:B------:R-:W-:-:S04]  /*2af0*/  IMAD.WIDE.U32 R10, R24, R13, R10 ;  /* 0x0000000d180a7225 */ /* 0x000fc800078e000a */
[----:B------:R-:W-:Y:S01]  /*2b00*/  IMAD R13, R25, R13, R12 ;  /* 0x0000000d190d7224 */ /* 0x000fe200078e020c */
[----:B------:R-:W-:Y:S01]  /*2b10*/  MOV R29, R10 ;  /* 0x0000000a001d7202 */ /* 0x000fe20000000f00 */
[----:B------:R-:W-:Y:S01]  /*2b20*/  IMAD.MOV.U32 R24, RZ, RZ, R14 ;  /* 0x000000ffff187224 */ /* 0x000fe200078e000e */
[----:B------:R-:W-:Y:S01]  /*2b30*/  MOV R25, R15 ;  /* 0x0000000f00197202 */ /* 0x000fe20000000f00 */
[----:B------:R-:W-:-:S07]  /*2b40*/  IMAD.IADD R11, R13, 0x1, R11 ;  /* 0x000000010d0b7824 */ /* 0x000fce00078e020b */
.L_x_824:
[----:B------:R-:W-:Y:S05]  /*2b50*/  BSYNC.RECONVERGENT B1 ;  /* 0x0000000000017941 */ /* 0x000fea0003800200 */
.L_x_822:
[----:B------:R-:W-:Y:S01]  /*2b60*/  IMAD R11, R11, R32, RZ ;  /* 0x000000200b0b7224 */ /* 0x000fe200078e02ff */
[----:B------:R-:W-:Y:S01]  /*2b70*/  IADD3 R4, PT, PT, R4, -0x2, RZ ;  /* 0xfffffffe04047810 */ /* 0x000fe20007ffe0ff */
[----:B------:R-:W-:Y:S02]  /*2b80*/  IMAD.MOV.U32 R8, RZ, RZ, R26 ;  /* 0x000000ffff087224 */ /* 0x000fe400078e001a */
[-C--:B------:R-:W-:Y:S02]  /*2b90*/  IMAD R11, R33, R29.reuse, R11 ;  /* 0x0000001d210b7224 */ /* 0x080fe400078e020b */
[----:B------:R-:W-:-:S04]  /*2ba0*/  IMAD.WIDE.U32 R26, R32, R29, R8 ;  /* 0x0000001d201a7225 */ /* 0x000fc800078e0008 */
[----:B------:R-:W-:-:S07]  /*2bb0*/  IMAD.IADD R27, R27, 0x1, R11 ;  /* 0x000000011b1b7824 */ /* 0x000fce00078e020b */
.L_x_812:
        /* <DEDUP_REMOVED lines=31> */
.L_x_826:
[----:B------:R-:W-:Y:S01]  /*2db0*/  MOV R28, R6 ;  /* 0x00000006001c7202 */ /* 0x000fe20000000f00 */
[----:B------:R-:W-:Y:S01]  /*2dc0*/  IMAD.MOV.U32 R31, RZ, RZ, R7 ;  /* 0x000000ffff1f7224 */ /* 0x000fe200078e0007 */
[----:B------:R-:W-:Y:S01]  /*2dd0*/  MOV R30, R14 ;  /* 0x0000000e001e7202 */ /* 0x000fe20000000f00 */
[----:B------:R-:W-:Y:S01]  /*2de0*/  IMAD.MOV.U32 R29, RZ, RZ, R15 ;  /* 0x000000ffff1d7224 */ /* 0x000fe200078e000f */
[----:B------:R-:W-:-:S07]  /*2df0*/  MOV R32, 0x2e10 ;  /* 0x00002e1000207802 */ /* 0x000fce0000000f00 */
[----:B------:R-:W-:Y:S05]  /*2e00*/  CALL.REL.NOINC `($__internal_9_$__cuda_sm20_rem_s64) ;  /* 0x0000004c001c7944 */ /* 0x000fea0003c00000 */
.L_x_827:
[----:B------:R-:W-:Y:S05]  /*2e10*/  BSYNC.RECONVERGENT B1 ;  /* 0x0000000000017941 */ /* 0x000fea0003800200 */
.L_x_825:
        /* <DEDUP_REMOVED lines=30> */
.L_x_829:
[----:B------:R-:W-:Y:S01]  /*3000*/  MOV R30, R14 ;  /* 0x0000000e001e7202 */ /* 0x000fe20000000f00 */
[----:B------:R-:W-:Y:S01]  /*3010*/  IMAD.MOV.U32 R29, RZ, RZ, R15 ;  /* 0x000000ffff1d7224 */ /* 0x000fe200078e000f */
[----:B------:R-:W-:Y:S01]  /*3020*/  MOV R28, R24 ;  /* 0x00000018001c7202 */ /* 0x000fe20000000f00 */
[----:B------:R-:W-:Y:S01]  /*3030*/  IMAD.MOV.U32 R31, RZ, RZ, R25 ;  /* 0x000000ffff1f7224 */ /* 0x000fe200078e0019 */
[----:B------:R-:W-:-:S07]  /*3040*/  MOV R32, 0x3060 ;  /* 0x0000306000207802 */ /* 0x000fce0000000f00 */
[----:B------:R-:W-:Y:S05]  /*3050*/  CALL.REL.NOINC `($__internal_9_$__cuda_sm20_rem_s64) ;  /* 0x0000004800887944 */ /* 0x000fea0003c00000 */
.L_x_830:
[----:B------:R-:W-:Y:S05]  /*3060*/  BSYNC.RECONVERGENT B1 ;  /* 0x0000000000017941 */ /* 0x000fea0003800200 */
.L_x_828:
[----:B------:R-:W-:Y:S02]  /*3070*/  IMAD R9, R9, R6, RZ ;  /* 0x0000000609097224 */ /* 0x000fe400078e02ff */
[----:B------:R-:W-:-:S04]  /*3080*/  IMAD.WIDE.U32 R26, R6, R8, R26 ;  /* 0x00000008061a7225 */ /* 0x000fc800078e001a */
[----:B------:R-:W-:-:S05]  /*3090*/  IMAD R9, R7, R8, R9 ;  /* 0x0000000807097224 */ /* 0x000fca00078e0209 */
[----:B------:R-:W-:-:S07]  /*30a0*/  IADD3 R27, PT, PT, R27, R9, RZ ;  /* 0x000000091b1b7210 */ /* 0x000fce0007ffe0ff */
.L_x_785:
[----:B------:R-:W0:Y:S02]  /*30b0*/  LDCU.64 UR4, c[0x0][0x388] ;  /* 0x00007100ff0477ac */ /* 0x000e240008000a00 */
[----:B0-----:R-:W-:Y:S02]  /*30c0*/  LEA R6, P0, R22, UR4, 0x3 ;  /* 0x0000000416067c11 */ /* 0x001fe4000f8018ff */
[----:B------:R-:W-:Y:S02]  /*30d0*/  LEA R8, P1, R26, UR4, 0x3 ;  /* 0x000000041a087c11 */ /* 0x000fe4000f8218ff */
[----:B------:R-:W-:Y:S02]  /*30e0*/  LEA.HI.X R7, R22, UR5, R23, 0x3, P0 ;  /* 0x0000000516077c11 */ /* 0x000fe400080f1c17 */
[----:B------:R-:W-:-:S04]  /*30f0*/  LEA.HI.X R9, R26, UR5, R27, 0x3, P1 ;  /* 0x000000051a097c11 */ /* 0x000fc800088f1c1b */
[----:B------:R-:W2:Y:S04]  /*3100*/  LDG.E.64 R6, desc[UR10][R6.64] ;  /* 0x0000000a06067981 */ /* 0x000ea8000c1e1b00 */
[----:B------:R-:W2:Y:S02]  /*3110*/  LDG.E.64 R8, desc[UR10][R8.64] ;  /* 0x0000000a08087981 */ /* 0x000ea4000c1e1b00 */
[----:B--2---:R-:W-:-:S14]  /*3120*/  DSETP.GT.AND P0, PT, R6, R8, PT ;  /* 0x000000080600722a */ /* 0x004fdc0003f04000 */
[----:B------:R-:W-:Y:S01]  /*3130*/  @P0 IMAD.MOV.U32 R21, RZ, RZ, RZ ;  /* 0x000000ffff150224 */ /* 0x000fe200078e00ff */
[----:B------:R0:W-:Y:S04]  /*3140*/  @P0 STS.64 [R2], R8 ;  /* 0x0000000802000388 */ /* 0x0001e80000000a00 */
[----:B------:R0:W-:Y:S04]  /*3150*/  @P0 STS.64 [R3], R20 ;  /* 0x0000001403000388 */ /* 0x0001e80000000a00 */
[----:B------:R0:W-:Y:S04]  /*3160*/  @!P0 STS.64 [R2], R6 ;  /* 0x0000000602008388 */ /* 0x0001e80000000a00 */
[----:B------:R0:W-:Y:S01]  /*3170*/  @!P0 STS.64 [R3], R18 ;  /* 0x0000001203008388 */ /* 0x0001e20000000a00 */
[----:B------:R-:W-:Y:S05]  /*3180*/  BRA `(.L_x_831) ;  /* 0x0000003400c07947 */ /* 0x000fea0003800000 */
.L_x_784:
[----:B------:R-:W-:-:S04]  /*3190*/  ISETP.GE.U32.AND P0, PT, R18, R8, PT ;  /* 0x000000081200720c */ /* 0x000fc80003f06070 */
[----:B------:R-:W-:-:S13]  /*31a0*/  ISETP.GE.U32.AND.EX P0, PT, RZ, R9, PT, P0 ;  /* 0x00000009ff00720c */ /* 0x000fda0003f06100 */
[----:B------:R-:W-:Y:S05]  /*31b0*/  @P0 BRA `(.L_x_831) ;  /* 0x0000003400b40947 */ /* 0x000fea0003800000 */
[----:B------:R-:W-:Y:S01]  /*31c0*/  ISETP.GE.AND P0, PT, R4, RZ, PT ;  /* 0x000000ff0400720c */ /* 0x000fe20003f06270 */
[----:B------:R-:W-:-:S04]  /*31d0*/  IMAD R12, R8, UR7, RZ ;  /* 0x00000007080c7c24 */ /* 0x000fc8000f8e02ff */
[----:B------:R-:W-:-:S08]  /*31e0*/  IMAD R9, R9, UR6, R12 ;  /* 0x0000000609097c24 */ /* 0x000fd0000f8e020c */
[----:B------:R-:W-:Y:S05]  /*31f0*/  @!P0 BRA `(.L_x_832) ;  /* 0x0000003400988947 */ /* 0x000fea0003800000 */
[----:B------:R-:W-:Y:S01]  /*3200*/  MOV R22, R4 ;  /* 0x0000000400167202 */ /* 0x000fe20000000f00 */
[----:B------:R-:W-:Y:S01]  /*3210*/  IMAD.WIDE.U32 R24, R8, UR6, R18 ;  /* 0x0000000608187c25 */ /* 0x000fe2000f8e0012 */
[----:B------:R-:W-:Y:S02]  /*3220*/  LOP3.LUT R23, R10, 0x7, RZ, 0xc0, !PT ;  /* 0x000000070a177812 */ /* 0x000fe400078ec0ff */
[----:B------:R-:W-:Y:S01]  /*3230*/  ISETP.GE.U32.AND P0, PT, R22, 0x7, PT ;  /* 0x000000071600780c */ /* 0x000fe20003f06070 */
[----:B------:R-:W-:-:S12]  /*3240*/  IMAD.IADD R25, R25, 0x1, R9 ;  /* 0x0000000119197824 */ /* 0x000fd800078e0209 */
[----:B------:R-:W-:Y:S05]  /*3250*/  @!P0 BRA `(.L_x_833) ;  /* 0x0000001c00488947 */ /* 0x000fea0003800000 */
[C---:B------:R-:W-:Y:S02]  /*3260*/  LOP3.LUT R21, R10.reuse, 0xfffffff8, RZ, 0xc0, !PT ;  /* 0xfffffff80a157812 */ /* 0x040fe400078ec0ff */
[----:B------:R-:W-:-:S03]  /*3270*/  IADD3 R22, PT, PT, R10, -0x4, RZ ;  /* 0xfffffffc0a167810 */ /* 0x000fc60007ffe0ff */
[----:B------:R-:W-:-:S07]  /*3280*/  IMAD.MOV R21, RZ, RZ, -R21 ;  /* 0x000000ffff157224 */ /* 0x000fce00078e0a15 */
.L_x_858:
[----:B------:R-:W0:Y:S01]  /*3290*/  LDC.64 R26, c[0x0][0x398] ;  /* 0x0000e600ff1a7b82 */ /* 0x000e220000000a00 */
[----:B------:R-:W-:-:S05]  /*32a0*/  IADD3 R4, PT, PT, R22, 0x3, RZ ;  /* 0x0000000316047810 */ /* 0x000fca0007ffe0ff */
        /* <DEDUP_REMOVED lines=30> */
.L_x_835:
[----:B------:R-:W-:Y:S01]  /*3490*/  MOV R14, R24 ;  /* 0x00000018000e7202 */ /* 0x000fe20000000f00 */
[----:B------:R-:W-:Y:S01]  /*34a0*/  IMAD.MOV.U32 R13, RZ, RZ, R25 ;  /* 0x000000ffff0d7224 */ /* 0x000fe200078e0019 */
[----:B------:R-:W-:Y:S01]  /*34b0*/  MOV R12, R8 ;  /* 0x00000008000c7202 */ /* 0x000fe20000000f00 */
[----:B------:R-:W-:Y:S01]  /*34c0*/  IMAD.MOV.U32 R11, RZ, RZ, R9 ;  /* 0x000000ffff0b7224 */ /* 0x000fe200078e0009 */
[----:B------:R-:W-:-:S07]  /*34d0*/  MOV R10, 0x34f0 ;  /* 0x000034f0000a7802 */ /* 0x000fce0000000f00 */
[----:B------:R-:W-:Y:S05]  /*34e0*/  CALL.REL.NOINC `($__internal_8_$__cuda_sm20_div_s64) ;  /* 0x0000004000187944 */ /* 0x000fea0003c00000 */
        /* <DEDUP_REMOVED lines=9> */
.L_x_836:
[----:B------:R-:W-:Y:S05]  /*3580*/  BSYNC.RECONVERGENT B1 ;  /* 0x0000000000017941 */ /* 0x000fea0003800200 */
.L_x_834:
[----:B------:R-:W0:Y:S01]  /*3590*/  LDC.64 R10, c[0x0][0x3a0] ;  /* 0x0000e800ff0a7b82 */ /* 0x000e220000000a00 */
[----:B------:R-:W-:-:S04]  /*35a0*/  VIADD R8, R22, 0x2 ;  /* 0x0000000216087836 */ /* 0x000fc80000000000 */
        /* <DEDUP_REMOVED lines=35> */
.L_x_838:
        /* <DEDUP_REMOVED lines=17> */
.L_x_839:
[----:B------:R-:W-:Y:S05]  /*38f0*/  BSYNC.RECONVERGENT B1 ;  /* 0x0000000000017941 */ /* 0x000fea0003800200 */
.L_x_837:
[----:B------:R-:W0:Y:S01]  /*3900*/  LDC.64 R26, c[0x0][0x398] ;  /* 0x0000e600ff1a7b82 */ /* 0x000e220000000a00 */
[----:B------:R-:W-:-:S07]  /*3910*/  IADD3 R4, PT, PT, R22, 0x1, RZ ;  /* 0x0000000116047810 */ /* 0x000fce0007ffe0ff */
        /* <DEDUP_REMOVED lines=38> */
.L_x_841:
        /* <DEDUP_REMOVED lines=17> */
.L_x_842:
[----:B------:R-:W-:Y:S05]  /*3c90*/  BSYNC.RECONVERGENT B1 ;  /* 0x0000000000017941 */ /* 0x000fea0003800200 */
.L_x_840:
[----:B------:R-:W0:Y:S08]  /*3ca0*/  LDC.64 R26, c[0x0][0x398] ;  /* 0x0000e600ff1a7b82 */ /* 0x000e300000000a00 */
[----:B------:R-:W1:Y:S01]  /*3cb0*/  LDC.64 R10, c[0x0][0x3a0] ;  /* 0x0000e800ff0a7b82 */ /* 0x000e620000000a00 */
[----:B0-----:R-:W-:-:S06]  /*3cc0*/  IMAD.WIDE.U32 R26, R22, 0x8, R26 ;  /* 0x00000008161a7825 */ /* 0x001fcc00078e001a */
[----:B------:R-:W2:Y:S01]  /*3cd0*/  LDG.E.64 R26, desc[UR10][R26.64] ;  /* 0x0000000a1a1a7981 */ /* 0x000ea2000c1e1b00 */
[----:B-1----:R-:W-:-:S06]  /*3ce0*/  IMAD.WIDE.U32 R10, R4, 0x8, R10 ;  /* 0x00000008040a7825 */ /* 0x002fcc00078e000a */
[----:B------:R-:W3:Y:S01]  /*3cf0*/  LDG.E.64 R10, desc[UR10][R10.64] ;  /* 0x0000000a0a0a7981 */ /* 0x000ee2000c1e1b00 */
[----:B------:R-:W-:Y:S01]  /*3d00*/  IMAD.MOV.U32 R29, RZ, RZ, R9 ;  /* 0x000000ffff1d7224 */ /* 0x000fe200078e0009 */
[----:B------:R-:W-:Y:S01]  /*3d10*/  BSSY.RECONVERGENT B1, `(.L_x_843) ;  /* 0x0000032000017945 */ /* 0x000fe20003800200 */
[----:B------:R-:W-:Y:S02]  /*3d20*/  IADD3 R20, PT, PT, R22, -0x4, RZ ;  /* 0xfffffffc16147810 */ /* 0x000fe40007ffe0ff */
        /* <DEDUP_REMOVED lines=31> */
.L_x_844:
        /* <DEDUP_REMOVED lines=14> */
[----:B------:R-:W-:-:S03]  /*4000*/  MOV R13, R10 ;  /* 0x0000000a000d7202 */ /* 0x000fc60000000f00 */
[----:B------:R-:W-:Y:S02]  /*4010*/  IMAD.IADD R8, R11, 0x1, R27 ;  /* 0x000000010b087824 */ /* 0x000fe400078e021b */
[----:B------:R-:W-:-:S07]  /*4020*/  IMAD.MOV.U32 R27, RZ, RZ, R15 ;  /* 0x000000ffff1b7224 */ /* 0x000fce00078e000f */
.L_x_845:
[----:B------:R-:W-:Y:S05]  /*4030*/  BSYNC.RECONVERGENT B1 ;  /* 0x0000000000017941 */ /* 0x000fea0003800200 */
.L_x_843:
        /* <DEDUP_REMOVED lines=39> */
.L_x_847:
        /* <DEDUP_REMOVED lines=17> */
.L_x_848:
[----:B------:R-:W-:Y:S05]  /*43c0*/  BSYNC.RECONVERGENT B1 ;  /* 0x0000000000017941 */ /* 0x000fea0003800200 */
.L_x_846:
        /* <DEDUP_REMOVED lines=39> */
.L_x_850:
        /* <DEDUP_REMOVED lines=17> */
.L_x_851:
[----:B------:R-:W-:Y:S05]  /*4750*/  BSYNC.RECONVERGENT B1 ;  /* 0x0000000000017941 */ /* 0x000fea0003800200 */
.L_x_849:
        /* <DEDUP_REMOVED lines=40> */
.L_x_853:
        /* <DEDUP_REMOVED lines=17> */
.L_x_854:
[----:B------:R-:W-:Y:S05]  /*4af0*/  BSYNC.RECONVERGENT B1 ;  /* 0x0000000000017941 */ /* 0x000fea0003800200 */
.L_x_852:
        /* <DEDUP_REMOVED lines=39> */
.L_x_856:
        /* <DEDUP_REMOVED lines=17> */
.L_x_857:
[----:B------:R-:W-:Y:S05]  /*4e80*/  BSYNC.RECONVERGENT B1 ;  /* 0x0000000000017941 */ /* 0x000fea0003800200 */
.L_x_855:
[----:B------:R-:W0:Y:S02]  /*4e90*/  LDC.64 R10, c[0x0][0x3a0] ;  /* 0x0000e800ff0a7b82 */ /* 0x000e240000000a00 */
[----:B0-----:R-:W-:-:S06]  /*4ea0*/  IMAD.WIDE.U32 R10, R20, 0x8, R10 ;  /* 0x00000008140a7825 */ /* 0x001fcc00078e000a */
[----:B------:R-:W2:Y:S01]  /*4eb0*/  LDG.E.64 R10, desc[UR10][R10.64] ;  /* 0x0000000a0a0a7981 */ /* 0x000ea2000c1e1b00 */
[----:B------:R-:W-:Y:S01]  /*4ec0*/  IADD3 R21, PT, PT, R21, 0x8, RZ ;  /* 0x0000000815157810 */ /* 0x000fe20007ffe0ff */
[----:B------:R-:W-:Y:S01]  /*4ed0*/  IMAD.MOV.U32 R8, RZ, RZ, R28 ;  /* 0x000000ffff087224 */ /* 0x000fe200078e001c */
[----:B------:R-:W-:Y:S02]  /*4ee0*/  IADD3 R22, PT, PT, R22, -0x8, RZ ;  /* 0xfffffff816167810 */ /* 0x000fe40007ffe0ff */
[----:B------:R-:W-:Y:S01]  /*4ef0*/  ISETP.NE.AND P0, PT, R21, RZ, PT ;  /* 0x000000ff1500720c */ /* 0x000fe20003f05270 */
[-C--:B--2---:R-:W-:Y:S02]  /*4f00*/  IMAD R4, R11, R27.reuse, RZ ;  /* 0x0000001b0b047224 */ /* 0x084fe400078e02ff */
[----:B------:R-:W-:-:S04]  /*4f10*/  IMAD.WIDE.U32 R8, R10, R27, R8 ;  /* 0x0000001b0a087225 */ /* 0x000fc800078e0008 */
[----:B------:R-:W-:Y:S01]  /*4f20*/  IMAD R13, R10, R13, R4 ;  /* 0x0000000d0a0d7224 */ /* 0x000fe200078e0204 */
[----:B------:R-:W-:-:S03]  /*4f30*/  LEA R6, P1, R8, R6, 0x3 ;  /* 0x0000000608067211 */ /* 0x000fc600078218ff */
[----:B------:R-:W-:-:S05]  /*4f40*/  IMAD.IADD R4, R9, 0x1, R13 ;  /* 0x0000000109047824 */ /* 0x000fca00078e020d */
[----:B------:R-:W-:Y:S01]  /*4f50*/  LEA.HI.X R7, R8, R7, R4, 0x3, P1 ;  /* 0x0000000708077211 */ /* 0x000fe200008f1c04 */
[----:B------:R-:W-:Y:S06]  /*4f60*/  @P0 BRA `(.L_x_858) ;  /* 0xffffffe000c80947 */ /* 0x000fec000383ffff */
[----:B------:R-:W-:-:S07]  /*4f70*/  VIADD R22, R22, 0x3 ;  /* 0x0000000316167836 */ /* 0x000fce0000000000 */
.L_x_833:
        /* <DEDUP_REMOVED lines=16> */
[----:B------:R-:W-:Y:S01]  /*5080*/  IMAD.MOV.U32 R29, RZ, RZ, RZ ;  /* 0x000000ffff1d7224 */ /* 0x000fe200078e00ff */
        /* <DEDUP_REMOVED lines=19> */
.L_x_861:
        /* <DEDUP_REMOVED lines=8> */
[-C--:B------:R-:W-:Y:S02]  /*5240*/  MOV R29, R15.reuse ;  /* 0x0000000f001d7202 */ /* 0x080fe40000000f00 */
[----:B------:R-:W-:Y:S01]  /*5250*/  IADD3.X R9, PT, PT, RZ, ~R15, RZ, P0, !PT ;  /* 0x8000000fff097210 */ /* 0x000fe200007fe4ff */
[----:B------:R-:W-:-:S04]  /*5260*/  IMAD.WIDE.U32 R10, R20, R13, R24 ;  /* 0x0000000d140a7225 */ /* 0x000fc800078e0018 */
[----:B------:R-:W-:-:S04]  /*5270*/  IMAD R9, R9, R20, RZ ;  /* 0x0000001409097224 */ /* 0x000fc800078e02ff */
[----:B------:R-:W-:Y:S02]  /*5280*/  IMAD R9, R21, R13, R9 ;  /* 0x0000000d15097224 */ /* 0x000fe400078e0209 */
[----:B------:R-:W-:-:S03]  /*5290*/  IMAD.MOV.U32 R21, RZ, RZ, R10 ;  /* 0x000000ffff157224 */ /* 0x000fc600078e000a */
[----:B------:R-:W-:-:S07]  /*52a0*/  IADD3 R13, PT, PT, R11, R9, RZ ;  /* 0x000000090b0d7210 */ /* 0x000fce0007ffe0ff */
.L_x_862:
[----:B------:R-:W-:Y:S05]  /*52b0*/  BSYNC.RECONVERGENT B1 ;  /* 0x0000000000017941 */ /* 0x000fea0003800200 */
.L_x_860:
        /* <DEDUP_REMOVED lines=38> */
.L_x_864:
        /* <DEDUP_REMOVED lines=12> */
[----:B------:R-:W-:Y:S02]  /*55e0*/  MOV R23, R10 ;  /* 0x0000000a00177202 */ /* 0x000fe40000000f00 */
[----:B------:R-:W-:Y:S01]  /*55f0*/  MOV R24, R14 ;  /* 0x0000000e00187202 */ /* 0x000fe20000000f00 */
[----:B------:R-:W-:Y:S02]  /*5600*/  IMAD R9, R25, R13, R9 ;  /* 0x0000000d19097224 */ /* 0x000fe400078e0209 */
[----:B------:R-:W-:Y:S02]  /*5610*/  IMAD.MOV.U32 R25, RZ, RZ, R15 ;  /* 0x000000ffff197224 */ /* 0x000fe400078e000f */
[----:B------:R-:W-:-:S07]  /*5620*/  IMAD.IADD R10, R11, 0x1, R9 ;  /* 0x000000010b0a7824 */ /* 0x000fce00078e0209 */
.L_x_865:
[----:B------:R-:W-:Y:S05]  /*5630*/  BSYNC.RECONVERGENT B1 ;  /* 0x0000000000017941 */ /* 0x000fea0003800200 */
.L_x_863:
        /* <DEDUP_REMOVED lines=39> */
.L_x_867:
[----:B------:R-:W-:Y:S01]  /*58b0*/  MOV R14, R24 ;  /* 0x00000018000e7202 */ /* 0x000fe20000000f00 */
[----:B------:R-:W-:Y:S01]  /*58c0*/  IMAD.MOV.U32 R13, RZ, RZ, R25 ;  /* 0x000000ffff0d7224 */ /* 0x000fe200078e0019 */
[----:B------:R-:W-:Y:S02]  /*58d0*/  MOV R12, R28 ;  /* 0x0000001c000c7202 */ /* 0x000fe40000000f00 */
[----:B------:R-:W-:Y:S02]  /*58e0*/  MOV R11, R29 ;  /* 0x0000001d000b7202 */ /* 0x000fe40000000f00 */
[----:B------:R-:W-:-:S07]  /*58f0*/  MOV R10, 0x5910 ;  /* 0x00005910000a7802 */ /* 0x000fce0000000f00 */
[----:B------:R-:W-:Y:S05]  /*5900*/  CALL.REL.NOINC `($__internal_8_$__cuda_sm20_div_s64) ;  /* 0x0000001c00107944 */ /* 0x000fea0003c00000 */
[----:B------:R-:W-:Y:S02]  /*5910*/  IADD3 R23, P0, PT, RZ, -R14, RZ ;  /* 0x8000000eff177210 */ /* 0x000fe40007f1e0ff */
[----:B------:R-:W-:Y:S02]  /*5920*/  MOV R10, R24 ;  /* 0x00000018000a7202 */ /* 0x000fe40000000f00 */
[----:B------:R-:W-:Y:S01]  /*5930*/  MOV R11, R25 ;  /* 0x00000019000b7202 */ /* 0x000fe20000000f00 */
[--C-:B------:R-:W-:Y:S01]  /*5940*/  IMAD.X R13, RZ, RZ, ~R15.reuse, P0 ;  /* 0x000000ffff0d7224 */ /* 0x100fe200000e0e0f */
[----:B------:R-:W-:Y:S01]  /*5950*/  MOV R24, R14 ;  /* 0x0000000e00187202 */ /* 0x000fe20000000f00 */
[----:B------:R-:W-:Y:S02]  /*5960*/  IMAD.MOV.U32 R25, RZ, RZ, R15 ;  /* 0x000000ffff197224 */ /* 0x000fe400078e000f */
[----:B------:R-:W-:Y:S02]  /*5970*/  IMAD R13, R13, R28, RZ ;  /* 0x0000001c0d0d7224 */ /* 0x000fe400078e02ff */
[----:B------:R-:W-:-:S04]  /*5980*/  IMAD.WIDE.U32 R10, R28, R23, R10 ;  /* 0x000000171c0a7225 */ /* 0x000fc800078e000a */
[----:B------:R-:W-:Y:S02]  /*5990*/  IMAD R13, R29, R23, R13 ;  /* 0x000000171d0d7224 */ /* 0x000fe400078e020d */
[----:B------:R-:W-:-:S03]  /*59a0*/  IMAD.MOV.U32 R23, RZ, RZ, R10 ;  /* 0x000000ffff177224 */ /* 0x000fc600078e000a */
[----:B------:R-:W-:-:S07]  /*59b0*/  IADD3 R10, PT, PT, R11, R13, RZ ;  /* 0x0000000d0b0a7210 */ /* 0x000fce0007ffe0ff */
.L_x_868:
[----:B------:R-:W-:Y:S05]  /*59c0*/  BSYNC.RECONVERGENT B1 ;  /* 0x0000000000017941 */ /* 0x000fea0003800200 */
.L_x_866:
        /* <DEDUP_REMOVED lines=21> */
[----:B0-----:R-:W-:Y:S01]  /*5b20*/  IADD3 R10, PT, PT, R9, 0xffffffe, RZ ;  /* 0x0ffffffe090a7810 */ /* 0x001fe20007ffe0ff */
[----:B------:R-:W-:-:S05]  /*5b30*/  HFMA2 R9, -RZ, RZ, 0, 0 ;  /* 0x00000000ff097431 */ /* 0x000fca00000001ff */
        /* <DEDUP_REMOVED lines=17> */
.L_x_870:
        /* <DEDUP_REMOVED lines=17> */
.L_x_871:
[----:B------:R-:W-:Y:S05]  /*5d60*/  BSYNC.RECONVERGENT B1 ;  /* 0x0000000000017941 */ /* 0x000fea0003800200 */
.L_x_869:
        /* <DEDUP_REMOVED lines=11> */
.L_x_859:
        /* <DEDUP_REMOVED lines=29> */
[----:B------:R-:W-:Y:S02]  /*5ff0*/  @P1 IADD3 R26, PT, PT, R26, 0x1, RZ ;  /* 0x000000011a1a1810 */ /* 0x000fe40007ffe0ff */
[----:B------:R-:W-:-:S05]  /*6000*/  @!P2 LOP3.LUT R26, RZ, R8, RZ, 0x33, !PT ;  /* 0x00000008ff1aa212 */ /* 0x000fca00078e33ff */
[----:B------:R-:W-:-:S04]  /*6010*/  IMAD.MOV R13, RZ, RZ, -R26 ;  /* 0x000000ffff0d7224 */ /* 0x000fc800078e0a1a */
[----:B------:R-:W-:Y:S01]  /*6020*/  IMAD R13, R8, R13, R24 ;  /* 0x0000000d080d7224 */ /* 0x000fe200078e0218 */
[----:B------:R-:W-:Y:S06]  /*6030*/  BRA `(.L_x_875) ;  /* 0x00000000003c7947 */ /* 0x000fec0003800000 */
.L_x_874:
[----:B------:R-:W-:Y:S01]  /*6040*/  IMAD.MOV.U32 R14, RZ, RZ, R24 ;  /* 0x000000ffff0e7224 */ /* 0x000fe200078e0018 */
[----:B------:R-:W-:Y:S01]  /*6050*/  MOV R13, R25 ;  /* 0x00000019000d7202 */ /* 0x000fe20000000f00 */
[----:B------:R-:W-:Y:S01]  /*6060*/  IMAD.MOV.U32 R11, RZ, RZ, R9 ;  /* 0x000000ffff0b7224 */ /* 0x000fe200078e0009 */
[----:B------:R-:W-:Y:S02]  /*6070*/  MOV R12, R8 ;  /* 0x00000008000c7202 */ /* 0x000fe40000000f00 */
[----:B------:R-:W-:-:S07]  /*6080*/  MOV R10, 0x60a0 ;  /* 0x000060a0000a7802 */ /* 0x000fce0000000f00 */
[----:B------:R-:W-:Y:S05]  /*6090*/  CALL.REL.NOINC `($__internal_8_$__cuda_sm20_div_s64) ;  /* 0x00000014002c7944 */ /* 0x000fea0003c00000 */
[-C--:B------:R-:W-:Y:S02]  /*60a0*/  IADD3 R21, P0, PT, RZ, -R14.reuse, RZ ;  /* 0x8000000eff157210 */ /* 0x080fe40007f1e0ff */
[----:B------:R-:W-:Y:S02]  /*60b0*/  MOV R26, R14 ;  /* 0x0000000e001a7202 */ /* 0x000fe40000000f00 */
[----:B------:R-:W-:Y:S01]  /*60c0*/  IADD3.X R13, PT, PT, RZ, ~R15, RZ, P0, !PT ;  /* 0x8000000fff0d7210 */ /* 0x000fe200007fe4ff */
[----:B------:R-:W-:Y:S01]  /*60d0*/  IMAD.WIDE.U32 R10, R8, R21, R24 ;  /* 0x00000015080a7225 */ /* 0x000fe200078e0018 */
[----:B------:R-:W-:-:S03]  /*60e0*/  MOV R27, R15 ;  /* 0x0000000f001b7202 */ /* 0x000fc60000000f00 */
[----:B------:R-:W-:-:S04]  /*60f0*/  IMAD R13, R13, R8, RZ ;  /* 0x000000080d0d7224 */ /* 0x000fc800078e02ff */
[----:B------:R-:W-:Y:S01]  /*6100*/  IMAD R9, R9, R21, R13 ;  /* 0x0000001509097224 */ /* 0x000fe200078e020d */
[----:B------:R-:W-:-:S03]  /*6110*/  MOV R13, R10 ;  /* 0x0000000a000d7202 */ /* 0x000fc60000000f00 */
[----:B------:R-:W-:-:S07]  /*6120*/  IMAD.IADD R21, R11, 0x1, R9 ;  /* 0x000000010b157824 */ /* 0x000fce00078e0209 */
.L_x_875:
[----:B------:R-:W-:Y:S05]  /*6130*/  BSYNC.RECONVERGENT B1 ;  /* 0x0000000000017941 */ /* 0x000fea0003800200 */
.L_x_873:
        /* <DEDUP_REMOVED lines=33> */
[----:B------:R-:W-:Y:S02]  /*6350*/  @P1 IADD3 R11, PT, PT, R11, 0x1, RZ ;  /* 0x000000010b0b1810 */ /* 0x000fe40007ffe0ff */
[----:B------:R-:W-:-:S05]  /*6360*/  @!P2 LOP3.LUT R11, RZ, R24, RZ, 0x33, !PT ;  /* 0x00000018ff0ba212 */ /* 0x000fca00078e33ff */
[----:B------:R-:W-:-:S04]  /*6370*/  IMAD.MOV R27, RZ, RZ, -R11 ;  /* 0x000000ffff1b7224 */ /* 0x000fc800078e0a0b */
[----:B------:R-:W-:Y:S02]  /*6380*/  IMAD R27, R24, R27, R26 ;  /* 0x0000001b181b7224 */ /* 0x000fe400078e021a */
[----:B------:R-:W-:Y:S01]  /*6390*/  IMAD.MOV.U32 R24, RZ, RZ, R11 ;  /* 0x000000ffff187224 */ /* 0x000fe200078e000b */
[----:B------:R-:W-:Y:S06]  /*63a0*/  BRA `(.L_x_878) ;  /* 0x0000000000447947 */ /* 0x000fec0003800000 */
.L_x_877:
[----:B------:R-:W-:Y:S01]  /*63b0*/  MOV R14, R26 ;  /* 0x0000001a000e7202 */ /* 0x000fe20000000f00 */
[----:B------:R-:W-:Y:S01]  /*63c0*/  IMAD.MOV.U32 R12, RZ, RZ, R24 ;  /* 0x000000ffff0c7224 */ /* 0x000fe200078e0018 */
[----:B------:R-:W-:Y:S02]  /*63d0*/  MOV R13, R27 ;  /* 0x0000001b000d7202 */ /* 0x000fe40000000f00 */
[----:B------:R-:W-:Y:S02]  /*63e0*/  MOV R11, R25 ;  /* 0x00000019000b7202 */ /* 0x000fe40000000f00 */
[----:B------:R-:W-:-:S07]  /*63f0*/  MOV R10, 0x6410 ;  /* 0x00006410000a7802 */ /* 0x000fce0000000f00 */
[----:B------:R-:W-:Y:S05]  /*6400*/  CALL.REL.NOINC `($__internal_8_$__cuda_sm20_div_s64) ;  /* 0x0000001000507944 */ /* 0x000fea0003c00000 */
[----:B------:R-:W-:Y:S01]  /*6410*/  IADD3 R23, P0, PT, RZ, -R14, RZ ;  /* 0x8000000eff177210 */ /* 0x000fe20007f1e0ff */
[----:B------:R-:W-:Y:S01]  /*6420*/  IMAD.MOV.U32 R10, RZ, RZ, R26 ;  /* 0x000000ffff0a7224 */ /* 0x000fe200078e001a */
[----:B------:R-:W-:Y:S02]  /*6430*/  MOV R11, R27 ;  /* 0x0000001b000b7202 */ /* 0x000fe40000000f00 */
[----:B------:R-:W-:Y:S01]  /*6440*/  IADD3.X R13, PT, PT, RZ, ~R15, RZ, P0, !PT ;  /* 0x8000000fff0d7210 */ /* 0x000fe200007fe4ff */
[----:B------:R-:W-:-:S04]  /*6450*/  IMAD.WIDE.U32 R10, R24, R23, R10 ;  /* 0x00000017180a7225 */ /* 0x000fc800078e000a */
[----:B------:R-:W-:Y:S01]  /*6460*/  IMAD R13, R13, R24, RZ ;  /* 0x000000180d0d7224 */ /* 0x000fe200078e02ff */
[----:B------:R-:W-:Y:S01]  /*6470*/  MOV R24, R14 ;  /* 0x0000000e00187202 */ /* 0x000fe20000000f00 */
[----:B------:R-:W-:Y:S02]  /*6480*/  IMAD.MOV.U32 R27, RZ, RZ, R10 ;  /* 0x000000ffff1b7224 */ /* 0x000fe400078e000a */
[----:B------:R-:W-:Y:S01]  /*6490*/  IMAD R13, R25, R23, R13 ;  /* 0x00000017190d7224 */ /* 0x000fe200078e020d */
[----:B------:R-:W-:-:S04]  /*64a0*/  MOV R25, R15 ;  /* 0x0000000f00197202 */ /* 0x000fc80000000f00 */
[----:B------:R-:W-:-:S07]  /*64b0*/  IADD3 R13, PT, PT, R11, R13, RZ ;  /* 0x0000000d0b0d7210 */ /* 0x000fce0007ffe0ff */
.L_x_878:
[----:B------:R-:W-:Y:S05]  /*64c0*/  BSYNC.RECONVERGENT B1 ;  /* 0x0000000000017941 */ /* 0x000fea0003800200 */
.L_x_876:
[----:B------:R-:W0:Y:S02]  /*64d0*/  LDC.64 R10, c[0x0][0x3a0] ;  /* 0x0000e800ff0a7b82 */ /* 0x000e240000000a00 */
[----:B0-----:R-:W-:-:S06]  /*64e0*/  IMAD.WIDE.U32 R10, R4, 0x8, R10 ;  /* 0x00000008040a7825 */ /* 0x001fcc00078e000a */
[----:B------:R-:W2:Y:S01]  /*64f0*/  LDG.E.64 R10, desc[UR10][R10.64] ;  /* 0x0000000a0a0a7981 */ /* 0x000ea2000c1e1b00 */
[----:B------:R-:W-:Y:S01]  /*6500*/  IMAD.MOV.U32 R20, RZ, RZ, R8 ;  /* 0x000000ffff147224 */ /* 0x000fe200078e0008 */
[----:B------:R-:W-:Y:S01]  /*6510*/  IADD3 R22, PT, PT, R22, -0x2, RZ ;  /* 0xfffffffe16167810 */ /* 0x000fe20007ffe0ff */
[-C--:B--2---:R-:W-:Y:S02]  /*6520*/  IMAD R4, R11, R27.reuse, RZ ;  /* 0x0000001b0b047224 */ /* 0x084fe400078e02ff */
[----:B------:R-:W-:-:S04]  /*6530*/  IMAD.WIDE.U32 R20, R10, R27, R20 ;  /* 0x0000001b0a147225 */ /* 0x000fc800078e0014 */
[----:B------:R-:W-:Y:S01]  /*6540*/  IMAD R13, R10, R13, R4 ;  /* 0x0000000d0a0d7224 */ /* 0x000fe200078e0204 */
[----:B------:R-:W-:-:S04]  /*6550*/  LEA R6, P0, R20, R6, 0x3 ;  /* 0x0000000614067211 */ /* 0x000fc800078018ff */
[----:B------:R-:W-:-:S04]  /*6560*/  IADD3 R4, PT, PT, R21, R13, RZ ;  /* 0x0000000d15047210 */ /* 0x000fc80007ffe0ff */
[----:B------:R-:W-:-:S07]  /*6570*/  LEA.HI.X R7, R20, R7, R4, 0x3, P0 ;  /* 0x0000000714077211 */ /* 0x000fce00000f1c04 */
.L_x_872:
        /* <DEDUP_REMOVED lines=12> */
[----:B------:R-:W-:Y:S02]  /*6640*/  IADD3 R11, PT, PT, RZ, -R28, RZ ;  /* 0x8000001cff0b7210 */ /* 0x000fe40007ffe0ff */
[----:B------:R-:W-:-:S05]  /*6650*/  ISETP.NE.U32.AND P1, PT, R28, RZ, PT ;  /* 0x000000ff1c00720c */ /* 0x000fca0003f25070 */
[----:B0-----:R-:W0:Y:S02]  /*6660*/  MUFU.RCP R4, R4 ;  /* 0x0000000400047308 */ /* 0x001e240000001000 */
[----:B0-----:R-:W-:-:S06]  /*6670*/  VIADD R8, R4, 0xffffffe ;  /* 0x0ffffffe04087836 */ /* 0x001fcc0000000000 */
[----:B------:R0:W1:Y:S02]  /*6680*/  F2I.FTZ.U32.TRUNC.NTZ R9, R8 ;  /* 0x0000000800097305 */ /* 0x000064000021f000 */
[----:B0-----:R-:W-:Y:S02]  /*6690*/  HFMA2 R8, -RZ, RZ, 0, 0 ;  /* 0x00000000ff087431 */ /* 0x001fe400000001ff */
[----:B-1----:R-:W-:-:S04]  /*66a0*/  IMAD R11, R11, R9, RZ ;  /* 0x000000090b0b7224 */ /* 0x002fc800078e02ff */
        /* <DEDUP_REMOVED lines=8> */
[----:B------:R-:W-:Y:S02]  /*6730*/  @P0 IADD3 R11, PT, PT, -R28, R11, RZ ;  /* 0x0000000b1c0b0210 */ /* 0x000fe40007ffe1ff */
[----:B------:R-:W-:-:S05]  /*6740*/  @!P1 LOP3.LUT R11, RZ, R28, RZ, 0x33, !PT ;  /* 0x0000001cff0b9212 */ /* 0x000fca00078e33ff */
[----:B------:R-:W-:Y:S01]  /*6750*/  IMAD.MOV.U32 R8, RZ, RZ, R11 ;  /* 0x000000ffff087224 */ /* 0x000fe200078e000b */
[----:B------:R-:W-:Y:S06]  /*6760*/  BRA `(.L_x_881) ;  /* 0x0000000000147947 */ /* 0x000fec0003800000 */
.L_x_880:
[----:B------:R-:W-:Y:S01]  /*6770*/  MOV R30, R28 ;  /* 0x0000001c001e7202 */ /* 0x000fe20000000f00 */
[----:B------:R-:W-:Y:S01]  /*6780*/  IMAD.MOV.U32 R28, RZ, RZ, R24 ;  /* 0x000000ffff1c7224 */ /* 0x000fe200078e0018 */
[----:B------:R-:W-:Y:S02]  /*6790*/  MOV R31, R25 ;  /* 0x00000019001f7202 */ /* 0x000fe40000000f00 */
[----:B------:R-:W-:-:S07]  /*67a0*/  MOV R32, 0x67c0 ;  /* 0x000067c000207802 */ /* 0x000fce0000000f00 */
[----:B------:R-:W-:Y:S05]  /*67b0*/  CALL.REL.NOINC `($__internal_9_$__cuda_sm20_rem_s64) ;  /* 0x0000001000b07944 */ /* 0x000fea0003c00000 */
.L_x_881:
[----:B------:R-:W-:Y:S05]  /*67c0*/  BSYNC.RECONVERGENT B1 ;  /* 0x0000000000017941 */ /* 0x000fea0003800200 */
.L_x_879:
        /* <DEDUP_REMOVED lines=9> */
.L_x_832:
[----:B------:R-:W2:Y:S04]  /*6860*/  LDG.E.64 R6, desc[UR10][R6.64] ;  /* 0x0000000a06067981 */ /* 0x000ea8000c1e1b00 */
[----:B--2---:R1:W-:Y:S04]  /*6870*/  STS.64 [R2], R6 ;  /* 0x0000000602007388 */ /* 0x0043e80000000a00 */
[----:B------:R1:W-:Y:S02]  /*6880*/  STS.64 [R3], R18 ;  /* 0x0000001203007388 */ /* 0x0003e40000000a00 */
.L_x_831:
[----:B------:R-:W-:Y:S05]  /*6890*/  BSYNC.RECONVERGENT B0 ;  /* 0x0000000000007941 */ /* 0x000fea0003800200 */
.L_x_783:
[----:B------:R-:W-:Y:S01]  /*68a0*/  BAR.SYNC.DEFER_BLOCKING 0x0 ;  /* 0x0000000000007b1d */ /* 0x000fe20000010000 */
[----:B------:R-:W-:-:S13]  /*68b0*/  ISETP.GE.U32.AND P0, PT, R5, 0x42, PT ;  /* 0x000000420500780c */ /* 0x000fda0003f06070 */
[----:B------:R-:W-:Y:S05]  /*68c0*/  @!P0 BRA `(.L_x_882) ;  /* 0x0000000000788947 */ /* 0x000fea0003800000 */
.L_x_887:
[--C-:B------:R-:W-:Y:S01]  /*68d0*/  IMAD.MOV.U32 R4, RZ, RZ, R5.reuse ;  /* 0x000000ffff047224 */ /* 0x100fe200078e0005 */
[----:B------:R-:W-:Y:S01]  /*68e0*/  SHF.R.U32.HI R5, RZ, 0x1, R5 ;  /* 0x00000001ff057819 */ /* 0x000fe20000011605 */
[----:B------:R-:W-:Y:S03]  /*68f0*/  BSSY.RECONVERGENT B0, `(.L_x_883) ;  /* 0x0000017000007945 */ /* 0x000fe60003800200 */
[----:B------:R-:W-:-:S13]  /*6900*/  ISETP.GE.U32.AND P0, PT, R0, R5, PT ;  /* 0x000000050000720c */ /* 0x000fda0003f06070 */
[----:B012---:R-:W-:Y:S05]  /*6910*/  @P0 BRA `(.L_x_884) ;  /* 0x0000000000500947 */ /* 0x007fea0003800000 */
[C---:B------:R-:W-:Y:S01]  /*6920*/  LEA R10, R5.reuse, R2, 0x3 ;  /* 0x00000002050a7211 */ /* 0x040fe200078e18ff */
[----:B01----:R-:W-:Y:S01]  /*6930*/  LDS.64 R6, [R2] ;  /* 0x0000000002067984 */ /* 0x003fe20000000a00 */
[----:B------:R-:W-:Y:S01]  /*6940*/  LEA R12, R5, R3, 0x3 ;  /* 0x00000003050c7211 */ /* 0x000fe200078e18ff */
        /* <DEDUP_REMOVED lines=14> */
.L_x_886:
[----:B------:R-:W-:Y:S05]  /*6a30*/  BSYNC.RELIABLE B1 ;  /* 0x0000000000017941 */ /* 0x000fea0003800100 */
.L_x_885:
[----:B------:R2:W-:Y:S04]  /*6a40*/  STS.64 [R2], R10 ;  /* 0x0000000a02007388 */ /* 0x0005e80000000a00 */
[----:B-1----:R2:W-:Y:S02]  /*6a50*/  STS.64 [R3], R8 ;  /* 0x0000000803007388 */ /* 0x0025e40000000a00 */
.L_x_884:
[----:B------:R-:W-:Y:S05]  /*6a60*/  BSYNC.RECONVERGENT B0 ;  /* 0x0000000000007941 */ /* 0x000fea0003800200 */
.L_x_883:
[----:B------:R-:W-:Y:S05]  /*6a70*/  WARPSYNC.ALL ;  /* 0x0000000000007948 */ /* 0x000fea0003800000 */
[----:B------:R-:W-:Y:S01]  /*6a80*/  BAR.SYNC.DEFER_BLOCKING 0x0 ;  /* 0x0000000000007b1d */ /* 0x000fe20000010000 */
[----:B------:R-:W-:-:S13]  /*6a90*/  ISETP.GT.U32.AND P0, PT, R4, 0x83, PT ;  /* 0x000000830400780c */ /* 0x000fda0003f04070 */
[----:B------:R-:W-:Y:S05]  /*6aa0*/  @P0 BRA `(.L_x_887) ;  /* 0xfffffffc00880947 */ /* 0x000fea000383ffff */
.L_x_882:
[----:B------:R-:W-:-:S13]  /*6ab0*/  ISETP.GT.U32.AND P0, PT, R0, 0x1f, PT ;  /* 0x0000001f0000780c */ /* 0x000fda0003f04070 */
[----:B------:R-:W-:Y:S05]  /*6ac0*/  @P0 EXIT ;  /* 0x000000000000094d */ /* 0x000fea0003800000 */
[----:B------:R-:W-:Y:S01]  /*6ad0*/  LDS.64 R4, [R2] ;  /* 0x0000000002047984 */ /* 0x000fe20000000a00 */
[----:B------:R-:W-:Y:S04]  /*6ae0*/  BSSY.RECONVERGENT B0, `(.L_x_888) ;  /* 0x0000015000007945 */ /* 0x000fe80003800200 */
[----:B------:R-:W-:Y:S01]  /*6af0*/  BSSY.RELIABLE B1, `(.L_x_889) ;  /* 0x000000f000017945 */ /* 0x000fe20003800100 */
[----:B01----:R-:W0:Y:S02]  /*6b00*/  LDS.64 R6, [R2+0x100] ;  /* 0x0001000002067984 */ /* 0x003e240000000a00 */
        /* <DEDUP_REMOVED lines=13> */
.L_x_890:
[----:B------:R-:W-:Y:S05]  /*6be0*/  BSYNC.RELIABLE B1 ;  /* 0x0000000000017941 */ /* 0x000fea0003800100 */
.L_x_889:
[----:B------:R-:W0:Y:S04]  /*6bf0*/  LDS.64 R4, [R3+0x100] ;  /* 0x0001000003047984 */ /* 0x000e280000000a00 */
[----:B0-----:R-:W-:Y:S04]  /*6c00*/  STS.64 [R3], R4 ;  /* 0x0000000403007388 */ /* 0x001fe80000000a00 */
[----:B------:R-:W0:Y:S04]  /*6c10*/  LDS.64 R6, [R2+0x100] ;  /* 0x0001000002067984 */ /* 0x000e280000000a00 */
[----:B0-----:R0:W-:Y:S02]  /*6c20*/  STS.64 [R2], R6 ;  /* 0x0000000602007388 */ /* 0x0011e40000000a00 */
.L_x_891:
[----:B------:R-:W-:Y:S05]  /*6c30*/  BSYNC.RECONVERGENT B0 ;  /* 0x0000000000007941 */ /* 0x000fea0003800200 */
.L_x_888:
        /* <DEDUP_REMOVED lines=18> */
.L_x_894:
[----:B------:R-:W-:Y:S05]  /*6d60*/  BSYNC.RELIABLE B2 ;  /* 0x0000000000027941 */ /* 0x000fea0003800100 */
.L_x_893:
[----:B------:R-:W0:Y:S04]  /*6d70*/  LDS.64 R4, [R3+0x80] ;  /* 0x0000800003047984 */ /* 0x000e280000000a00 */
[----:B0-----:R-:W-:Y:S04]  /*6d80*/  STS.64 [R3], R4 ;  /* 0x0000000403007388 */ /* 0x001fe80000000a00 */
[----:B------:R-:W0:Y:S04]  /*6d90*/  LDS.64 R6, [R2+0x80] ;  /* 0x0000800002067984 */ /* 0x000e280000000a00 */
[----:B0-----:R0:W-:Y:S02]  /*6da0*/  STS.64 [R2], R6 ;  /* 0x0000000602007388 */ /* 0x0011e40000000a00 */
.L_x_895:
[----:B------:R-:W-:Y:S05]  /*6db0*/  BSYNC.RECONVERGENT B0 ;  /* 0x0000000000007941 */ /* 0x000fea0003800200 */
.L_x_892:
        /* <DEDUP_REMOVED lines=18> */
.L_x_898:
[----:B------:R-:W-:Y:S05]  /*6ee0*/  BSYNC.RELIABLE B3 ;  /* 0x0000000000037941 */ /* 0x000fea0003800100 */
.L_x_897:
[----:B------:R-:W0:Y:S04]  /*6ef0*/  LDS.64 R4, [R3+0x40] ;  /* 0x0000400003047984 */ /* 0x000e280000000a00 */
[----:B0-----:R-:W-:Y:S04]  /*6f00*/  STS.64 [R3], R4 ;  /* 0x0000000403007388 */ /* 0x001fe80000000a00 */
[----:B------:R-:W0:Y:S04]  /*6f10*/  LDS.64 R6, [R2+0x40] ;  /* 0x0000400002067984 */ /* 0x000e280000000a00 */
[----:B0-----:R0:W-:Y:S02]  /*6f20*/  STS.64 [R2], R6 ;  /* 0x0000000602007388 */ /* 0x0011e40000000a00 */
.L_x_899:
[----:B------:R-:W-:Y:S05]  /*6f30*/  BSYNC.RECONVERGENT B0 ;  /* 0x0000000000007941 */ /* 0x000fea0003800200 */
.L_x_896:
        /* <DEDUP_REMOVED lines=18> */
.L_x_902:
[----:B------:R-:W-:Y:S05]  /*7060*/  BSYNC.RELIABLE B4 ;  /* 0x0000000000047941 */ /* 0x000fea0003800100 */
.L_x_901:
[----:B------:R-:W0:Y:S04]  /*7070*/  LDS.64 R4, [R3+0x20] ;  /* 0x0000200003047984 */ /* 0x000e280000000a00 */
[----:B0-----:R-:W-:Y:S04]  /*7080*/  STS.64 [R3], R4 ;  /* 0x0000000403007388 */ /* 0x001fe80000000a00 */
[----:B------:R-:W0:Y:S04]  /*7090*/  LDS.64 R6, [R2+0x20] ;  /* 0x0000200002067984 */ /* 0x000e280000000a00 */
[----:B0-----:R0:W-:Y:S02]  /*70a0*/  STS.64 [R2], R6 ;  /* 0x0000000602007388 */ /* 0x0011e40000000a00 */
.L_x_903:
[----:B------:R-:W-:Y:S05]  /*70b0*/  BSYNC.RECONVERGENT B0 ;  /* 0x0000000000007941 */ /* 0x000fea0003800200 */
.L_x_900:
        /* <DEDUP_REMOVED lines=18> */
.L_x_906:
[----:B------:R-:W-:Y:S05]  /*71e0*/  BSYNC.RELIABLE B5 ;  /* 0x0000000000057941 */ /* 0x000fea0003800100 */
.L_x_905:
[----:B------:R-:W0:Y:S04]  /*71f0*/  LDS.64 R4, [R3+0x10] ;  /* 0x0000100003047984 */ /* 0x000e280000000a00 */
[----:B0-----:R-:W-:Y:S04]  /*7200*/  STS.64 [R3], R4 ;  /* 0x0000000403007388 */ /* 0x001fe80000000a00 */
[----:B------:R-:W0:Y:S04]  /*7210*/  LDS.64 R6, [R2+0x10] ;  /* 0x0000100002067984 */ /* 0x000e280000000a00 */
[----:B0-----:R0:W-:Y:S02]  /*7220*/  STS.64 [R2], R6 ;  /* 0x0000000602007388 */ /* 0x0011e40000000a00 */
.L_x_907:
[----:B------:R-:W-:Y:S05]  /*7230*/  BSYNC.RECONVERGENT B0 ;  /* 0x0000000000007941 */ /* 0x000fea0003800200 */
.L_x_904:
        /* <DEDUP_REMOVED lines=18> */
.L_x_910:
[----:B------:R-:W-:Y:S05]  /*7360*/  BSYNC.RELIABLE B6 ;  /* 0x0000000000067941 */ /* 0x000fea0003800100 */
.L_x_909:
[----:B------:R-:W0:Y:S04]  /*7370*/  LDS.64 R4, [R3+0x8] ;  /* 0x0000080003047984 */ /* 0x000e280000000a00 */
[----:B0-----:R-:W-:Y:S04]  /*7380*/  STS.64 [R3], R4 ;  /* 0x0000000403007388 */ /* 0x001fe80000000a00 */
[----:B------:R-:W0:Y:S04]  /*7390*/  LDS.64 R6, [R2+0x8] ;  /* 0x0000080002067984 */ /* 0x000e280000000a00 */
[----:B0-----:R0:W-:Y:S02]  /*73a0*/  STS.64 [R2], R6 ;  /* 0x0000000602007388 */ /* 0x0011e40000000a00 */
.L_x_911:
[----:B------:R-:W-:Y:S05]  /*73b0*/  BSYNC.RECONVERGENT B0 ;  /* 0x0000000000007941 */ /* 0x000fea0003800200 */
.L_x_908:
[----:B------:R-:W-:Y:S05]  /*73c0*/  WARPSYNC.ALL ;  /* 0x0000000000007948 */ /* 0x000fea0003800000 */
[----:B------:R-:W-:-:S13]  /*73d0*/  ISETP.NE.AND P0, PT, R0, RZ, PT ;  /* 0x000000ff0000720c */ /* 0x000fda0003f05270 */
[----:B------:R-:W-:Y:S05]  /*73e0*/  @P0 EXIT ;  /* 0x000000000000094d */ /* 0x000fea0003800000 */
[----:B------:R-:W1:Y:S01]  /*73f0*/  S2UR UR5, SR_CgaCtaId ;  /* 0x00000000000579c3 */ /* 0x000e620000008800 */
[----:B------:R-:W-:Y:S01]  /*7400*/  UMOV UR4, 0x400 ;  /* 0x0000040000047882 */ /* 0x000fe20000000000 */
[----:B------:R-:W-:Y:S01]  /*7410*/  LDS.64 R4, [UR8] ;  /* 0x00000008ff047984 */ /* 0x000fe20008000a00 */
[----:B------:R-:W3:Y:S01]  /*7420*/  LDCU.64 UR12, c[0x0][0x390] ;  /* 0x00007200ff0c77ac */ /* 0x000ee20008000a00 */
[----:B------:R-:W-:-:S04]  /*7430*/  IMAD.MOV.U32 R17, RZ, RZ, RZ ;  /* 0x000000ffff117224 */ /* 0x000fc800078e00ff */
[----:B0-----:R-:W0:Y:S01]  /*7440*/  LDC.64 R6, c[0x0][0x3c8] ;  /* 0x0000f200ff067b82 */ /* 0x001e220000000a00 */
[----:B-1----:R-:W-:Y:S01]  /*7450*/  ULEA UR4, UR5, UR4, 0x18 ;  /* 0x0000000405047291 */ /* 0x002fe2000f8ec0ff */
[----:B0-----:R-:W-:-:S08]  /*7460*/  IMAD R0, R6, UR7, RZ ;  /* 0x0000000706007c24 */ /* 0x001fd0000f8e02ff */
[----:B--2---:R-:W0:Y:S01]  /*7470*/  LDS.64 R2, [UR4] ;  /* 0x00000004ff027984 */ /* 0x004e220008000a00 */
[----:B------:R-:W-:Y:S01]  /*7480*/  IMAD.WIDE.U32 R16, R6, UR6, R16 ;  /* 0x0000000606107c25 */ /* 0x000fe2000f8e0010 */
[----:B------:R-:W1:Y:S03]  /*7490*/  LDCU.64 UR4, c[0x0][0x380] ;  /* 0x00007000ff0477ac */ /* 0x000e660008000a00 */
[----:B------:R-:W-:Y:S01]  /*74a0*/  IMAD R7, R7, UR6, R0 ;  /* 0x0000000607077c24 */ /* 0x000fe2000f8e0200 */
[----:B------:R-:W-:-:S04]  /*74b0*/  SHF.L.U32 R8, R16, 0x3, RZ ;  /* 0x0000000310087819 */ /* 0x000fc800000006ff */
[----:B------:R-:W-:-:S04]  /*74c0*/  IADD3 R7, PT, PT, R17, R7, RZ ;  /* 0x0000000711077210 */ /* 0x000fc80007ffe0ff */
[----:B------:R-:W-:Y:S02]  /*74d0*/  SHF.L.U64.HI R16, R16, 0x3, R7 ;  /* 0x0000000310107819 */ /* 0x000fe40000010207 */
[C---:B-1----:R-:W-:Y:S02]  /*74e0*/  IADD3 R6, P0, PT, R8.reuse, UR4, RZ ;  /* 0x0000000408067c10 */ /* 0x042fe4000ff1e0ff */
[----:B---3--:R-:W-:Y:S02]  /*74f0*/  IADD3 R8, P1, PT, R8, UR12, RZ ;  /* 0x0000000c08087c10 */ /* 0x008fe4000ff3e0ff */
[C---:B------:R-:W-:Y:S02]  /*7500*/  IADD3.X R7, PT, PT, R16.reuse, UR5, RZ, P0, !PT ;  /* 0x0000000510077c10 */ /* 0x040fe400087fe4ff */
[----:B------:R-:W-:-:S03]  /*7510*/  IADD3.X R9, PT, PT, R16, UR13, RZ, P1, !PT ;  /* 0x0000000d10097c10 */ /* 0x000fc60008ffe4ff */
[----:B0-----:R-:W-:Y:S04]  /*7520*/  STG.E.64 desc[UR10][R6.64], R2 ;  /* 0x0000000206007986 */ /* 0x001fe8000c101b0a */
[----:B------:R-:W-:Y:S01]  /*7530*/  STG.E.64 desc[UR10][R8.64], R4 ;  /* 0x0000000408007986 */ /* 0x000fe2000c101b0a */
[----:B------:R-:W-:Y:S05]  /*7540*/  EXIT ;  /* 0x000000000000794d */ /* 0x000fea0003800000 */
        .weak           $__internal_8_$__cuda_sm20_div_s64
        .type           $__internal_8_$__cuda_sm20_div_s64,@function
        .size           $__internal_8_$__cuda_sm20_div_s64,($__internal_9_$__cuda_sm20_rem_s64 - $__internal_8_$__cuda_sm20_div_s64)
$__internal_8_$__cuda_sm20_div_s64:
        /* <DEDUP_REMOVED lines=34> */
[----:B------:R-:W-:Y:S02]  /*7770*/  IMAD.X R35, R38, 0x1, R15, P1 ;  /* 0x0000000126237824 */ /* 0x000fe400008e060f */
[----:B------:R-:W-:-:S05]  /*7780*/  IMAD R15, R15, R34, RZ ;  /* 0x000000220f0f7224 */ /* 0x000fca00078e02ff */
[----:B------:R-:W-:Y:S02]  /*7790*/  IADD3 R36, P1, PT, R15, R36, RZ ;  /* 0x000000240f247210 */ /* 0x000fe40007f3e0ff */
[-C--:B------:R-:W-:Y:S02]  /*77a0*/  IADD3 R15, P4, PT, RZ, -R14.reuse, RZ ;  /* 0x8000000eff0f7210 */ /* 0x080fe40007f9e0ff */
[----:B------:R-:W-:Y:S02]  /*77b0*/  IADD3.X R35, PT, PT, RZ, RZ, R35, P1, P0 ;  /* 0x000000ffff237210 */ /* 0x000fe40000fe0423 */
[----:B------:R-:W-:Y:S02]  /*77c0*/  SEL R15, R15, R14, !P3 ;  /* 0x0000000e0f0f7207 */ /* 0x000fe40005800000 */
[----:B------:R-:W-:-:S03]  /*77d0*/  IADD3.X R14, PT, PT, RZ, ~R13, RZ, P4, !PT ;  /* 0x8000000dff0e7210 */ /* 0x000fc600027fe4ff */
[----:B------:R-:W-:Y:S01]  /*77e0*/  IMAD.HI.U32 R38, R36, R15, RZ ;  /* 0x0000000f24267227 */ /* 0x000fe200078e00ff */
[-C--:B------:R-:W-:Y:S02]  /*77f0*/  SEL R14, R14, R13.reuse, !P3 ;  /* 0x0000000d0e0e7207 */ /* 0x080fe40005800000 */
[----:B------:R-:W-:-:S03]  /*7800*/  LOP3.LUT R13, R11, R13, RZ, 0x3c, !PT ;  /* 0x0000000d0b0d7212 */ /* 0x000fc600078e3cff */
[----:B------:R-:W-:-:S04]  /*7810*/  IMAD.WIDE.U32 R36, R36, R14, R38 ;  /* 0x0000000e24247225 */ /* 0x000fc800078e0026 */
[C---:B------:R-:W-:Y:S02]  /*7820*/  IMAD R34, R35.reuse, R14, RZ ;  /* 0x0000000e23227224 */ /* 0x040fe400078e02ff */
[----:B------:R-:W-:-:S04]  /*7830*/  IMAD.HI.U32 R37, P0, R35, R15, R36 ;  /* 0x0000000f23257227 */ /* 0x000fc80007800024 */
[----:B------:R-:W-:Y:S01]  /*7840*/  IMAD.HI.U32 R35, R35, R14, RZ ;  /* 0x0000000e23237227 */ /* 0x000fe200078e00ff */
[----:B------:R-:W-:-:S03]  /*7850*/  IADD3 R37, P1, PT, R34, R37, RZ ;  /* 0x0000002522257210 */ /* 0x000fc60007f3e0ff */
        /* <DEDUP_REMOVED lines=10> */
[----:B------:R-:W-:Y:S01]  /*7900*/  SEL R15, R14, R15, P0 ;  /* 0x0000000f0e0f7207 */ /* 0x000fe20000000000 */
[----:B------:R-:W-:-:S03]  /*7910*/  IMAD.X R14, R39, 0x1, ~R31, P3 ;  /* 0x00000001270e7824 */ /* 0x000fc600018e0e1f */
[----:B------:R-:W-:Y:S02]  /*7920*/  ISETP.GE.U32.AND P1, PT, R15, R30, PT ;  /* 0x0000001e0f00720c */ /* 0x000fe40003f26070 */
[----:B------:R-:W-:Y:S02]  /*7930*/  SEL R39, R14, R39, P0 ;  /* 0x000000270e277207 */ /* 0x000fe40000000000 */
[----:B------:R-:W-:Y:S02]  /*7940*/  IADD3 R14, P3, PT, R37, 0x1, RZ ;  /* 0x00000001250e7810 */ /* 0x000fe40007f7e0ff */
[----:B------:R-:W-:Y:S02]  /*7950*/  ISETP.GE.U32.AND.EX P1, PT, R39, R31, PT, P1 ;  /* 0x0000001f2700720c */ /* 0x000fe40003f26110 */
[----:B------:R-:W-:Y:S02]  /*7960*/  SEL R37, R14, R37, P0 ;  /* 0x000000250e257207 */ /* 0x000fe40000000000 */
[----:B------:R-:W-:-:S02]  /*7970*/  IADD3.X R15, PT, PT, RZ, R34, RZ, P3, !PT ;  /* 0x00000022ff0f7210 */ /* 0x000fc40001ffe4ff */
[----:B------:R-:W-:Y:S02]  /*7980*/  IADD3 R14, P3, PT, R37, 0x1, RZ ;  /* 0x00000001250e7810 */ /* 0x000fe40007f7e0ff */
[----:B------:R-:W-:Y:S02]  /*7990*/  SEL R15, R15, R34, P0 ;  /* 0x000000220f0f7207 */ /* 0x000fe40000000000 */
[----:B------:R-:W-:Y:S02]  /*79a0*/  SEL R37, R14, R37, P1 ;  /* 0x000000250e257207 */ /* 0x000fe40000800000 */
[-C--:B------:R-:W-:Y:S02]  /*79b0*/  IADD3.X R14, PT, PT, RZ, R15.reuse, RZ, P3, !PT ;  /* 0x0000000fff0e7210 */ /* 0x080fe40001ffe4ff */
[----:B------:R-:W-:Y:S02]  /*79c0*/  ISETP.NE.U32.AND P0, PT, R12, RZ, PT ;  /* 0x000000ff0c00720c */ /* 0x000fe40003f05070 */
[----:B------:R-:W-:-:S02]  /*79d0*/  SEL R15, R14, R15, P1 ;  /* 0x0000000f0e0f7207 */ /* 0x000fc40000800000 */
[----:B------:R-:W-:Y:S02]  /*79e0*/  IADD3 R14, P3, PT, RZ, -R37, RZ ;  /* 0x80000025ff0e7210 */ /* 0x000fe40007f7e0ff */
[----:B------:R-:W-:Y:S01]  /*79f0*/  ISETP.NE.AND.EX P0, PT, R11, RZ, PT, P0 ;  /* 0x000000ff0b00720c */ /* 0x000fe20003f05300 */
[----:B------:R-:W-:Y:S01]  /*7a00*/  HFMA2 R11, -RZ, RZ, 0, 0 ;  /* 0x00000000ff0b7431 */ /* 0x000fe200000001ff */
[----:B------:R-:W-:Y:S01]  /*7a10*/  ISETP.GE.AND P1, PT, R13, RZ, PT ;  /* 0x000000ff0d00720c */ /* 0x000fe20003f26270 */
[----:B------:R-:W-:-:S03]  /*7a20*/  IMAD.X R12, RZ, RZ, ~R15, P3 ;  /* 0x000000ffff0c7224 */ /* 0x000fc600018e0e0f */
[----:B------:R-:W-:Y:S02]  /*7a30*/  SEL R14, R14, R37, !P1 ;  /* 0x000000250e0e7207 */ /* 0x000fe40004800000 */
[----:B------:R-:W-:Y:S02]  /*7a40*/  SEL R12, R12, R15, !P1 ;  /* 0x0000000f0c0c7207 */ /* 0x000fe40004800000 */
[----:B------:R-:W-:Y:S02]  /*7a50*/  SEL R14, R14, 0xffffffff, P0 ;  /* 0xffffffff0e0e7807 */ /* 0x000fe40000000000 */
[----:B------:R-:W-:Y:S01]  /*7a60*/  SEL R15, R12, 0xffffffff, P0 ;  /* 0xffffffff0c0f7807 */ /* 0x000fe20000000000 */
[----:B------:R-:W-:Y:S06]  /*7a70*/  RET.REL.NODEC R10 `(nkd_f64) ;  /* 0xffffff840a607950 */ /* 0x000fec0003c3ffff */
        .weak           $__internal_9_$__cuda_sm20_rem_s64
        .type           $__internal_9_$__cuda_sm20_rem_s64,@function
        .size           $__internal_9_$__cuda_sm20_rem_s64,(.L_x_4845 - $__internal_9_$__cuda_sm20_rem_s64)
$__internal_9_$__cuda_sm20_rem_s64:
        /* <DEDUP_REMOVED lines=76> */
[----:B------:R-:W-:Y:S06]  /*7f40*/  RET.REL.NODEC R32 `(nkd_f64) ;  /* 0xffffff80202c7950 */ /* 0x000fec0003c3ffff */
.L_x_912:
        /* <DEDUP_REMOVED lines=11> */
.L_x_4845:


//--------------------- .text.contiguous_reduce2_f64 --------------------------
	.section	.text.contiguous_reduce2_f64,"ax",@progbits
	.align	128
        .global         contiguous_reduce2_f64
        .type           contiguous_reduce2_f64,@function
        .size           contiguous_reduce2_f64,(.L_x_4900 - contiguous_reduce2_f64)
        .other          contiguous_reduce2_f64,@"STO_CUDA_ENTRY STV_DEFAULT"
contiguous_reduce2_f64:
.text.contiguous_reduce2_f64:
[----:B------:R-:W-:Y:S01]  /*0000*/  LDC R1, c[0x0][0x37c] ;  /* 0x0000df00ff017b82 */ /* 0x000fe20000000800 */
[----:B------:R-:W0:Y:S07]  /*0010*/  S2R R0, SR_CTAID.X ;  /* 0x0000000000007919 */ /* 0x000e2e0000002500 */
[----:B------:R-:W1:Y:S01]  /*0020*/  S2UR UR5, SR_CgaCtaId ;  /* 0x00000000000579c3 */ /* 0x000e620000008800 */
[----:B------:R-:W2:Y:S01]  /*0030*/  LDCU UR7, c[0x0][0x360] ;  /* 0x00006c00ff0777ac */ /* 0x000ea20008000800 */
[----:B------:R-:W-:Y:S01]  /*0040*/  IMAD.MOV.U32 R8, RZ, RZ, 0x0 ;  /* 0x00000000ff087424 */ /* 0x000fe200078e00ff */
[----:B------:R-:W3:Y:S01]  /*0050*/  S2R R2, SR_TID.X ;  /* 0x0000000000027919 */ /* 0x000ee20000002100 */
[----:B------:R-:W-:Y:S01]  /*0060*/  IMAD.MOV.U32 R9, RZ, RZ, 0x7ff00000 ;  /* 0x7ff00000ff097424 */ /* 0x000fe200078e00ff */
[----:B------:R-:W-:Y:S01]  /*0070*/  UMOV UR4, 0x400 ;  /* 0x0000040000047882 */ /* 0x000fe20000000000 */
[----:B------:R-:W4:Y:S01]  /*0080*/  LDCU.64 UR10, c[0x0][0x398] ;  /* 0x00007300ff0a77ac */ /* 0x000f220008000a00 */
[----:B------:R-:W-:Y:S01]  /*0090*/  BSSY.RECONVERGENT B0, `(.L_x_913) ;  /* 0x000004d000007945 */ /* 0x000fe20003800200 */
[----:B------:R-:W0:Y:S01]  /*00a0*/  LDCU.64 UR8, c[0x0][0x358] ;  /* 0x00006b00ff0877ac */ /* 0x000e220008000a00 */
[----:B--2---:R-:W-:Y:S01]  /*00b0*/  IMAD.U32 R5, RZ, RZ, UR7 ;  /* 0x00000007ff057e24 */ /* 0x004fe2000f8e00ff */
[----:B-1----:R-:W-:-:S04]  /*00c0*/  ULEA UR4, UR5, UR4, 0x18 ;  /* 0x0000000405047291 */ /* 0x002fc8000f8ec0ff */
[----:B------:R-:W-:Y:S02]  /*00d0*/  ULEA UR6, UR7, UR4, 0x3 ;  /* 0x0000000407067291 */ /* 0x000fe4000f8e18ff */
[----:B0-----:R-:W-:-:S04]  /*00e0*/  IMAD R7, R0, UR7, RZ ;  /* 0x0000000700077c24 */ /* 0x001fc8000f8e02ff */
[----:B---3--:R-:W-:Y:S01]  /*00f0*/  IMAD R6, R7, 0x2, R2 ;  /* 0x0000000207067824 */ /* 0x008fe200078e0202 */
[C---:B------:R-:W-:Y:S01]  /*0100*/  LEA R3, R2.reuse, UR6, 0x3 ;  /* 0x0000000602037c11 */ /* 0x040fe2000f8e18ff */
[----:B------:R-:W-:Y:S01]  /*0110*/  IMAD.MOV.U32 R7, RZ, RZ, RZ ;  /* 0x000000ffff077224 */ /* 0x000fe200078e00ff */
[----:B------:R-:W-:Y:S01]  /*0120*/  LEA R4, R2, UR4, 0x3 ;  /* 0x0000000402047c11 */ /* 0x000fe2000f8e18ff */
[----:B------:R-:W-:-:S03]  /*0130*/  VIADD R10, R6, UR7 ;  /* 0x00000007060a7c36 */ /* 0x000fc60008000000 */
[----:B------:R0:W-:Y:S02]  /*0140*/  STS.64 [R3], R6 ;  /* 0x0000000603007388 */ /* 0x0001e40000000a00 */
[----:B----4-:R-:W-:Y:S02]  /*0150*/  ISETP.GE.U32.AND P0, PT, R10, UR10, PT ;  /* 0x0000000a0a007c0c */ /* 0x010fe4000bf06070 */
[----:B------:R0:W-:Y:S02]  /*0160*/  STS.64 [R4], R8 ;  /* 0x0000000804007388 */ /* 0x0001e40000000a00 */
[----:B------:R-:W-:-:S13]  /*0170*/  ISETP.GE.U32.AND.EX P0, PT, RZ, UR11, PT, P0 ;  /* 0x0000000bff007c0c */ /* 0x000fda000bf06100 */
[----:B0-----:R-:W-:Y:S05]  /*0180*/  @P0 BRA `(.L_x_914) ;  /* 0x0000000000b80947 */ /* 0x001fea0003800000 */
[----:B------:R-:W0:Y:S01]  /*0190*/  LDCU.64 UR4, c[0x0][0x390] ;  /* 0x00007200ff0477ac */ /* 0x000e220008000a00 */
[----:B------:R-:W-:Y:S01]  /*01a0*/  IMAD.SHL.U32 R11, R6, 0x8, RZ ;  /* 0x00000008060b7824 */ /* 0x000fe200078e00ff */
[----:B------:R-:W-:Y:S01]  /*01b0*/  SHF.R.U32.HI R13, RZ, 0x1d, R6 ;  /* 0x0000001dff0d7819 */ /* 0x000fe20000011606 */
[----:B------:R-:W-:Y:S01]  /*01c0*/  IMAD.SHL.U32 R12, R10, 0x8, RZ ;  /* 0x000000080a0c7824 */ /* 0x000fe200078e00ff */
[----:B------:R-:W-:Y:S02]  /*01d0*/  SHF.R.U32.HI R14, RZ, 0x1d, R10 ;  /* 0x0000001dff0e7819 */ /* 0x000fe4000001160a */
[----:B0-----:R-:W-:Y:S02]  /*01e0*/  IADD3 R6, P0, PT, R11, UR4, RZ ;  /* 0x000000040b067c10 */ /* 0x001fe4000ff1e0ff */
[----:B------:R-:W-:Y:S02]  /*01f0*/  IADD3 R8, P1, PT, R12, UR4, RZ ;  /* 0x000000040c087c10 */ /* 0x000fe4000ff3e0ff */
[----:B------:R-:W-:-:S02]  /*0200*/  IADD3.X R7, PT, PT, R13, UR5, RZ, P0, !PT ;  /* 0x000000050d077c10 */ /* 0x000fc400087fe4ff */
[----:B------:R-:W-:-:S04]  /*0210*/  IADD3.X R9, PT, PT, R14, UR5, RZ, P1, !PT ;  /* 0x000000050e097c10 */ /* 0x000fc80008ffe4ff */
[----:B------:R-:W2:Y:S04]  /*0220*/  LDG.E.64 R6, desc[UR8][R6.64] ;  /* 0x0000000806067981 */ /* 0x000ea8000c1e1b00 */
[----:B------:R-:W2:Y:S02]  /*0230*/  LDG.E.64 R8, desc[UR8][R8.64] ;  /* 0x0000000808087981 */ /* 0x000ea4000c1e1b00 */
[----:B--2---:R-:W-:-:S14]  /*0240*/  DSETP.GT.AND P0, PT, R6, R8, PT ;  /* 0x000000080600722a */ /* 0x004fdc0003f04000 */
[----:B------:R-:W-:Y:S05]  /*0250*/  @!P0 BRA `(.L_x_915) ;  /* 0x0000000000148947 */ /* 0x000fea0003800000 */
[----:B------:R-:W0:Y:S02]  /*0260*/  LDCU.64 UR4, c[0x0][0x388] ;  /* 0x00007100ff0477ac */ /* 0x000e240008000a00 */
[----:B0-----:R-:W-:-:S04]  /*0270*/  IADD3 R6, P0, PT, R12, UR4, RZ ;  /* 0x000000040c067c10 */ /* 0x001fc8000ff1e0ff */
[----:B------:R-:W-:-:S06]  /*0280*/  IADD3.X R7, PT, PT, R14, UR5, RZ, P0, !PT ;  /* 0x000000050e077c10 */ /* 0x000fcc00087fe4ff */
[----:B------:R-:W5:Y:S01]  /*0290*/  LDG.E.64 R6, desc[UR8][R6.64] ;  /* 0x0000000806067981 */ /* 0x000f62000c1e1b00 */
[----:B------:R-:W-:Y:S05]  /*02a0*/  BRA `(.L_x_916) ;  /* 0x0000000000547947 */ /* 0x000fea0003800000 */
.L_x_915:
[----:B------:R-:W-:Y:S01]  /*02b0*/  DSETP.NEU.AND P0, PT, R6, R8, PT ;  /* 0x000000080600722a */ /* 0x000fe20003f0d000 */
[----:B------:R-:W-:-:S13]  /*02c0*/  BSSY.RELIABLE B1, `(.L_x_917) ;  /* 0x0000017000017945 */ /* 0x000fda0003800100 */
[----:B------:R-:W-:Y:S05]  /*02d0*/  @!P0 BRA `(.L_x_918) ;  /* 0x0000000000148947 */ /* 0x000fea0003800000 */
[----:B------:R-:W0:Y:S02]  /*02e0*/  LDCU.64 UR4, c[0x0][0x388] ;  /* 0x00007100ff0477ac */ /* 0x000e240008000a00 */
[----:B0-----:R-:W-:-:S04]  /*02f0*/  IADD3 R10, P0, PT, R11, UR4, RZ ;  /* 0x000000040b0a7c10 */ /* 0x001fc8000ff1e0ff */
[----:B------:R-:W-:-:S06]  /*0300*/  IADD3.X R11, PT, PT, R13, UR5, RZ, P0, !PT ;  /* 0x000000050d0b7c10 */ /* 0x000fcc00087fe4ff */
[----:B------:R-:W5:Y:S01]  /*0310*/  LDG.E.64 R10, desc[UR8][R10.64] ;  /* 0x000000080a0a7981 */ /* 0x000f62000c1e1b00 */
[----:B------:R-:W-:Y:S05]  /*0320*/  BRA `(.L_x_919) ;  /* 0x0000000000407947 */ /* 0x000fea0003800000 */
.L_x_918:
[----:B------:R-:W0:Y:S02]  /*0330*/  LDCU.64 UR4, c[0x0][0x388] ;  /* 0x00007100ff0477ac */ /* 0x000e240008000a00 */
[----:B0-----:R-:W-:Y:S02]  /*0340*/  IADD3 R10, P0, PT, R11, UR4, RZ ;  /* 0x000000040b0a7c10 */ /* 0x001fe4000ff1e0ff */
[----:B------:R-:W-:Y:S02]  /*0350*/  IADD3 R12, P1, PT, R12, UR4, RZ ;  /* 0x000000040c0c7c10 */ /* 0x000fe4000ff3e0ff */
[----:B------:R-:W-:Y:S02]  /*0360*/  IADD3.X R11, PT, PT, R13, UR5, RZ, P0, !PT ;  /* 0x000000050d0b7c10 */ /* 0x000fe400087fe4ff */
[----:B------:R-:W-:-:S04]  /*0370*/  IADD3.X R13, PT, PT, R14, UR5, RZ, P1, !PT ;  /* 0x000000050e0d7c10 */ /* 0x000fc80008ffe4ff */
        /* <DEDUP_REMOVED lines=8> */
.L_x_916:
[----:B------:R2:W-:Y:S04]  /*0400*/  STS.64 [R4], R8 ;  /* 0x0000000804007388 */ /* 0x0005e80000000a00 */
[----:B-----5:R2:W-:Y:S01]  /*0410*/  STS.64 [R3], R6 ;  /* 0x0000000603007388 */ /* 0x0205e20000000a00 */
[----:B------:R-:W-:Y:S05]  /*0420*/  BRA `(.L_x_920) ;  /* 0x00000000004c7947 */ /* 0x000fea0003800000 */
.L_x_919:
[----:B------:R-:W-:Y:S05]  /*0430*/  BSYNC.RELIABLE B1 ;  /* 0x0000000000017941 */ /* 0x000fea0003800100 */
.L_x_917:
[----:B------:R1:W-:Y:S04]  /*0440*/  STS.64 [R4], R6 ;  /* 0x0000000604007388 */ /* 0x0003e80000000a00 */
[----:B-----5:R1:W-:Y:S01]  /*0450*/  STS.64 [R3], R10 ;  /* 0x0000000a03007388 */ /* 0x0203e20000000a00 */
[----:B------:R-:W-:Y:S05]  /*0460*/  BRA `(.L_x_920) ;  /* 0x00000000003c7947 */ /* 0x000fea0003800000 */
.L_x_914:
[----:B------:R-:W-:-:S04]  /*0470*/  ISETP.GE.U32.AND P0, PT, R6, UR10, PT ;  /* 0x0000000a06007c0c */ /* 0x000fc8000bf06070 */
[----:B------:R-:W-:-:S13]  /*0480*/  ISETP.GE.U32.AND.EX P0, PT, RZ, UR11, PT, P0 ;  /* 0x0000000bff007c0c */ /* 0x000fda000bf06100 */
[----:B------:R-:W-:Y:S05]  /*0490*/  @P0 BRA `(.L_x_920) ;  /* 0x0000000000300947 */ /* 0x000fea0003800000 */
[----:B------:R-:W0:Y:S01]  /*04a0*/  LDCU.64 UR4, c[0x0][0x390] ;  /* 0x00007200ff0477ac */ /* 0x000e220008000a00 */
[----:B------:R-:W-:Y:S01]  /*04b0*/  IMAD.SHL.U32 R8, R6, 0x8, RZ ;  /* 0x0000000806087824 */ /* 0x000fe200078e00ff */
[----:B------:R-:W-:Y:S01]  /*04c0*/  SHF.R.U32.HI R9, RZ, 0x1d, R6 ;  /* 0x0000001dff097819 */ /* 0x000fe20000011606 */
[----:B------:R-:W1:Y:S03]  /*04d0*/  LDCU.64 UR12, c[0x0][0x388] ;  /* 0x00007100ff0c77ac */ /* 0x000e660008000a00 */
[C---:B0-----:R-:W-:Y:S02]  /*04e0*/  IADD3 R6, P0, PT, R8.reuse, UR4, RZ ;  /* 0x0000000408067c10 */ /* 0x041fe4000ff1e0ff */
[----:B-1----:R-:W-:Y:S02]  /*04f0*/  IADD3 R8, P1, PT, R8, UR12, RZ ;  /* 0x0000000c08087c10 */ /* 0x002fe4000ff3e0ff */
[----:B------:R-:W-:-:S02]  /*0500*/  IADD3.X R7, PT, PT, R9, UR5, RZ, P0, !PT ;  /* 0x0000000509077c10 */ /* 0x000fc400087fe4ff */
[----:B------:R-:W-:-:S04]  /*0510*/  IADD3.X R9, PT, PT, R9, UR13, RZ, P1, !PT ;  /* 0x0000000d09097c10 */ /* 0x000fc80008ffe4ff */
[----:B------:R-:W2:Y:S04]  /*0520*/  LDG.E.64 R6, desc[UR8][R6.64] ;  /* 0x0000000806067981 */ /* 0x000ea8000c1e1b00 */
[----:B------:R-:W3:Y:S04]  /*0530*/  LDG.E.64 R8, desc[UR8][R8.64] ;  /* 0x0000000808087981 */ /* 0x000ee8000c1e1b00 */
[----:B--2---:R0:W-:Y:S04]  /*0540*/  STS.64 [R4], R6 ;  /* 0x0000000604007388 */ /* 0x0041e80000000a00 */
[----:B---3--:R0:W-:Y:S02]  /*0550*/  STS.64 [R3], R8 ;  /* 0x0000000803007388 */ /* 0x0081e40000000a00 */
.L_x_920:
[----:B------:R-:W-:Y:S05]  /*0560*/  BSYNC.RECONVERGENT B0 ;  /* 0x0000000000007941 */ /* 0x000fea0003800200 */
.L_x_913:
[----:B------:R-:W-:Y:S05]  /*0570*/  WARPSYNC.ALL ;  /* 0x0000000000007948 */ /* 0x000fea0003800000 */
[----:B------:R-:W-:Y:S01]  /*0580*/  BAR.SYNC.DEFER_BLOCKING 0x0 ;  /* 0x0000000000007b1d */ /* 0x000fe20000010000 */
[----:B------:R-:W-:-:S13]  /*0590*/  ISETP.GE.U32.AND P0, PT, R5, 0x42, PT ;  /* 0x000000420500780c */ /* 0x000fda0003f06070 */
[----:B------:R-:W-:Y:S05]  /*05a0*/  @!P0 BRA `(.L_x_921) ;  /* 0x0000000000788947 */ /* 0x000fea0003800000 */
.L_x_926:
        /* <DEDUP_REMOVED lines=22> */
.L_x_925:
[----:B------:R-:W-:Y:S05]  /*0710*/  BSYNC.RELIABLE B1 ;  /* 0x0000000000017941 */ /* 0x000fea0003800100 */
.L_x_924:
[----:B------:R3:W-:Y:S04]  /*0720*/  STS.64 [R4], R10 ;  /* 0x0000000a04007388 */ /* 0x0007e80000000a00 */
[----:B-1----:R3:W-:Y:S02]  /*0730*/  STS.64 [R3], R8 ;  /* 0x0000000803007388 */ /* 0x0027e40000000a00 */
.L_x_923:
[----:B------:R-:W-:Y:S05]  /*0740*/  BSYNC.RECONVERGENT B0 ;  /* 0x0000000000007941 */ /* 0x000fea0003800200 */
.L_x_922:
[----:B------:R-:W-:Y:S05]  /*0750*/  WARPSYNC.ALL ;  /* 0x0000000000007948 */ /* 0x000fea0003800000 */
[----:B------:R-:W-:Y:S01]  /*0760*/  BAR.SYNC.DEFER_BLOCKING 0x0 ;  /* 0x0000000000007b1d */ /* 0x000fe20000010000 */
[----:B------:R-:W-:-:S13]  /*0770*/  ISETP.GT.U32.AND P0, PT, R12, 0x83, PT ;  /* 0x000000830c00780c */ /* 0x000fda0003f04070 */
[----:B------:R-:W-:Y:S05]  /*0780*/  @P0 BRA `(.L_x_926) ;  /* 0xfffffffc00880947 */ /* 0x000fea000383ffff */
.L_x_921:
        /* <DEDUP_REMOVED lines=19> */
.L_x_929:
[----:B------:R-:W-:Y:S05]  /*08c0*/  BSYNC.RELIABLE B0 ;  /* 0x0000000000007941 */ /* 0x000fea0003800100 */
.L_x_928:
[----:B------:R-:W0:Y:S04]  /*08d0*/  LDS.64 R6, [R3+0x100] ;  /* 0x0001000003067984 */ /* 0x000e280000000a00 */
[----:B0-----:R-:W-:Y:S04]  /*08e0*/  STS.64 [R3], R6 ;  /* 0x0000000603007388 */ /* 0x001fe80000000a00 */
[----:B------:R-:W0:Y:S04]  /*08f0*/  LDS.64 R8, [R4+0x100] ;  /* 0x0001000004087984 */ /* 0x000e280000000a00 */
[----:B0-----:R0:W-:Y:S02]  /*0900*/  STS.64 [R4], R8 ;  /* 0x0000000804007388 */ /* 0x0011e40000000a00 */
.L_x_930:
[----:B------:R-:W-:Y:S05]  /*0910*/  BSYNC.RECONVERGENT B1 ;  /* 0x0000000000017941 */ /* 0x000fea0003800200 */
.L_x_927:
        /* <DEDUP_REMOVED lines=18> */
.L_x_933:
[----:B------:R-:W-:Y:S05]  /*0a40*/  BSYNC.RELIABLE B1 ;  /* 0x0000000000017941 */ /* 0x000fea0003800100 */
.L_x_932:
[----:B------:R-:W0:Y:S04]  /*0a50*/  LDS.64 R6, [R3+0x80] ;  /* 0x0000800003067984 */ /* 0x000e280000000a00 */
[----:B0-----:R-:W-:Y:S04]  /*0a60*/  STS.64 [R3], R6 ;  /* 0x0000000603007388 */ /* 0x001fe80000000a00 */
[----:B------:R-:W0:Y:S04]  /*0a70*/  LDS.64 R8, [R4+0x80] ;  /* 0x0000800004087984 */ /* 0x000e280000000a00 */
[----:B0-----:R0:W-:Y:S02]  /*0a80*/  STS.64 [R4], R8 ;  /* 0x0000000804007388 */ /* 0x0011e40000000a00 */
.L_x_934:
[----:B------:R-:W-:Y:S05]  /*0a90*/  BSYNC.RECONVERGENT B2 ;  /* 0x0000000000027941 */ /* 0x000fea0003800200 */
.L_x_931:
        /* <DEDUP_REMOVED lines=18> */
.L_x_937:
[----:B------:R-:W-:Y:S05]  /*0bc0*/  BSYNC.RELIABLE B2 ;  /* 0x0000000000027941 */ /* 0x000fea0003800100 */
.L_x_936:
[----:B------:R-:W0:Y:S04]  /*0bd0*/  LDS.64 R6, [R3+0x40] ;  /* 0x0000400003067984 */ /* 0x000e280000000a00 */
[----:B0-----:R-:W-:Y:S04]  /*0be0*/  STS.64 [R3], R6 ;  /* 0x0000000603007388 */ /* 0x001fe80000000a00 */
[----:B------:R-:W0:Y:S04]  /*0bf0*/  LDS.64 R8, [R4+0x40] ;  /* 0x0000400004087984 */ /* 0x000e280000000a00 */
[----:B0-----:R0:W-:Y:S02]  /*0c00*/  STS.64 [R4], R8 ;  /* 0x0000000804007388 */ /* 0x0011e40000000a00 */
.L_x_938:
[----:B------:R-:W-:Y:S05]  /*0c10*/  BSYNC.RECONVERGENT B3 ;  /* 0x0000000000037941 */ /* 0x000fea0003800200 */
.L_x_935:
        /* <DEDUP_REMOVED lines=18> */
.L_x_941:
[----:B------:R-:W-:Y:S05]  /*0d40*/  BSYNC.RELIABLE B3 ;  /* 0x0000000000037941 */ /* 0x000fea0003800100 */
.L_x_940:
[----:B------:R-:W0:Y:S04]  /*0d50*/  LDS.64 R6, [R3+0x20] ;  /* 0x0000200003067984 */ /* 0x000e280000000a00 */
[----:B0-----:R-:W-:Y:S04]  /*0d60*/  STS.64 [R3], R6 ;  /* 0x0000000603007388 */ /* 0x001fe80000000a00 */
[----:B------:R-:W0:Y:S04]  /*0d70*/  LDS.64 R8, [R4+0x20] ;  /* 0x0000200004087984 */ /* 0x000e280000000a00 */
[----:B0-----:R0:W-:Y:S02]  /*0d80*/  STS.64 [R4], R8 ;  /* 0x0000000804007388 */ /* 0x0011e40000000a00 */
.L_x_942:
[----:B------:R-:W-:Y:S05]  /*0d90*/  BSYNC.RECONVERGENT B4 ;  /* 0x0000000000047941 */ /* 0x000fea0003800200 */
.L_x_939:
        /* <DEDUP_REMOVED lines=18> */
.L_x_945:
[----:B------:R-:W-:Y:S05]  /*0ec0*/  BSYNC.RELIABLE B4 ;  /* 0x0000000000047941 */ /* 0x000fea0003800100 */
.L_x_944:
[----:B------:R-:W0:Y:S04]  /*0ed0*/  LDS.64 R6, [R3+0x10] ;  /* 0x0000100003067984 */ /* 0x000e280000000a00 */
[----:B0-----:R-:W-:Y:S04]  /*0ee0*/  STS.64 [R3], R6 ;  /* 0x0000000603007388 */ /* 0x001fe80000000a00 */
[----:B------:R-:W0:Y:S04]  /*0ef0*/  LDS.64 R8, [R4+0x10] ;  /* 0x0000100004087984 */ /* 0x000e280000000a00 */
[----:B0-----:R0:W-:Y:S02]  /*0f00*/  STS.64 [R4], R8 ;  /* 0x0000000804007388 */ /* 0x0011e40000000a00 */
.L_x_946:
[----:B------:R-:W-:Y:S05]  /*0f10*/  BSYNC.RECONVERGENT B5 ;  /* 0x0000000000057941 */ /* 0x000fea0003800200 */
.L_x_943:
        /* <DEDUP_REMOVED lines=18> */
.L_x_949:
[----:B------:R-:W-:Y:S05]  /*1040*/  BSYNC.RELIABLE B6 ;  /* 0x0000000000067941 */ /* 0x000fea0003800100 */
.L_x_948:
[----:B------:R-:W0:Y:S04]  /*1050*/  LDS.64 R6, [R3+0x8] ;  /* 0x0000080003067984 */ /* 0x000e280000000a00 */
[----:B0-----:R-:W-:Y:S04]  /*1060*/  STS.64 [R3], R6 ;  /* 0x0000000603007388 */ /* 0x001fe80000000a00 */
[----:B------:R-:W0:Y:S04]  /*1070*/  LDS.64 R8, [R4+0x8] ;  /* 0x0000080004087984 */ /* 0x000e280000000a00 */
[----:B0-----:R0:W-:Y:S02]  /*1080*/  STS.64 [R4], R8 ;  /* 0x0000000804007388 */ /* 0x0011e40000000a00 */
.L_x_950:
[----:B------:R-:W-:Y:S05]  /*1090*/  BSYNC.RECONVERGENT B5 ;  /* 0x0000000000057941 */ /* 0x000fea0003800200 */
.L_x_947:
[----:B------:R-:W-:Y:S05]  /*10a0*/  WARPSYNC.ALL ;  /* 0x0000000000007948 */ /* 0x000fea0003800000 */
[----:B------:R-:W-:-:S13]  /*10b0*/  ISETP.NE.AND P0, PT, R2, RZ, PT ;  /* 0x000000ff0200720c */ /* 0x000fda0003f05270 */
[----:B------:R-:W-:Y:S05]  /*10c0*/  @P0 EXIT ;  /* 0x000000000000094d */ /* 0x000fea0003800000 */
[----:B------:R-:W1:Y:S01]  /*10d0*/  S2UR UR5, SR_CgaCtaId ;  /* 0x00000000000579c3 */ /* 0x000e620000008800 */
[----:B------:R-:W-:Y:S01]  /*10e0*/  UMOV UR4, 0x400 ;  /* 0x0000040000047882 */ /* 0x000fe20000000000 */
[----:B------:R-:W-:Y:S06]  /*10f0*/  LDS.64 R6, [UR6] ;  /* 0x00000006ff067984 */ /* 0x000fec0008000a00 */
[----:B0-----:R-:W0:Y:S08]  /*1100*/  LDC.64 R4, c[0x0][0x380] ;  /* 0x0000e000ff047b82 */ /* 0x001e300000000a00 */
[----:B------:R-:W2:Y:S01]  /*1110*/  LDC.64 R8, c[0x0][0x388] ;  /* 0x0000e200ff087b82 */ /* 0x000ea20000000a00 */
[----:B-1----:R-:W-:Y:S01]  /*1120*/  ULEA UR4, UR5, UR4, 0x18 ;  /* 0x0000000405047291 */ /* 0x002fe2000f8ec0ff */
[----:B0-----:R-:W-:-:S08]  /*1130*/  IMAD.WIDE.U32 R4, R0, 0x8, R4 ;  /* 0x0000000800047825 */ /* 0x001fd000078e0004 */
[----:B------:R-:W0:Y:S01]  /*1140*/  LDS.64 R2, [UR4] ;  /* 0x00000004ff027984 */ /* 0x000e220008000a00 */
[----:B--2---:R-:W-:-:S03]  /*1150*/  IMAD.WIDE.U32 R8, R0, 0x8, R8 ;  /* 0x0000000800087825 */ /* 0x004fc600078e0008 */
[----:B0-----:R-:W-:Y:S04]  /*1160*/  STG.E.64 desc[UR8][R4.64], R2 ;  /* 0x0000000204007986 */ /* 0x001fe8000c101b08 */
[----:B------:R-:W-:Y:S01]  /*1170*/  STG.E.64 desc[UR8][R8.64], R6 ;  /* 0x0000000608007986 */ /* 0x000fe2000c101b08 */
[----:B------:R-:W-:Y:S05]  /*1180*/  EXIT ;  /* 0x000000000000794d */ /* 0x000fea0003800000 */
.L_x_951:
        /* <DEDUP_REMOVED lines=15> */
.L_x_4900:


//--------------------- .text.uncontiguous_reduce_f64 --------------------------
	.section	.text.uncontiguous_reduce_f64,"ax",@progbits
	.align	128
        .global         uncontiguous_reduce_f64
        .type           uncontiguous_reduce_f64,@function
        .size           uncontiguous_reduce_f64,(.L_x_4847 - uncontiguous_reduce_f64)
        .other          uncontiguous_reduce_f64,@"STO_CUDA_ENTRY STV_DEFAULT"
uncontiguous_reduce_f64:
.text.uncontiguous_reduce_f64:
[----:B------:R-:W-:Y:S01]  /*0000*/  LDC R1, c[0x0][0x37c] ;  /* 0x0000df00ff017b82 */ /* 0x000fe20000000800 */
[----:B------:R-:W0:Y:S07]  /*0010*/  S2R R14, SR_CTAID.X ;  /* 0x00000000000e7919 */ /* 0x000e2e0000002500 */
[----:B------:R-:W1:Y:S01]  /*0020*/  S2UR UR5, SR_CgaCtaId ;  /* 0x00000000000579c3 */ /* 0x000e620000008800 */
[----:B------:R-:W2:Y:S01]  /*0030*/  LDCU UR7, c[0x0][0x360] ;  /* 0x00006c00ff0777ac */ /* 0x000ea20008000800 */
[----:B------:R-:W-:Y:S01]  /*0040*/  HFMA2 R2, -RZ, RZ, 0, 0 ;  /* 0x00000000ff027431 */ /* 0x000fe200000001ff */
[----:B------:R-:W3:Y:S01]  /*0050*/  S2R R13, SR_TID.X ;  /* 0x00000000000d7919 */ /* 0x000ee20000002100 */
[----:B------:R-:W-:Y:S01]  /*0060*/  IMAD.MOV.U32 R15, RZ, RZ, RZ ;  /* 0x000000ffff0f7224 */ /* 0x000fe200078e00ff */
[----:B------:R-:W-:Y:S01]  /*0070*/  UMOV UR4, 0x400 ;  /* 0x0000040000047882 */ /* 0x000fe20000000000 */
[----:B------:R-:W4:Y:S01]  /*0080*/  LDCU.64 UR10, c[0x0][0x3b0] ;  /* 0x00007600ff0a77ac */ /* 0x000f220008000a00 */
[----:B------:R-:W-:Y:S01]  /*0090*/  IMAD.MOV.U32 R3, RZ, RZ, 0x7ff00000 ;  /* 0x7ff00000ff037424 */ /* 0x000fe200078e00ff */
[----:B------:R-:W-:Y:S01]  /*00a0*/  BSSY.RECONVERGENT B0, `(.L_x_952) ;  /* 0x0000699000007945 */ /* 0x000fe20003800200 */
[----:B------:R-:W5:Y:S01]  /*00b0*/  LDCU UR12, c[0x0][0x3a8] ;  /* 0x00007500ff0c77ac */ /* 0x000f620008000800 */
[----:B------:R-:W0:Y:S01]  /*00c0*/  LDCU.64 UR8, c[0x0][0x358] ;  /* 0x00006b00ff0877ac */ /* 0x000e220008000a00 */
[----:B--2---:R-:W-:Y:S01]  /*00d0*/  IMAD.U32 R10, RZ, RZ, UR7 ;  /* 0x00000007ff0a7e24 */ /* 0x004fe2000f8e00ff */
[----:B-1----:R-:W-:-:S04]  /*00e0*/  ULEA UR4, UR5, UR4, 0x18 ;  /* 0x0000000405047291 */ /* 0x002fc8000f8ec0ff */
[----:B------:R-:W-:Y:S02]  /*00f0*/  ULEA UR6, UR7, UR4, 0x3 ;  /* 0x0000000407067291 */ /* 0x000fe4000f8e18ff */
[----:B-----5:R-:W-:Y:S01]  /*0100*/  UIADD3 UR5, UPT, UPT, UR12, -0x1, URZ ;  /* 0xffffffff0c057890 */ /* 0x020fe2000fffe0ff */
[----:B0-----:R-:W-:-:S03]  /*0110*/  IMAD R14, R14, UR7, RZ ;  /* 0x000000070e0e7c24 */ /* 0x001fc6000f8e02ff */
[C---:B---3--:R-:W-:Y:S02]  /*0120*/  LEA R12, R13.reuse, UR6, 0x3 ;  /* 0x000000060d0c7c11 */ /* 0x048fe4000f8e18ff */
[----:B------:R-:W-:Y:S02]  /*0130*/  LEA R14, R14, R13, 0x1 ;  /* 0x0000000d0e0e7211 */ /* 0x000fe400078e08ff */
[----:B------:R-:W-:Y:S02]  /*0140*/  LEA R11, R13, UR4, 0x3 ;  /* 0x000000040d0b7c11 */ /* 0x000fe4000f8e18ff */
[----:B------:R-:W-:Y:S01]  /*0150*/  IADD3 R16, PT, PT, R14, UR7, RZ ;  /* 0x000000070e107c10 */ /* 0x000fe2000fffe0ff */
[----:B------:R0:W-:Y:S03]  /*0160*/  STS.64 [R12], R14 ;  /* 0x0000000e0c007388 */ /* 0x0001e60000000a00 */
[----:B----4-:R-:W-:Y:S01]  /*0170*/  ISETP.GE.U32.AND P0, PT, R16, UR10, PT ;  /* 0x0000000a10007c0c */ /* 0x010fe2000bf06070 */
[----:B------:R0:W-:Y:S03]  /*0180*/  STS.64 [R11], R2 ;  /* 0x000000020b007388 */ /* 0x0001e60000000a00 */
[----:B------:R-:W-:-:S13]  /*0190*/  ISETP.GE.U32.AND.EX P0, PT, RZ, UR11, PT, P0 ;  /* 0x0000000bff007c0c */ /* 0x000fda000bf06100 */
[----:B0-----:R-:W-:Y:S05]  /*01a0*/  @P0 BRA `(.L_x_953) ;  /* 0x0000003000540947 */ /* 0x001fea0003800000 */
[----:B------:R-:W-:Y:S01]  /*01b0*/  UISETP.GE.AND UP0, UPT, UR5, URZ, UPT ;  /* 0x000000ff0500728c */ /* 0x000fe2000bf06270 */
[----:B------:R-:W-:Y:S01]  /*01c0*/  MOV R29, RZ ;  /* 0x000000ff001d7202 */ /* 0x000fe20000000f00 */
[----:B------:R-:W-:Y:S01]  /*01d0*/  IMAD.MOV.U32 R30, RZ, RZ, RZ ;  /* 0x000000ffff1e7224 */ /* 0x000fe200078e00ff */
[----:B------:R-:W-:Y:S02]  /*01e0*/  CS2R R8, SRZ ;  /* 0x0000000000087805 */ /* 0x000fe4000001ff00 */
[----:B------:R-:W-:-:S04]  /*01f0*/  MOV R17, RZ ;  /* 0x000000ff00117202 */ /* 0x000fc80000000f00 */
[----:B------:R-:W-:Y:S05]  /*0200*/  BRA.U !UP0, `(.L_x_954) ;  /* 0x0000003108087547 */ /* 0x000fea000b800000 */
[----:B------:R-:W-:Y:S02]  /*0210*/  IMAD.U32 R5, RZ, RZ, UR5 ;  /* 0x00000005ff057e24 */ /* 0x000fe4000f8e00ff */
[----:B------:R-:W-:Y:S01]  /*0220*/  HFMA2 R29, -RZ, RZ, 0, 0 ;  /* 0x00000000ff1d7431 */ /* 0x000fe200000001ff */
[----:B------:R-:W-:Y:S02]  /*0230*/  CS2R R8, SRZ ;  /* 0x0000000000087805 */ /* 0x000fe4000001ff00 */
[----:B------:R-:W-:Y:S01]  /*0240*/  MOV R7, R16 ;  /* 0x0000001000077202 */ /* 0x000fe20000000f00 */
[----:B------:R-:W-:Y:S01]  /*0250*/  IMAD.MOV.U32 R6, RZ, RZ, RZ ;  /* 0x000000ffff067224 */ /* 0x000fe200078e00ff */
[----:B------:R-:W-:Y:S01]  /*0260*/  ISETP.GE.U32.AND P0, PT, R5, 0x3, PT ;  /* 0x000000030500780c */ /* 0x000fe20003f06070 */
[----:B------:R-:W-:Y:S01]  /*0270*/  IMAD.MOV.U32 R21, RZ, RZ, RZ ;  /* 0x000000ffff157224 */ /* 0x000fe200078e00ff */
[----:B------:R-:W-:Y:S01]  /*0280*/  MOV R20, R14 ;  /* 0x0000000e00147202 */ /* 0x000fe20000000f00 */
[----:B------:R-:W-:-:S10]  /*0290*/  IMAD.MOV.U32 R30, RZ, RZ, RZ ;  /* 0x000000ffff1e7224 */ /* 0x000fd400078e00ff */
[----:B------:R-:W-:Y:S05]  /*02a0*/  @!P0 BRA `(.L_x_955) ;  /* 0x0000001c00108947 */ /* 0x000fea0003800000 */
[----:B------:R-:W-:Y:S01]  /*02b0*/  ULOP3.LUT UR4, UR12, 0xfffffffc, URZ, 0xc0, !UPT ;  /* 0xfffffffc0c047892 */ /* 0x000fe2000f8ec0ff */
[----:B------:R-:W-:Y:S01]  /*02c0*/  MOV R7, R16 ;  /* 0x0000001000077202 */ /* 0x000fe20000000f00 */
[----:B------:R-:W-:Y:S01]  /*02d0*/  UIADD3 UR7, UPT, UPT, UR12, -0x2, URZ ;  /* 0xfffffffe0c077890 */ /* 0x000fe2000fffe0ff */
[----:B------:R-:W-:Y:S01]  /*02e0*/  IMAD.MOV.U32 R20, RZ, RZ, R14 ;  /* 0x000000ffff147224 */ /* 0x000fe200078e000e */
[----:B------:R-:W-:Y:S01]  /*02f0*/  UIADD3 UR4, UPT, UPT, -UR4, URZ, URZ ;  /* 0x000000ff04047290 */ /* 0x000fe2000fffe1ff */
[----:B------:R-:W-:Y:S02]  /*0300*/  CS2R R8, SRZ ;  /* 0x0000000000087805 */ /* 0x000fe4000001ff00 */
[----:B------:R-:W-:Y:S01]  /*0310*/  MOV R6, RZ ;  /* 0x000000ff00067202 */ /* 0x000fe20000000f00 */
[----:B------:R-:W-:Y:S01]  /*0320*/  IMAD.MOV.U32 R21, RZ, RZ, RZ ;  /* 0x000000ffff157224 */ /* 0x000fe200078e00ff */
[----:B------:R-:W-:Y:S01]  /*0330*/  MOV R5, UR7 ;  /* 0x0000000700057c02 */ /* 0x000fe20008000f00 */
[----:B------:R-:W-:-:S07]  /*0340*/  IMAD.U32 R4, RZ, RZ, UR4 ;  /* 0x00000004ff047e24 */ /* 0x000fce000f8e00ff */
.L_x_980:
        /* <DEDUP_REMOVED lines=17> */
[----:B0-----:R-:W-:Y:S01]  /*0460*/  MOV R2, RZ ;  /* 0x000000ff00027202 */ /* 0x001fe20000000f00 */
        /* <DEDUP_REMOVED lines=16> */
.L_x_957:
[----:B------:R-:W-:Y:S01]  /*0570*/  IMAD.MOV.U32 R28, RZ, RZ, R20 ;  /* 0x000000ffff1c7224 */ /* 0x000fe200078e0014 */
[----:B------:R-:W-:Y:S01]  /*0580*/  MOV R3, R21 ;  /* 0x0000001500037202 */ /* 0x000fe20000000f00 */
[----:B------:R-:W-:Y:S01]  /*0590*/  IMAD.MOV.U32 R2, RZ, RZ, R18 ;  /* 0x000000ffff027224 */ /* 0x000fe200078e0012 */
[----:B------:R-:W-:Y:S02]  /*05a0*/  MOV R0, R19 ;  /* 0x0000001300007202 */ /* 0x000fe40000000f00 */
[----:B------:R-:W-:-:S07]  /*05b0*/  MOV R26, 0x5d0 ;  /* 0x000005d0001a7802 */ /* 0x000fce0000000f00 */
[----:B------:R-:W-:Y:S05]  /*05c0*/  CALL.REL.NOINC `($__internal_10_$__cuda_sm20_div_s64) ;  /* 0x0000007000247944 */ /* 0x000fea0003c00000 */
        /* <DEDUP_REMOVED lines=11> */
.L_x_958:
[----:B------:R-:W-:Y:S05]  /*0680*/  BSYNC.RECONVERGENT B1 ;  /* 0x0000000000017941 */ /* 0x000fea0003800200 */
.L_x_956:
        /* <DEDUP_REMOVED lines=36> */
.L_x_960:
        /* <DEDUP_REMOVED lines=8> */
[----:B------:R-:W-:Y:S02]  /*0950*/  MOV R2, R7 ;  /* 0x0000000700027202 */ /* 0x000fe40000000f00 */
[----:B------:R-:W-:Y:S01]  /*0960*/  MOV R37, R25 ;  /* 0x0000001900257202 */ /* 0x000fe20000000f00 */
[----:B------:R-:W-:-:S04]  /*0970*/  IMAD.X R3, RZ, RZ, ~R25, P0 ;  /* 0x000000ffff037224 */ /* 0x000fc800000e0e19 */
[----:B------:R-:W-:Y:S02]  /*0980*/  IMAD R0, R3, R18, RZ ;  /* 0x0000001203007224 */ /* 0x000fe400078e02ff */
[----:B------:R-:W-:Y:S02]  /*0990*/  IMAD.MOV.U32 R3, RZ, RZ, R6 ;  /* 0x000000ffff037224 */ /* 0x000fe400078e0006 */
[-C--:B------:R-:W-:Y:S02]  /*09a0*/  IMAD R19, R19, R27.reuse, R0 ;  /* 0x0000001b13137224 */ /* 0x080fe400078e0200 */
[----:B------:R-:W-:-:S05]  /*09b0*/  IMAD.WIDE.U32 R2, R18, R27, R2 ;  /* 0x0000001b12027225 */ /* 0x000fca00078e0002 */
[----:B------:R-:W-:-:S07]  /*09c0*/  IADD3 R3, PT, PT, R19, R3, RZ ;  /* 0x0000000313037210 */ /* 0x000fce0007ffe0ff */
.L_x_961:
[----:B------:R-:W-:Y:S05]  /*09d0*/  BSYNC.RECONVERGENT B1 ;  /* 0x0000000000017941 */ /* 0x000fea0003800200 */
.L_x_959:
[----:B------:R-:W0:Y:S02]  /*09e0*/  LDC.64 R18, c[0x0][0x398] ;  /* 0x0000e600ff127b82 */ /* 0x000e240000000a00 */
[----:B0-----:R-:W-:-:S06]  /*09f0*/  IMAD.WIDE.U32 R18, R5, 0x8, R18 ;  /* 0x0000000805127825 */ /* 0x001fcc00078e0012 */
[----:B------:R-:W2:Y:S01]  /*0a00*/  LDG.E.64 R18, desc[UR8][R18.64] ;  /* 0x0000000812127981 */ /* 0x000ea2000c1e1b00 */
[----:B------:R-:W-:Y:S01]  /*0a10*/  LOP3.LUT R9, R9, R8, RZ, 0x3c, !PT ;  /* 0x0000000809097212 */ /* 0x000fe200078e3cff */
[----:B------:R-:W-:Y:S01]  /*0a20*/  IMAD R3, R3, R22, RZ ;  /* 0x0000001603037224 */ /* 0x000fe200078e02ff */
[----:B------:R-:W-:Y:S02]  /*0a30*/  BSSY.RECONVERGENT B1, `(.L_x_962) ;  /* 0x0000031000017945 */ /* 0x000fe40003800200 */
[----:B------:R-:W-:Y:S01]  /*0a40*/  LOP3.LUT R8, R9, R8, RZ, 0x3c, !PT ;  /* 0x0000000809087212 */ /* 0x000fe200078e3cff */
[----:B------:R-:W-:-:S03]  /*0a50*/  IMAD R3, R23, R2, R3 ;  /* 0x0000000217037224 */ /* 0x000fc600078e0203 */
[----:B------:R-:W-:-:S03]  /*0a60*/  LOP3.LUT R9, R9, R8, RZ, 0x3c, !PT ;  /* 0x0000000809097212 */ /* 0x000fc600078e3cff */
[----:B------:R-:W-:-:S04]  /*0a70*/  IMAD.WIDE.U32 R8, R22, R2, R8 ;  /* 0x0000000216087225 */ /* 0x000fc800078e0008 */
        /* <DEDUP_REMOVED lines=27> */
.L_x_963:
[----:B------:R-:W-:Y:S01]  /*0c30*/  MOV R28, R20 ;  /* 0x00000014001c7202 */ /* 0x000fe20000000f00 */
[----:B------:R-:W-:Y:S01]  /*0c40*/  IMAD.MOV.U32 R3, RZ, RZ, R21 ;  /* 0x000000ffff037224 */ /* 0x000fe200078e0015 */
[----:B------:R-:W-:Y:S01]  /*0c50*/  MOV R2, R18 ;  /* 0x0000001200027202 */ /* 0x000fe20000000f00 */
[----:B------:R-:W-:Y:S01]  /*0c60*/  IMAD.MOV.U32 R0, RZ, RZ, R19 ;  /* 0x000000ffff007224 */ /* 0x000fe200078e0013 */
[----:B------:R-:W-:-:S07]  /*0c70*/  MOV R26, 0xc90 ;  /* 0x00000c90001a7802 */ /* 0x000fce0000000f00 */
[----:B------:R-:W-:Y:S05]  /*0c80*/  CALL.REL.NOINC `($__internal_10_$__cuda_sm20_div_s64) ;  /* 0x0000006800747944 */ /* 0x000fea0003c00000 */
        /* <DEDUP_REMOVED lines=8> */
[----:B------:R-:W-:Y:S01]  /*0d10*/  MOV R23, R25 ;  /* 0x0000001900177202 */ /* 0x000fe20000000f00 */
[----:B------:R-:W-:-:S03]  /*0d20*/  IMAD.MOV.U32 R7, RZ, RZ, R2 ;  /* 0x000000ffff077224 */ /* 0x000fc600078e0002 */
[----:B------:R-:W-:-:S07]  /*0d30*/  IADD3 R3, PT, PT, R3, R21, RZ ;  /* 0x0000001503037210 */ /* 0x000fce0007ffe0ff */
.L_x_964:
[----:B------:R-:W-:Y:S05]  /*0d40*/  BSYNC.RECONVERGENT B1 ;  /* 0x0000000000017941 */ /* 0x000fea0003800200 */
.L_x_962:
        /* <DEDUP_REMOVED lines=36> */
.L_x_966:
[----:B------:R-:W-:Y:S01]  /*0f90*/  MOV R28, R36 ;  /* 0x00000024001c7202 */ /* 0x000fe20000000f00 */
[----:B------:R-:W-:Y:S01]  /*0fa0*/  IMAD.MOV.U32 R3, RZ, RZ, R37 ;  /* 0x000000ffff037224 */ /* 0x000fe200078e0025 */
[----:B------:R-:W-:Y:S01]  /*0fb0*/  MOV R2, R18 ;  /* 0x0000001200027202 */ /* 0x000fe20000000f00 */
[----:B------:R-:W-:Y:S01]  /*0fc0*/  IMAD.MOV.U32 R0, RZ, RZ, R19 ;  /* 0x000000ffff007224 */ /* 0x000fe200078e0013 */
[----:B------:R-:W-:-:S07]  /*0fd0*/  MOV R26, 0xff0 ;  /* 0x00000ff0001a7802 */ /* 0x000fce0000000f00 */
[----:B------:R-:W-:Y:S05]  /*0fe0*/  CALL.REL.NOINC `($__internal_10_$__cuda_sm20_div_s64) ;  /* 0x00000064009c7944 */ /* 0x000fea0003c00000 */
        /* <DEDUP_REMOVED lines=11> */
.L_x_967:
[----:B------:R-:W-:Y:S05]  /*10a0*/  BSYNC.RECONVERGENT B1 ;  /* 0x0000000000017941 */ /* 0x000fea0003800200 */
.L_x_965:
[----:B------:R-:W0:Y:S01]  /*10b0*/  LDC.64 R2, c[0x0][0x398] ;  /* 0x0000e600ff027b82 */ /* 0x000e220000000a00 */
[----:B------:R-:W-:-:S04]  /*10c0*/  VIADD R9, R5, 0xffffffff ;  /* 0xffffffff05097836 */ /* 0x000fc80000000000 */
[----:B0-----:R-:W-:-:S05]  /*10d0*/  IMAD.WIDE.U32 R2, R9, 0x8, R2 ;  /* 0x0000000809027825 */ /* 0x001fca00078e0002 */
[----:B------:R-:W2:Y:S01]  /*10e0*/  LDG.E.64 R18, desc[UR8][R2.64] ;  /* 0x0000000802127981 */ /* 0x000ea2000c1e1b00 */
[----:B------:R-:W-:Y:S01]  /*10f0*/  MOV R38, R8 ;  /* 0x0000000800267202 */ /* 0x000fe20000000f00 */
[----:B------:R-:W-:Y:S01]  /*1100*/  IMAD R29, R29, R20, RZ ;  /* 0x000000141d1d7224 */ /* 0x000fe200078e02ff */
[----:B------:R-:W-:Y:S01]  /*1110*/  BSSY.RECONVERGENT B1, `(.L_x_968) ;  /* 0x0000030000017945 */ /* 0x000fe20003800200 */
[----:B------:R-:W-:Y:S02]  /*1120*/  IMAD.MOV.U32 R39, RZ, RZ, R6 ;  /* 0x000000ffff277224 */ /* 0x000fe400078e0006 */
[-C--:B------:R-:W-:Y:S02]  /*1130*/  IMAD R29, R21, R27.reuse, R29 ;  /* 0x0000001b151d7224 */ /* 0x080fe400078e021d */
[----:B------:R-:W-:-:S05]  /*1140*/  IMAD.WIDE.U32 R38, R20, R27, R38 ;  /* 0x0000001b14267225 */ /* 0x000fca00078e0026 */
[----:B------:R-:W-:Y:S02]  /*1150*/  IADD3 R6, PT, PT, R39, R29, RZ ;  /* 0x0000001d27067210 */ /* 0x000fe40007ffe0ff */
        /* <DEDUP_REMOVED lines=13> */
[----:B------:R-:W-:Y:S02]  /*1230*/  HFMA2 R21, -RZ, RZ, 0, 0 ;  /* 0x00000000ff157431 */ /* 0x000fe400000001ff */
        /* <DEDUP_REMOVED lines=12> */
.L_x_969:
        /* <DEDUP_REMOVED lines=10> */
[----:B------:R-:W-:Y:S02]  /*13a0*/  IMAD.X R21, RZ, RZ, ~R25, P0 ;  /* 0x000000ffff157224 */ /* 0x000fe400000e0e19 */
[----:B------:R-:W-:-:S04]  /*13b0*/  IMAD.WIDE.U32 R2, R18, R27, R2 ;  /* 0x0000001b12027225 */ /* 0x000fc800078e0002 */
[----:B------:R-:W-:Y:S01]  /*13c0*/  IMAD R21, R21, R18, RZ ;  /* 0x0000001215157224 */ /* 0x000fe200078e02ff */
[----:B------:R-:W-:-:S03]  /*13d0*/  MOV R41, R2 ;  /* 0x0000000200297202 */ /* 0x000fc60000000f00 */
[----:B------:R-:W-:-:S04]  /*13e0*/  IMAD R21, R19, R27, R21 ;  /* 0x0000001b13157224 */ /* 0x000fc800078e0215 */
[----:B------:R-:W-:Y:S02]  /*13f0*/  IMAD.IADD R23, R3, 0x1, R21 ;  /* 0x0000000103177824 */ /* 0x000fe400078e0215 */
[----:B------:R-:W-:-:S07]  /*1400*/  IMAD.MOV.U32 R21, RZ, RZ, R25 ;  /* 0x000000ffff157224 */ /* 0x000fce00078e0019 */
.L_x_970:
[----:B------:R-:W-:Y:S05]  /*1410*/  BSYNC.RECONVERGENT B1 ;  /* 0x0000000000017941 */ /* 0x000fea0003800200 */
.L_x_968:
[----:B------:R-:W0:Y:S02]  /*1420*/  LDC.64 R2, c[0x0][0x3a0] ;  /* 0x0000e800ff027b82 */ /* 0x000e240000000a00 */
[----:B0-----:R-:W-:-:S05]  /*1430*/  IMAD.WIDE.U32 R2, R9, 0x8, R2 ;  /* 0x0000000809027825 */ /* 0x001fca00078e0002 */
        /* <DEDUP_REMOVED lines=33> */
.L_x_972:
[----:B------:R-:W-:Y:S01]  /*1650*/  MOV R28, R36 ;  /* 0x00000024001c7202 */ /* 0x000fe20000000f00 */
[----:B------:R-:W-:Y:S01]  /*1660*/  IMAD.MOV.U32 R3, RZ, RZ, R37 ;  /* 0x000000ffff037224 */ /* 0x000fe200078e0025 */
[----:B------:R-:W-:Y:S01]  /*1670*/  MOV R2, R18 ;  /* 0x0000001200027202 */ /* 0x000fe20000000f00 */
[----:B------:R-:W-:Y:S01]  /*1680*/  IMAD.MOV.U32 R0, RZ, RZ, R19 ;  /* 0x000000ffff007224 */ /* 0x000fe200078e0013 */
[----:B------:R-:W-:-:S07]  /*1690*/  MOV R26, 0x16b0 ;  /* 0x000016b0001a7802 */ /* 0x000fce0000000f00 */
[----:B------:R-:W-:Y:S05]  /*16a0*/  CALL.REL.NOINC `($__internal_10_$__cuda_sm20_div_s64) ;  /* 0x0000005c00ec7944 */ /* 0x000fea0003c00000 */
[-C--:B------:R-:W-:Y:S01]  /*16b0*/  IADD3 R23, P0, PT, RZ, -R24.reuse, RZ ;  /* 0x80000018ff177210 */ /* 0x080fe20007f1e0ff */
[----:B------:R-:W-:Y:S01]  /*16c0*/  IMAD.MOV.U32 R2, RZ, RZ, R36 ;  /* 0x000000ffff027224 */ /* 0x000fe200078e0024 */
[----:B------:R-:W-:Y:S02]  /*16d0*/  MOV R22, R24 ;  /* 0x0000001800167202 */ /* 0x000fe40000000f00 */
[----:B------:R-:W-:-:S05]  /*16e0*/  IADD3.X R3, PT, PT, RZ, ~R25, RZ, P0, !PT ;  /* 0x80000019ff037210 */ /* 0x000fca00007fe4ff */
[----:B------:R-:W-:Y:S01]  /*16f0*/  IMAD R0, R3, R18, RZ ;  /* 0x0000001203007224 */ /* 0x000fe200078e02ff */
[----:B------:R-:W-:-:S03]  /*1700*/  MOV R3, R37 ;  /* 0x0000002500037202 */ /* 0x000fc60000000f00 */
[-C--:B------:R-:W-:Y:S02]  /*1710*/  IMAD R19, R19, R23.reuse, R0 ;  /* 0x0000001713137224 */ /* 0x080fe400078e0200 */
[----:B------:R-:W-:-:S04]  /*1720*/  IMAD.WIDE.U32 R2, R18, R23, R2 ;  /* 0x0000001712027225 */ /* 0x000fc800078e0002 */
[----:B------:R-:W-:Y:S02]  /*1730*/  IMAD.IADD R3, R19, 0x1, R3 ;  /* 0x0000000113037824 */ /* 0x000fe400078e0203 */
[----:B------:R-:W-:-:S07]  /*1740*/  IMAD.MOV.U32 R23, RZ, RZ, R25 ;  /* 0x000000ffff177224 */ /* 0x000fce00078e0019 */
.L_x_973:
[----:B------:R-:W-:Y:S05]  /*1750*/  BSYNC.RECONVERGENT B1 ;  /* 0x0000000000017941 */ /* 0x000fea0003800200 */
.L_x_971:
[----:B------:R-:W0:Y:S01]  /*1760*/  LDC.64 R18, c[0x0][0x398] ;  /* 0x0000e600ff127b82 */ /* 0x000e220000000a00 */
[----:B------:R-:W-:-:S05]  /*1770*/  IADD3 R25, PT, PT, R5, -0x2, RZ ;  /* 0xfffffffe05197810 */ /* 0x000fca0007ffe0ff */
[----:B0-----:R-:W-:-:S06]  /*1780*/  IMAD.WIDE.U32 R18, R25, 0x8, R18 ;  /* 0x0000000819127825 */ /* 0x001fcc00078e0012 */
[----:B------:R-:W2:Y:S01]  /*1790*/  LDG.E.64 R18, desc[UR8][R18.64] ;  /* 0x0000000812127981 */ /* 0x000ea2000c1e1b00 */
[----:B------:R-:W-:Y:S01]  /*17a0*/  MOV R35, R6 ;  /* 0x0000000600237202 */ /* 0x000fe20000000f00 */
[----:B------:R-:W-:Y:S01]  /*17b0*/  IMAD R3, R3, R8, RZ ;  /* 0x0000000803037224 */ /* 0x000fe200078e02ff */
[----:B------:R-:W-:Y:S01]  /*17c0*/  BSSY.RECONVERGENT B1, `(.L_x_974) ;  /* 0x0000031000017945 */ /* 0x000fe20003800200 */
[----:B------:R-:W-:Y:S02]  /*17d0*/  IMAD.MOV.U32 R34, RZ, RZ, R38 ;  /* 0x000000ffff227224 */ /* 0x000fe400078e0026 */
[-C--:B------:R-:W-:Y:S02]  /*17e0*/  IMAD R3, R9, R2.reuse, R3 ;  /* 0x0000000209037224 */ /* 0x080fe400078e0203 */
[----:B------:R-:W-:-:S04]  /*17f0*/  IMAD.WIDE.U32 R34, R8, R2, R34 ;  /* 0x0000000208227225 */ /* 0x000fc800078e0022 */
        /* <DEDUP_REMOVED lines=28> */
.L_x_975:
        /* <DEDUP_REMOVED lines=14> */
[----:B------:R-:W-:Y:S02]  /*1aa0*/  IMAD R9, R19, R27, R9 ;  /* 0x0000001b13097224 */ /* 0x000fe400078e0209 */
[----:B------:R-:W-:-:S03]  /*1ab0*/  IMAD.MOV.U32 R27, RZ, RZ, R2 ;  /* 0x000000ffff1b7224 */ /* 0x000fc600078e0002 */
[----:B------:R-:W-:-:S07]  /*1ac0*/  IADD3 R9, PT, PT, R3, R9, RZ ;  /* 0x0000000903097210 */ /* 0x000fce0007ffe0ff */
.L_x_976:
[----:B------:R-:W-:Y:S05]  /*1ad0*/  BSYNC.RECONVERGENT B1 ;  /* 0x0000000000017941 */ /* 0x000fea0003800200 */
.L_x_974:
        /* <DEDUP_REMOVED lines=10> */
[----:B------:R-:W-:Y:S01]  /*1b80*/  IMAD R9, R36, R9, R24 ;  /* 0x0000000924097224 */ /* 0x000fe200078e0218 */
[----:B------:R-:W-:-:S03]  /*1b90*/  MOV R29, R6 ;  /* 0x00000006001d7202 */ /* 0x000fc60000000f00 */
        /* <DEDUP_REMOVED lines=25> */
.L_x_978:
        /* <DEDUP_REMOVED lines=8> */
[-C--:B------:R-:W-:Y:S02]  /*1db0*/  MOV R6, R25.reuse ;  /* 0x0000001900067202 */ /* 0x080fe40000000f00 */
[----:B------:R-:W-:-:S05]  /*1dc0*/  IADD3.X R3, PT, PT, RZ, ~R25, RZ, P0, !PT ;  /* 0x80000019ff037210 */ /* 0x000fca00007fe4ff */
[----:B------:R-:W-:Y:S01]  /*1dd0*/  IMAD R0, R3, R18, RZ ;  /* 0x0000001203007224 */ /* 0x000fe200078e02ff */
[----:B------:R-:W-:-:S03]  /*1de0*/  MOV R3, R23 ;  /* 0x0000001700037202 */ /* 0x000fc60000000f00 */
[-C--:B------:R-:W-:Y:S02]  /*1df0*/  IMAD R9, R19, R7.reuse, R0 ;  /* 0x0000000713097224 */ /* 0x080fe400078e0200 */
[----:B------:R-:W-:-:S04]  /*1e00*/  IMAD.WIDE.U32 R2, R18, R7, R2 ;  /* 0x0000000712027225 */ /* 0x000fc800078e0002 */
[----:B------:R-:W-:Y:S01]  /*1e10*/  IMAD.MOV.U32 R7, RZ, RZ, R24 ;  /* 0x000000ffff077224 */ /* 0x000fe200078e0018 */
[----:B------:R-:W-:Y:S01]  /*1e20*/  MOV R19, R2 ;  /* 0x0000000200137202 */ /* 0x000fe20000000f00 */
[----:B------:R-:W-:-:S07]  /*1e30*/  IMAD.IADD R3, R9, 0x1, R3 ;  /* 0x0000000109037824 */ /* 0x000fce00078e0203 */
.L_x_979:
[----:B------:R-:W-:Y:S05]  /*1e40*/  BSYNC.RECONVERGENT B1 ;  /* 0x0000000000017941 */ /* 0x000fea0003800200 */
.L_x_977:
[----:B------:R-:W-:Y:S01]  /*1e50*/  IMAD R0, R3, R36, RZ ;  /* 0x0000002403007224 */ /* 0x000fe200078e02ff */
[----:B------:R-:W-:Y:S01]  /*1e60*/  MOV R3, R8 ;  /* 0x0000000800037202 */ /* 0x000fe20000000f00 */
[----:B------:R-:W-:Y:S02]  /*1e70*/  IMAD.MOV.U32 R2, RZ, RZ, R34 ;  /* 0x000000ffff027224 */ /* 0x000fe400078e0022 */
[----:B------:R-:W-:Y:S02]  /*1e80*/  VIADD R5, R5, 0xfffffffc ;  /* 0xfffffffc05057836 */ /* 0x000fe40000000000 */
[----:B------:R-:W-:-:S04]  /*1e90*/  IMAD.WIDE.U32 R2, R36, R19, R2 ;  /* 0x0000001324027225 */ /* 0x000fc800078e0002 */
[----:B------:R-:W-:Y:S02]  /*1ea0*/  IMAD R19, R37, R19, R0 ;  /* 0x0000001325137224 */ /* 0x000fe400078e0200 */
[----:B------:R-:W-:-:S03]  /*1eb0*/  IMAD.MOV.U32 R9, RZ, RZ, R2 ;  /* 0x000000ffff097224 */ /* 0x000fc600078e0002 */
[----:B------:R-:W-:Y:S01]  /*1ec0*/  IADD3 R8, PT, PT, R3, R19, RZ ;  /* 0x0000001303087210 */ /* 0x000fe20007ffe0ff */
[----:B------:R-:W-:Y:S06]  /*1ed0*/  @P2 BRA `(.L_x_980) ;  /* 0xffffffe4001c2947 */ /* 0x000fec000383ffff */
[----:B------:R-:W-:-:S07]  /*1ee0*/  IADD3 R5, PT, PT, R5, 0x1, RZ ;  /* 0x0000000105057810 */ /* 0x000fce0007ffe0ff */
.L_x_955:
        /* <DEDUP_REMOVED lines=34> */
[----:B------:R-:W-:Y:S01]  /*2110*/  IMAD.MOV.U32 R21, RZ, RZ, RZ ;  /* 0x000000ffff157224 */ /* 0x000fe200078e00ff */
[----:B------:R-:W-:Y:S06]  /*2120*/  BRA `(.L_x_984) ;  /* 0x0000000000387947 */ /* 0x000fec0003800000 */
.L_x_983:
[----:B------:R-:W-:Y:S01]  /*2130*/  MOV R28, R20 ;  /* 0x00000014001c7202 */ /* 0x000fe20000000f00 */
[----:B------:R-:W-:Y:S01]  /*2140*/  IMAD.MOV.U32 R3, RZ, RZ, R21 ;  /* 0x000000ffff037224 */ /* 0x000fe200078e0015 */
[----:B------:R-:W-:Y:S01]  /*2150*/  MOV R2, R18 ;  /* 0x0000001200027202 */ /* 0x000fe20000000f00 */
[----:B------:R-:W-:Y:S01]  /*2160*/  IMAD.MOV.U32 R0, RZ, RZ, R19 ;  /* 0x000000ffff007224 */ /* 0x000fe200078e0013 */
[----:B------:R-:W-:-:S07]  /*2170*/  MOV R26, 0x2190 ;  /* 0x00002190001a7802 */ /* 0x000fce0000000f00 */
[----:B------:R-:W-:Y:S05]  /*2180*/  CALL.REL.NOINC `($__internal_10_$__cuda_sm20_div_s64) ;  /* 0x0000005400347944 */ /* 0x000fea0003c00000 */
        /* <DEDUP_REMOVED lines=8> */
.L_x_984:
[----:B------:R-:W-:Y:S05]  /*2210*/  BSYNC.RECONVERGENT B1 ;  /* 0x0000000000017941 */ /* 0x000fea0003800200 */
.L_x_982:
        /* <DEDUP_REMOVED lines=36> */
.L_x_986:
[----:B------:R-:W-:Y:S01]  /*2460*/  IMAD.MOV.U32 R28, RZ, RZ, R7 ;  /* 0x000000ffff1c7224 */ /* 0x000fe200078e0007 */
[----:B------:R-:W-:Y:S01]  /*2470*/  MOV R3, R6 ;  /* 0x0000000600037202 */ /* 0x000fe20000000f00 */
[----:B------:R-:W-:Y:S01]  /*2480*/  IMAD.MOV.U32 R2, RZ, RZ, R18 ;  /* 0x000000ffff027224 */ /* 0x000fe200078e0012 */
[----:B------:R-:W-:Y:S02]  /*2490*/  MOV R0, R19 ;  /* 0x0000001300007202 */ /* 0x000fe40000000f00 */
[----:B------:R-:W-:-:S07]  /*24a0*/  MOV R26, 0x24c0 ;  /* 0x000024c0001a7802 */ /* 0x000fce0000000f00 */
[----:B------:R-:W-:Y:S05]  /*24b0*/  CALL.REL.NOINC `($__internal_10_$__cuda_sm20_div_s64) ;  /* 0x0000005000687944 */ /* 0x000fea0003c00000 */
[----:B------:R-:W-:Y:S02]  /*24c0*/  IADD3 R3, P0, PT, RZ, -R24, RZ ;  /* 0x80000018ff037210 */ /* 0x000fe40007f1e0ff */
[----:B------:R-:W-:Y:S02]  /*24d0*/  LOP3.LUT R7, R7, R6, RZ, 0x3c, !PT ;  /* 0x0000000607077212 */ /* 0x000fe400078e3cff */
[----:B------:R-:W-:Y:S01]  /*24e0*/  MOV R22, R24 ;  /* 0x0000001800167202 */ /* 0x000fe20000000f00 */
[----:B------:R-:W-:Y:S01]  /*24f0*/  IMAD.X R23, RZ, RZ, ~R25, P0 ;  /* 0x000000ffff177224 */ /* 0x000fe200000e0e19 */
[----:B------:R-:W-:-:S03]  /*2500*/  LOP3.LUT R6, R7, R6, RZ, 0x3c, !PT ;  /* 0x0000000607067212 */ /* 0x000fc600078e3cff */
[----:B------:R-:W-:Y:S01]  /*2510*/  IMAD R23, R23, R18, RZ ;  /* 0x0000001217177224 */ /* 0x000fe200078e02ff */
[----:B------:R-:W-:-:S03]  /*2520*/  LOP3.LUT R7, R7, R6, RZ, 0x3c, !PT ;  /* 0x0000000607077212 */ /* 0x000fc600078e3cff */
[-C--:B------:R-:W-:Y:S02]  /*2530*/  IMAD R23, R19, R3.reuse, R23 ;  /* 0x0000000313177224 */ /* 0x080fe400078e0217 */
[----:B------:R-:W-:-:S04]  /*2540*/  IMAD.WIDE.U32 R6, R18, R3, R6 ;  /* 0x0000000312067225 */ /* 0x000fc800078e0006 */
[----:B------:R-:W-:Y:S01]  /*2550*/  IMAD.IADD R27, R23, 0x1, R7 ;  /* 0x00000001171b7824 */ /* 0x000fe200078e0207 */
[----:B------:R-:W-:Y:S01]  /*2560*/  MOV R3, R6 ;  /* 0x0000000600037202 */ /* 0x000fe20000000f00 */
[----:B------:R-:W-:-:S07]  /*2570*/  IMAD.MOV.U32 R23, RZ, RZ, R25 ;  /* 0x000000ffff177224 */ /* 0x000fce00078e0019 */
.L_x_987:
[----:B------:R-:W-:Y:S05]  /*2580*/  BSYNC.RECONVERGENT B1 ;  /* 0x0000000000017941 */ /* 0x000fea0003800200 */
.L_x_985:
[----:B------:R-:W0:Y:S01]  /*2590*/  LDC.64 R18, c[0x0][0x398] ;  /* 0x0000e600ff127b82 */ /* 0x000e220000000a00 */
[----:B------:R-:W-:-:S05]  /*25a0*/  IADD3 R4, PT, PT, R5, -0x1, RZ ;  /* 0xffffffff05047810 */ /* 0x000fca0007ffe0ff */
        /* <DEDUP_REMOVED lines=37> */
.L_x_989:
        /* <DEDUP_REMOVED lines=17> */
.L_x_990:
[----:B------:R-:W-:Y:S05]  /*2910*/  BSYNC.RECONVERGENT B1 ;  /* 0x0000000000017941 */ /* 0x000fea0003800200 */
.L_x_988:
        /* <DEDUP_REMOVED lines=9> */
[----:B------:R-:W-:Y:S02]  /*29b0*/  IMAD R7, R40, R7, R4 ;  /* 0x0000000728077224 */ /* 0x000fe400078e0204 */
[----:B------:R-:W-:-:S03]  /*29c0*/  IMAD.MOV.U32 R29, RZ, RZ, R38 ;  /* 0x000000ffff1d7224 */ /* 0x000fc600078e0026 */
        /* <DEDUP_REMOVED lines=25> */
.L_x_992:
[----:B------:R-:W-:Y:S01]  /*2b60*/  IMAD.MOV.U32 R28, RZ, RZ, R22 ;  /* 0x000000ffff1c7224 */ /* 0x000fe200078e0016 */
[----:B------:R-:W-:Y:S01]  /*2b70*/  MOV R3, R23 ;  /* 0x0000001700037202 */ /* 0x000fe20000000f00 */
[----:B------:R-:W-:Y:S01]  /*2b80*/  IMAD.MOV.U32 R2, RZ, RZ, R18 ;  /* 0x000000ffff027224 */ /* 0x000fe200078e0012 */
[----:B------:R-:W-:Y:S02]  /*2b90*/  MOV R0, R19 ;  /* 0x0000001300007202 */ /* 0x000fe40000000f00 */
[----:B------:R-:W-:-:S07]  /*2ba0*/  MOV R26, 0x2bc0 ;  /* 0x00002bc0001a7802 */ /* 0x000fce0000000f00 */
[----:B------:R-:W-:Y:S05]  /*2bb0*/  CALL.REL.NOINC `($__internal_10_$__cuda_sm20_div_s64) ;  /* 0x0000004800a87944 */ /* 0x000fea0003c00000 */
[----:B------:R-:W-:Y:S02]  /*2bc0*/  IADD3 R7, P0, PT, RZ, -R24, RZ ;  /* 0x80000018ff077210 */ /* 0x000fe40007f1e0ff */
[----:B------:R-:W-:Y:S02]  /*2bd0*/  MOV R2, R22 ;  /* 0x0000001600027202 */ /* 0x000fe40000000f00 */
[----:B------:R-:W-:Y:S01]  /*2be0*/  MOV R6, R25 ;  /* 0x0000001900067202 */ /* 0x000fe20000000f00 */
[----:B------:R-:W-:-:S04]  /*2bf0*/  IMAD.X R3, RZ, RZ, ~R25, P0 ;  /* 0x000000ffff037224 */ /* 0x000fc800000e0e19 */
[----:B------:R-:W-:Y:S02]  /*2c00*/  IMAD R0, R3, R18, RZ ;  /* 0x0000001203007224 */ /* 0x000fe400078e02ff */
[----:B------:R-:W-:Y:S02]  /*2c10*/  IMAD.MOV.U32 R3, RZ, RZ, R23 ;  /* 0x000000ffff037224 */ /* 0x000fe400078e0017 */
[-C--:B------:R-:W-:Y:S02]  /*2c20*/  IMAD R19, R19, R7.reuse, R0 ;  /* 0x0000000713137224 */ /* 0x080fe400078e0200 */
[----:B------:R-:W-:Y:S01]  /*2c30*/  IMAD.WIDE.U32 R2, R18, R7, R2 ;  /* 0x0000000712027225 */ /* 0x000fe200078e0002 */
[----:B------:R-:W-:-:S03]  /*2c40*/  MOV R7, R24 ;  /* 0x0000001800077202 */ /* 0x000fc60000000f00 */
[----:B------:R-:W-:-:S07]  /*2c50*/  IMAD.IADD R3, R19, 0x1, R3 ;  /* 0x0000000113037824 */ /* 0x000fce00078e0203 */
.L_x_993:
[----:B------:R-:W-:Y:S05]  /*2c60*/  BSYNC.RECONVERGENT B1 ;  /* 0x0000000000017941 */ /* 0x000fea0003800200 */
.L_x_991:
[----:B------:R-:W-:Y:S01]  /*2c70*/  IMAD.MOV.U32 R36, RZ, RZ, R8 ;  /* 0x000000ffff247224 */ /* 0x000fe200078e0008 */
[----:B------:R-:W-:Y:S01]  /*2c80*/  IADD3 R5, PT, PT, R5, -0x2, RZ ;  /* 0xfffffffe05057810 */ /* 0x000fe20007ffe0ff */
[----:B------:R-:W-:Y:S02]  /*2c90*/  IMAD R3, R3, R40, RZ ;  /* 0x0000002803037224 */ /* 0x000fe400078e02ff */
[----:B------:R-:W-:-:S04]  /*2ca0*/  IMAD.WIDE.U32 R36, R40, R2, R36 ;  /* 0x0000000228247225 */ /* 0x000fc800078e0024 */
[----:B------:R-:W-:Y:S01]  /*2cb0*/  IMAD R3, R41, R2, R3 ;  /* 0x0000000229037224 */ /* 0x000fe200078e0203 */
[----:B------:R-:W-:-:S03]  /*2cc0*/  MOV R9, R36 ;  /* 0x0000002400097202 */ /* 0x000fc60000000f00 */
[----:B------:R-:W-:-:S07]  /*2cd0*/  IMAD.IADD R8, R37, 0x1, R3 ;  /* 0x0000000125087824 */ /* 0x000fce00078e0203 */
.L_x_981:
        /* <DEDUP_REMOVED lines=23> */
[----:B------:R-:W-:-:S03]  /*2e50*/  HFMA2 R3, -RZ, RZ, 0, 0 ;  /* 0x00000000ff037431 */ /* 0x000fc600000001ff */
[----:B------:R-:W-:-:S13]  /*2e60*/  ISETP.GE.U32.AND P0, PT, R19, R22, PT ;  /* 0x000000161300720c */ /* 0x000fda0003f06070 */
[----:B------:R-:W-:-:S05]  /*2e70*/  @P0 IMAD.IADD R19, R19, 0x1, -R22 ;  /* 0x0000000113130824 */ /* 0x000fca00078e0a16 */
[----:B------:R-:W-:-:S13]  /*2e80*/  ISETP.GE.U32.AND P0, PT, R19, R22, PT ;  /* 0x000000161300720c */ /* 0x000fda0003f06070 */
[----:B------:R-:W-:Y:S02]  /*2e90*/  @P0 IADD3 R19, PT, PT, -R22, R19, RZ ;  /* 0x0000001316130210 */ /* 0x000fe40007ffe1ff */
[----:B------:R-:W-:-:S05]  /*2ea0*/  @!P1 LOP3.LUT R19, RZ, R22, RZ, 0x33, !PT ;  /* 0x00000016ff139212 */ /* 0x000fca00078e33ff */
[----:B------:R-:W-:Y:S01]  /*2eb0*/  IMAD.MOV.U32 R2, RZ, RZ, R19 ;  /* 0x000000ffff027224 */ /* 0x000fe200078e0013 */
[----:B------:R-:W-:Y:S06]  /*2ec0*/  BRA `(.L_x_996) ;  /* 0x0000000000187947 */ /* 0x000fec0003800000 */
.L_x_995:
[----:B------:R-:W-:Y:S01]  /*2ed0*/  IMAD.MOV.U32 R0, RZ, RZ, R20 ;  /* 0x000000ffff007224 */ /* 0x000fe200078e0014 */
[----:B------:R-:W-:Y:S01]  /*2ee0*/  MOV R25, R21 ;  /* 0x0000001500197202 */ /* 0x000fe20000000f00 */
[----:B------:R-:W-:Y:S01]  /*2ef0*/  IMAD.MOV.U32 R4, RZ, RZ, R22 ;  /* 0x000000ffff047224 */ /* 0x000fe200078e0016 */
[----:B------:R-:W-:Y:S02]  /*2f00*/  MOV R24, R23 ;  /* 0x0000001700187202 */ /* 0x000fe40000000f00 */
[----:B------:R-:W-:-:S07]  /*2f10*/  MOV R26, 0x2f30 ;  /* 0x00002f30001a7802 */ /* 0x000fce0000000f00 */
[----:B------:R-:W-:Y:S05]  /*2f20*/  CALL.REL.NOINC `($__internal_11_$__cuda_sm20_rem_s64) ;  /* 0x0000004c00187944 */ /* 0x000fea0003c00000 */
.L_x_996:
[----:B------:R-:W-:Y:S05]  /*2f30*/  BSYNC.RECONVERGENT B1 ;  /* 0x0000000000017941 */ /* 0x000fea0003800200 */
.L_x_994:
        /* <DEDUP_REMOVED lines=22> */
[----:B------:R-:W-:-:S04]  /*30a0*/  IMAD.HI.U32 R0, R3, R5, R2 ;  /* 0x0000000503007227 */ /* 0x000fc800078e0002 */
[----:B------:R-:W-:Y:S02]  /*30b0*/  IMAD.MOV.U32 R3, RZ, RZ, RZ ;  /* 0x000000ffff037224 */ /* 0x000fe400078e00ff */
[----:B------:R-:W-:-:S05]  /*30c0*/  IMAD.HI.U32 R0, R0, R7, RZ ;  /* 0x0000000700007227 */ /* 0x000fca00078e00ff */
[----:B------:R-:W-:-:S05]  /*30d0*/  IADD3 R0, PT, PT, -R0, RZ, RZ ;  /* 0x000000ff00007210 */ /* 0x000fca0007ffe1ff */
[----:B------:R-:W-:-:S05]  /*30e0*/  IMAD R2, R22, R0, R7 ;  /* 0x0000000016027224 */ /* 0x000fca00078e0207 */
[----:B------:R-:W-:-:S13]  /*30f0*/  ISETP.GE.U32.AND P0, PT, R2, R22, PT ;  /* 0x000000160200720c */ /* 0x000fda0003f06070 */
[----:B------:R-:W-:-:S05]  /*3100*/  @P0 IMAD.IADD R2, R2, 0x1, -R22 ;  /* 0x0000000102020824 */ /* 0x000fca00078e0a16 */
[----:B------:R-:W-:-:S13]  /*3110*/  ISETP.GE.U32.AND P0, PT, R2, R22, PT ;  /* 0x000000160200720c */ /* 0x000fda0003f06070 */
[----:B------:R-:W-:Y:S02]  /*3120*/  @P0 IADD3 R2, PT, PT, -R22, R2, RZ ;  /* 0x0000000216020210 */ /* 0x000fe40007ffe1ff */
[----:B------:R-:W-:Y:S01]  /*3130*/  @!P1 LOP3.LUT R2, RZ, R22, RZ, 0x33, !PT ;  /* 0x00000016ff029212 */ /* 0x000fe200078e33ff */
[----:B------:R-:W-:Y:S06]  /*3140*/  BRA `(.L_x_999) ;  /* 0x0000000000187947 */ /* 0x000fec0003800000 */
.L_x_998:
[----:B------:R-:W-:Y:S01]  /*3150*/  MOV R4, R22 ;  /* 0x0000001600047202 */ /* 0x000fe20000000f00 */
[----:B------:R-:W-:Y:S01]  /*3160*/  IMAD.MOV.U32 R24, RZ, RZ, R23 ;  /* 0x000000ffff187224 */ /* 0x000fe200078e0017 */
[----:B------:R-:W-:Y:S01]  /*3170*/  MOV R0, R7 ;  /* 0x0000000700007202 */ /* 0x000fe20000000f00 */
[----:B------:R-:W-:Y:S01]  /*3180*/  IMAD.MOV.U32 R25, RZ, RZ, R6 ;  /* 0x000000ffff197224 */ /* 0x000fe200078e0006 */
[----:B------:R-:W-:-:S07]  /*3190*/  MOV R26, 0x31b0 ;  /* 0x000031b0001a7802 */ /* 0x000fce0000000f00 */
[----:B------:R-:W-:Y:S05]  /*31a0*/  CALL.REL.NOINC `($__internal_11_$__cuda_sm20_rem_s64) ;  /* 0x0000004800787944 */ /* 0x000fea0003c00000 */
.L_x_999:
[----:B------:R-:W-:Y:S05]  /*31b0*/  BSYNC.RECONVERGENT B1 ;  /* 0x0000000000017941 */ /* 0x000fea0003800200 */
.L_x_997:
[----:B------:R-:W-:Y:S01]  /*31c0*/  MOV R4, R9 ;  /* 0x0000000900047202 */ /* 0x000fe20000000f00 */
[----:B------:R-:W-:Y:S02]  /*31d0*/  IMAD R3, R3, R32, RZ ;  /* 0x0000002003037224 */ /* 0x000fe400078e02ff */
[----:B------:R-:W-:Y:S02]  /*31e0*/  IMAD.MOV.U32 R5, RZ, RZ, R8 ;  /* 0x000000ffff057224 */ /* 0x000fe400078e0008 */
[-C--:B------:R-:W-:Y:S02]  /*31f0*/  IMAD R3, R33, R2.reuse, R3 ;  /* 0x0000000221037224 */ /* 0x080fe400078e0203 */
[----:B------:R-:W-:-:S04]  /*3200*/  IMAD.WIDE.U32 R4, R32, R2, R4 ;  /* 0x0000000220047225 */ /* 0x000fc800078e0004 */
[----:B------:R-:W-:Y:S01]  /*3210*/  IMAD.MOV.U32 R9, RZ, RZ, R4 ;  /* 0x000000ffff097224 */ /* 0x000fe200078e0004 */
[----:B------:R-:W-:-:S07]  /*3220*/  IADD3 R8, PT, PT, R5, R3, RZ ;  /* 0x0000000305087210 */ /* 0x000fce0007ffe0ff */
.L_x_954:
        /* <DEDUP_REMOVED lines=8> */
[----:B------:R0:W-:Y:S04]  /*32b0*/  @P0 STS.64 [R11], R4 ;  /* 0x000000040b000388 */ /* 0x0001e80000000a00 */
[----:B------:R0:W-:Y:S04]  /*32c0*/  @P0 STS.64 [R12], R16 ;  /* 0x000000100c000388 */ /* 0x0001e80000000a00 */
[----:B------:R0:W-:Y:S04]  /*32d0*/  @!P0 STS.64 [R11], R4 ;  /* 0x000000040b008388 */ /* 0x0001e80000000a00 */
[----:B------:R0:W-:Y:S01]  /*32e0*/  @!P0 STS.64 [R12], R14 ;  /* 0x0000000e0c008388 */ /* 0x0001e20000000a00 */
[----:B------:R-:W-:Y:S05]  /*32f0*/  BRA `(.L_x_1000) ;  /* 0x0000003400cc7947 */ /* 0x000fea0003800000 */
.L_x_953:
[----:B------:R-:W-:-:S04]  /*3300*/  ISETP.GE.U32.AND P0, PT, R14, UR10, PT ;  /* 0x0000000a0e007c0c */ /* 0x000fc8000bf06070 */
[----:B------:R-:W-:-:S13]  /*3310*/  ISETP.GE.U32.AND.EX P0, PT, RZ, UR11, PT, P0 ;  /* 0x0000000bff007c0c */ /* 0x000fda000bf06100 */
[----:B------:R-:W-:Y:S05]  /*3320*/  @P0 BRA `(.L_x_1000) ;  /* 0x0000003400c00947 */ /* 0x000fea0003800000 */
[----:B------:R-:W-:Y:S01]  /*3330*/  UISETP.GE.AND UP0, UPT, UR5, URZ, UPT ;  /* 0x000000ff0500728c */ /* 0x000fe2000bf06270 */
[----:B------:R-:W-:Y:S01]  /*3340*/  MOV R6, RZ ;  /* 0x000000ff00067202 */ /* 0x000fe20000000f00 */
[----:B------:R-:W-:-:S07]  /*3350*/  IMAD.MOV.U32 R5, RZ, RZ, RZ ;  /* 0x000000ffff057224 */ /* 0x000fce00078e00ff */
[----:B------:R-:W-:Y:S05]  /*3360*/  BRA.U !UP0, `(.L_x_1001) ;  /* 0x0000003508987547 */ /* 0x000fea000b800000 */
[----:B------:R-:W-:Y:S01]  /*3370*/  MOV R8, UR5 ;  /* 0x0000000500087c02 */ /* 0x000fe20008000f00 */
[----:B------:R-:W-:Y:S02]  /*3380*/  HFMA2 R5, -RZ, RZ, 0, 0 ;  /* 0x00000000ff057431 */ /* 0x000fe400000001ff */
[----:B------:R-:W-:Y:S01]  /*3390*/  IMAD.MOV.U32 R6, RZ, RZ, RZ ;  /* 0x000000ffff067224 */ /* 0x000fe200078e00ff */
[----:B------:R-:W-:Y:S01]  /*33a0*/  MOV R9, RZ ;  /* 0x000000ff00097202 */ /* 0x000fe20000000f00 */
[----:B------:R-:W-:Y:S01]  /*33b0*/  IMAD.MOV.U32 R16, RZ, RZ, R14 ;  /* 0x000000ffff107224 */ /* 0x000fe200078e000e */
[----:B------:R-:W-:-:S13]  /*33c0*/  ISETP.GE.U32.AND P0, PT, R8, 0x7, PT ;  /* 0x000000070800780c */ /* 0x000fda0003f06070 */
[----:B------:R-:W-:Y:S05]  /*33d0*/  @!P0 BRA `(.L_x_1002) ;  /* 0x0000001c003c8947 */ /* 0x000fea0003800000 */
[----:B------:R-:W0:Y:S01]  /*33e0*/  LDC.64 R20, c[0x0][0x398] ;  /* 0x0000e600ff147b82 */ /* 0x000e220000000a00 */
[----:B------:R-:W-:Y:S01]  /*33f0*/  ULOP3.LUT UR4, UR12, 0xfffffff8, URZ, 0xc0, !UPT ;  /* 0xfffffff80c047892 */ /* 0x000fe2000f8ec0ff */
[----:B------:R-:W-:Y:S01]  /*3400*/  IMAD.MOV.U32 R16, RZ, RZ, R14 ;  /* 0x000000ffff107224 */ /* 0x000fe200078e000e */
[----:B------:R-:W-:Y:S01]  /*3410*/  UIADD3 UR7, UPT, UPT, UR12, -0x4, URZ ;  /* 0xfffffffc0c077890 */ /* 0x000fe2000fffe0ff */
[----:B------:R-:W-:Y:S01]  /*3420*/  MOV R6, RZ ;  /* 0x000000ff00067202 */ /* 0x000fe20000000f00 */
[----:B------:R-:W-:Y:S01]  /*3430*/  UIADD3 UR4, UPT, UPT, -UR4, URZ, URZ ;  /* 0x000000ff04047290 */ /* 0x000fe2000fffe1ff */
[----:B------:R-:W-:Y:S01]  /*3440*/  IMAD.MOV.U32 R5, RZ, RZ, RZ ;  /* 0x000000ffff057224 */ /* 0x000fe200078e00ff */
[----:B------:R-:W-:Y:S01]  /*3450*/  MOV R9, RZ ;  /* 0x000000ff00097202 */ /* 0x000fe20000000f00 */
[----:B------:R-:W1:Y:S01]  /*3460*/  LDC.64 R18, c[0x0][0x3a0] ;  /* 0x0000e800ff127b82 */ /* 0x000e620000000a00 */
[----:B------:R-:W-:Y:S02]  /*3470*/  IMAD.U32 R8, RZ, RZ, UR7 ;  /* 0x00000007ff087e24 */ /* 0x000fe4000f8e00ff */
[----:B------:R-:W-:-:S07]  /*3480*/  MOV R7, UR4 ;  /* 0x0000000400077c02 */ /* 0x000fce0008000f00 */
.L_x_1027:
        /* <DEDUP_REMOVED lines=12> */
[----:B------:R-:W-:Y:S01]  /*3550*/  ISETP.NE.U32.AND P3, PT, R22, RZ, PT ;  /* 0x000000ff1600720c */ /* 0x000fe20003f65070 */
[----:B------:R-:W-:-:S04]  /*3560*/  IMAD.MOV.U32 R17, RZ, RZ, RZ ;  /* 0x000000ffff117224 */ /* 0x000fc800078e00ff */
[----:B0-----:R-:W0:Y:S02]  /*3570*/  MUFU.RCP R0, R0 ;  /* 0x0000000000007308 */ /* 0x001e240000001000 */
[----:B0-----:R-:W-:-:S06]  /*3580*/  VIADD R2, R0, 0xffffffe ;  /* 0x0ffffffe00027836 */ /* 0x001fcc0000000000 */
[----:B------:R0:W2:Y:S02]  /*3590*/  F2I.FTZ.U32.TRUNC.NTZ R3, R2 ;  /* 0x0000000200037305 */ /* 0x0000a4000021f000 */
[----:B0-----:R-:W-:Y:S02]  /*35a0*/  IMAD.MOV.U32 R2, RZ, RZ, RZ ;  /* 0x000000ffff027224 */ /* 0x001fe400078e00ff */
[----:B--2---:R-:W-:-:S04]  /*35b0*/  IMAD R9, R9, R3, RZ ;  /* 0x0000000309097224 */ /* 0x004fc800078e02ff */
        /* <DEDUP_REMOVED lines=14> */
.L_x_1004:
[----:B------:R-:W-:Y:S01]  /*36a0*/  MOV R28, R16 ;  /* 0x00000010001c7202 */ /* 0x000fe20000000f00 */
[----:B------:R-:W-:Y:S01]  /*36b0*/  IMAD.MOV.U32 R3, RZ, RZ, R9 ;  /* 0x000000ffff037224 */ /* 0x000fe200078e0009 */
[----:B------:R-:W-:Y:S01]  /*36c0*/  MOV R2, R22 ;  /* 0x0000001600027202 */ /* 0x000fe20000000f00 */
[----:B------:R-:W-:Y:S01]  /*36d0*/  IMAD.MOV.U32 R0, RZ, RZ, R23 ;  /* 0x000000ffff007224 */ /* 0x000fe200078e0017 */
[----:B------:R-:W-:-:S07]  /*36e0*/  MOV R26, 0x3700 ;  /* 0x00003700001a7802 */ /* 0x000fce0000000f00 */
[----:B-1----:R-:W-:Y:S05]  /*36f0*/  CALL.REL.NOINC `($__internal_10_$__cuda_sm20_div_s64) ;  /* 0x0000003c00d87944 */ /* 0x002fea0003c00000 */
[----:B------:R-:W-:Y:S01]  /*3700*/  IADD3 R29, P0, PT, RZ, -R24, RZ ;  /* 0x80000018ff1d7210 */ /* 0x000fe20007f1e0ff */
[----:B------:R-:W-:-:S03]  /*3710*/  IMAD.MOV.U32 R17, RZ, RZ, R9 ;  /* 0x000000ffff117224 */ /* 0x000fc600078e0009 */
[----:B------:R-:W-:Y:S01]  /*3720*/  IADD3.X R27, PT, PT, RZ, ~R25, RZ, P0, !PT ;  /* 0x80000019ff1b7210 */ /* 0x000fe200007fe4ff */
[----:B------:R-:W-:Y:S01]  /*3730*/  IMAD.WIDE.U32 R2, R22, R29, R16 ;  /* 0x0000001d16027225 */ /* 0x000fe200078e0010 */
[----:B------:R-:W-:-:S03]  /*3740*/  MOV R16, R24 ;  /* 0x0000001800107202 */ /* 0x000fc60000000f00 */
[----:B------:R-:W-:Y:S01]  /*3750*/  IMAD R27, R27, R22, RZ ;  /* 0x000000161b1b7224 */ /* 0x000fe200078e02ff */
[----:B------:R-:W-:Y:S01]  /*3760*/  MOV R35, R2 ;  /* 0x0000000200237202 */ /* 0x000fe20000000f00 */
[----:B------:R-:W-:Y:S02]  /*3770*/  IMAD.MOV.U32 R17, RZ, RZ, R25 ;  /* 0x000000ffff117224 */ /* 0x000fe400078e0019 */
[----:B------:R-:W-:-:S04]  /*3780*/  IMAD R27, R23, R29, R27 ;  /* 0x0000001d171b7224 */ /* 0x000fc800078e021b */
[----:B------:R-:W-:-:S07]  /*3790*/  IMAD.IADD R27, R3, 0x1, R27 ;  /* 0x00000001031b7824 */ /* 0x000fce00078e021b */
.L_x_1005:
[----:B------:R-:W-:Y:S05]  /*37a0*/  BSYNC.RECONVERGENT B1 ;  /* 0x0000000000017941 */ /* 0x000fea0003800200 */
.L_x_1003:
        /* <DEDUP_REMOVED lines=38> */
.L_x_1007:
        /* <DEDUP_REMOVED lines=17> */
.L_x_1008:
[----:B------:R-:W-:Y:S05]  /*3b20*/  BSYNC.RECONVERGENT B1 ;  /* 0x0000000000017941 */ /* 0x000fea0003800200 */
.L_x_1006:
        /* <DEDUP_REMOVED lines=38> */
.L_x_1010:
        /* <DEDUP_REMOVED lines=17> */
.L_x_1011:
[----:B------:R-:W-:Y:S05]  /*3ea0*/  BSYNC.RECONVERGENT B1 ;  /* 0x0000000000017941 */ /* 0x000fea0003800200 */
.L_x_1009:
        /* <DEDUP_REMOVED lines=37> */
.L_x_1013:
        /* <DEDUP_REMOVED lines=17> */
.L_x_1014:
[----:B------:R-:W-:Y:S05]  /*4210*/  BSYNC.RECONVERGENT B1 ;  /* 0x0000000000017941 */ /* 0x000fea0003800200 */
.L_x_1012:
        /* <DEDUP_REMOVED lines=38> */
.L_x_1016:
        /* <DEDUP_REMOVED lines=17> */
.L_x_1017:
[----:B------:R-:W-:Y:S05]  /*4590*/  BSYNC.RECONVERGENT B1 ;  /* 0x0000000000017941 */ /* 0x000fea0003800200 */
.L_x_1015:
        /* <DEDUP_REMOVED lines=38> */
.L_x_1019:
        /* <DEDUP_REMOVED lines=17> */
.L_x_1020:
[----:B------:R-:W-:Y:S05]  /*4910*/  BSYNC.RECONVERGENT B1 ;  /* 0x0000000000017941 */ /* 0x000fea0003800200 */
.L_x_1018:
        /* <DEDUP_REMOVED lines=38> */
.L_x_1022:
        /* <DEDUP_REMOVED lines=17> */
.L_x_1023:
[----:B------:R-:W-:Y:S05]  /*4c90*/  BSYNC.RECONVERGENT B1 ;  /* 0x0000000000017941 */ /* 0x000fea0003800200 */
.L_x_1021:
        /* <DEDUP_REMOVED lines=36> */
[----:B------:R-:W-:Y:S01]  /*4ee0*/  MOV R16, R3 ;  /* 0x0000000300107202 */ /* 0x000fe20000000f00 */
[----:B------:R-:W-:Y:S06]  /*4ef0*/  BRA `(.L_x_1026) ;  /* 0x0000000000447947 */ /* 0x000fec0003800000 */
.L_x_1025:
        /* <DEDUP_REMOVED lines=12> */
[----:B------:R-:W-:Y:S02]  /*4fc0*/  IMAD R9, R9, R22, RZ ;  /* 0x0000001609097224 */ /* 0x000fe400078e02ff */
[----:B------:R-:W-:Y:S02]  /*4fd0*/  IMAD.MOV.U32 R17, RZ, RZ, R2 ;  /* 0x000000ffff117224 */ /* 0x000fe400078e0002 */
[----:B------:R-:W-:-:S05]  /*4fe0*/  IMAD R9, R23, R27, R9 ;  /* 0x0000001b17097224 */ /* 0x000fca00078e0209 */
[----:B------:R-:W-:Y:S01]  /*4ff0*/  IADD3 R23, PT, PT, R3, R9, RZ ;  /* 0x0000000903177210 */ /* 0x000fe20007ffe0ff */
[----:B------:R-:W-:-:S07]  /*5000*/  IMAD.MOV.U32 R9, RZ, RZ, R25 ;  /* 0x000000ffff097224 */ /* 0x000fce00078e0019 */
.L_x_1026:
[----:B------:R-:W-:Y:S05]  /*5010*/  BSYNC.RECONVERGENT B1 ;  /* 0x0000000000017941 */ /* 0x000fea0003800200 */
.L_x_1024:
[----:B------:R-:W-:-:S06]  /*5020*/  IMAD.WIDE.U32 R2, R4, 0x8, R18 ;  /* 0x0000000804027825 */ /* 0x000fcc00078e0012 */
[----:B------:R-:W2:Y:S01]  /*5030*/  LDG.E.64 R2, desc[UR8][R2.64] ;  /* 0x0000000802027981 */ /* 0x000ea2000c1e1b00 */
[----:B------:R-:W-:Y:S01]  /*5040*/  MOV R4, R34 ;  /* 0x0000002200047202 */ /* 0x000fe20000000f00 */
        /* <DEDUP_REMOVED lines=8> */
.L_x_1002:
        /* <DEDUP_REMOVED lines=36> */
.L_x_1030:
        /* <DEDUP_REMOVED lines=11> */
[----:B------:R-:W-:Y:S02]  /*53c0*/  IMAD R7, R7, R18, RZ ;  /* 0x0000001207077224 */ /* 0x000fe400078e02ff */
[----:B------:R-:W-:Y:S02]  /*53d0*/  IMAD.MOV.U32 R23, RZ, RZ, R2 ;  /* 0x000000ffff177224 */ /* 0x000fe400078e0002 */
[----:B------:R-:W-:Y:S01]  /*53e0*/  IMAD R7, R19, R21, R7 ;  /* 0x0000001513077224 */ /* 0x000fe200078e0207 */
[----:B------:R-:W-:-:S04]  /*53f0*/  MOV R21, R25 ;  /* 0x0000001900157202 */ /* 0x000fc80000000f00 */
[----:B------:R-:W-:-:S07]  /*5400*/  IADD3 R0, PT, PT, R3, R7, RZ ;  /* 0x0000000703007210 */ /* 0x000fce0007ffe0ff */
.L_x_1031:
[----:B------:R-:W-:Y:S05]  /*5410*/  BSYNC.RECONVERGENT B1 ;  /* 0x0000000000017941 */ /* 0x000fea0003800200 */
.L_x_1029:
        /* <DEDUP_REMOVED lines=41> */
.L_x_1033:
        /* <DEDUP_REMOVED lines=11> */
[----:B------:R-:W-:Y:S01]  /*5760*/  IMAD R5, R5, R16, RZ ;  /* 0x0000001005057224 */ /* 0x000fe200078e02ff */
[----:B------:R-:W-:-:S03]  /*5770*/  MOV R16, R24 ;  /* 0x0000001800107202 */ /* 0x000fc60000000f00 */
[----:B------:R-:W-:Y:S02]  /*5780*/  IMAD R5, R17, R9, R5 ;  /* 0x0000000911057224 */ /* 0x000fe400078e0205 */
[----:B------:R-:W-:Y:S02]  /*5790*/  IMAD.MOV.U32 R17, RZ, RZ, R25 ;  /* 0x000000ffff117224 */ /* 0x000fe400078e0019 */
[----:B------:R-:W-:-:S07]  /*57a0*/  IMAD.IADD R0, R3, 0x1, R5 ;  /* 0x0000000103007824 */ /* 0x000fce00078e0205 */
.L_x_1034:
[----:B------:R-:W-:Y:S05]  /*57b0*/  BSYNC.RECONVERGENT B1 ;  /* 0x0000000000017941 */ /* 0x000fea0003800200 */
.L_x_1032:
        /* <DEDUP_REMOVED lines=38> */
[----:B------:R-:W-:Y:S01]  /*5a20*/  MOV R16, R3 ;  /* 0x0000000300107202 */ /* 0x000fe20000000f00 */
[----:B------:R-:W-:Y:S06]  /*5a30*/  BRA `(.L_x_1037) ;  /* 0x0000000000407947 */ /* 0x000fec0003800000 */
.L_x_1036:
[----:B------:R-:W-:Y:S01]  /*5a40*/  MOV R28, R16 ;  /* 0x00000010001c7202 */ /* 0x000fe20000000f00 */
[----:B------:R-:W-:Y:S01]  /*5a50*/  IMAD.MOV.U32 R2, RZ, RZ, R20 ;  /* 0x000000ffff027224 */ /* 0x000fe200078e0014 */
[----:B------:R-:W-:Y:S02]  /*5a60*/  MOV R3, R17 ;  /* 0x0000001100037202 */ /* 0x000fe40000000f00 */
[----:B------:R-:W-:Y:S02]  /*5a70*/  MOV R0, R21 ;  /* 0x0000001500007202 */ /* 0x000fe40000000f00 */
        /* <DEDUP_REMOVED lines=10> */
[----:B------:R-:W-:-:S05]  /*5b20*/  IMAD R5, R21, R9, R5 ;  /* 0x0000000915057224 */ /* 0x000fca00078e0205 */
[----:B------:R-:W-:-:S07]  /*5b30*/  IADD3 R0, PT, PT, R3, R5, RZ ;  /* 0x0000000503007210 */ /* 0x000fce0007ffe0ff */
.L_x_1037:
[----:B------:R-:W-:Y:S05]  /*5b40*/  BSYNC.RECONVERGENT B1 ;  /* 0x0000000000017941 */ /* 0x000fea0003800200 */
.L_x_1035:
        /* <DEDUP_REMOVED lines=40> */
.L_x_1039:
[----:B------:R-:W-:Y:S01]  /*5dd0*/  MOV R28, R16 ;  /* 0x00000010001c7202 */ /* 0x000fe20000000f00 */
[----:B------:R-:W-:Y:S01]  /*5de0*/  IMAD.MOV.U32 R2, RZ, RZ, R20 ;  /* 0x000000ffff027224 */ /* 0x000fe200078e0014 */
[----:B------:R-:W-:Y:S02]  /*5df0*/  MOV R3, R17 ;  /* 0x0000001100037202 */ /* 0x000fe40000000f00 */
[----:B------:R-:W-:Y:S02]  /*5e00*/  MOV R0, R21 ;  /* 0x0000001500007202 */ /* 0x000fe40000000f00 */
[----:B------:R-:W-:-:S07]  /*5e10*/  MOV R26, 0x5e30 ;  /* 0x00005e30001a7802 */ /* 0x000fce0000000f00 */
[----:B------:R-:W-:Y:S05]  /*5e20*/  CALL.REL.NOINC `($__internal_10_$__cuda_sm20_div_s64) ;  /* 0x00000018000c7944 */ /* 0x000fea0003c00000 */
[-C--:B------:R-:W-:Y:S01]  /*5e30*/  IADD3 R23, P0, PT, RZ, -R24.reuse, RZ ;  /* 0x80000018ff177210 */ /* 0x080fe20007f1e0ff */
[----:B------:R-:W-:Y:S01]  /*5e40*/  IMAD.MOV.U32 R2, RZ, RZ, R16 ;  /* 0x000000ffff027224 */ /* 0x000fe200078e0010 */
[----:B------:R-:W-:Y:S02]  /*5e50*/  MOV R3, R17 ;  /* 0x0000001100037202 */ /* 0x000fe40000000f00 */
[----:B------:R-:W-:Y:S02]  /*5e60*/  IADD3.X R9, PT, PT, RZ, ~R25, RZ, P0, !PT ;  /* 0x80000019ff097210 */ /* 0x000fe400007fe4ff */
[----:B------:R-:W-:Y:S01]  /*5e70*/  MOV R16, R24 ;  /* 0x0000001800107202 */ /* 0x000fe20000000f00 */
[----:B------:R-:W-:-:S04]  /*5e80*/  IMAD.WIDE.U32 R2, R20, R23, R2 ;  /* 0x0000001714027225 */ /* 0x000fc800078e0002 */
[----:B------:R-:W-:Y:S02]  /*5e90*/  IMAD R9, R9, R20, RZ ;  /* 0x0000001409097224 */ /* 0x000fe400078e02ff */
[----:B------:R-:W-:Y:S02]  /*5ea0*/  IMAD.MOV.U32 R17, RZ, RZ, R2 ;  /* 0x000000ffff117224 */ /* 0x000fe400078e0002 */
[----:B------:R-:W-:-:S05]  /*5eb0*/  IMAD R9, R21, R23, R9 ;  /* 0x0000001715097224 */ /* 0x000fca00078e0209 */
[----:B------:R-:W-:Y:S02]  /*5ec0*/  IADD3 R21, PT, PT, R3, R9, RZ ;  /* 0x0000000903157210 */ /* 0x000fe40007ffe0ff */
[----:B------:R-:W-:-:S07]  /*5ed0*/  MOV R9, R25 ;  /* 0x0000001900097202 */ /* 0x000fce0000000f00 */
.L_x_1040:
[----:B------:R-:W-:Y:S05]  /*5ee0*/  BSYNC.RECONVERGENT B1 ;  /* 0x0000000000017941 */ /* 0x000fea0003800200 */
.L_x_1038:
[----:B------:R-:W0:Y:S02]  /*5ef0*/  LDC.64 R2, c[0x0][0x3a0] ;  /* 0x0000e800ff027b82 */ /* 0x000e240000000a00 */
[----:B0-----:R-:W-:-:S06]  /*5f00*/  IMAD.WIDE.U32 R2, R5, 0x8, R2 ;  /* 0x0000000805027825 */ /* 0x001fcc00078e0002 */
[----:B------:R-:W2:Y:S01]  /*5f10*/  LDG.E.64 R2, desc[UR8][R2.64] ;  /* 0x0000000802027981 */ /* 0x000ea2000c1e1b00 */
[----:B------:R-:W-:Y:S01]  /*5f20*/  IMAD.MOV.U32 R18, RZ, RZ, R6 ;  /* 0x000000ffff127224 */ /* 0x000fe200078e0006 */
[----:B------:R-:W-:Y:S01]  /*5f30*/  IADD3 R8, PT, PT, R8, -0x4, RZ ;  /* 0xfffffffc08087810 */ /* 0x000fe20007ffe0ff */
[-C--:B--2---:R-:W-:Y:S02]  /*5f40*/  IMAD R0, R3, R17.reuse, RZ ;  /* 0x0000001103007224 */ /* 0x084fe400078e02ff */
[----:B------:R-:W-:-:S04]  /*5f50*/  IMAD.WIDE.U32 R6, R2, R17, R18 ;  /* 0x0000001102067225 */ /* 0x000fc800078e0012 */
[----:B------:R-:W-:-:S05]  /*5f60*/  IMAD R21, R2, R21, R0 ;  /* 0x0000001502157224 */ /* 0x000fca00078e0200 */
[----:B------:R-:W-:-:S07]  /*5f70*/  IADD3 R5, PT, PT, R7, R21, RZ ;  /* 0x0000001507057210 */ /* 0x000fce0007ffe0ff */
.L_x_1028:
        /* <DEDUP_REMOVED lines=16> */
[----:B0-----:R-:W-:Y:S01]  /*6080*/  VIADD R2, R0, 0xffffffe ;  /* 0x0ffffffe00027836 */ /* 0x001fe20000000000 */
[----:B------:R-:W-:-:S05]  /*6090*/  MOV R0, RZ ;  /* 0x000000ff00007202 */ /* 0x000fca0000000f00 */
        /* <DEDUP_REMOVED lines=8> */
[----:B------:R-:W-:Y:S02]  /*6120*/  @P0 IADD3 R7, PT, PT, -R18, R7, RZ ;  /* 0x0000000712070210 */ /* 0x000fe40007ffe1ff */
[----:B------:R-:W-:Y:S02]  /*6130*/  @P0 IADD3 R3, PT, PT, R3, 0x1, RZ ;  /* 0x0000000103030810 */ /* 0x000fe40007ffe0ff */
[----:B------:R-:W-:-:S13]  /*6140*/  ISETP.GE.U32.AND P1, PT, R7, R18, PT ;  /* 0x000000120700720c */ /* 0x000fda0003f26070 */
[----:B------:R-:W-:Y:S01]  /*6150*/  @P1 VIADD R3, R3, 0x1 ;  /* 0x0000000103031836 */ /* 0x000fe20000000000 */
[----:B------:R-:W-:-:S04]  /*6160*/  @!P2 LOP3.LUT R3, RZ, R18, RZ, 0x33, !PT ;  /* 0x00000012ff03a212 */ /* 0x000fc800078e33ff */
[----:B------:R-:W-:-:S05]  /*6170*/  IADD3 R21, PT, PT, -R3, RZ, RZ ;  /* 0x000000ff03157210 */ /* 0x000fca0007ffe1ff */
[----:B------:R-:W-:Y:S02]  /*6180*/  IMAD R21, R18, R21, R16 ;  /* 0x0000001512157224 */ /* 0x000fe400078e0210 */
[----:B------:R-:W-:Y:S01]  /*6190*/  IMAD.MOV.U32 R18, RZ, RZ, R3 ;  /* 0x000000ffff127224 */ /* 0x000fe200078e0003 */
[----:B------:R-:W-:Y:S06]  /*61a0*/  BRA `(.L_x_1044) ;  /* 0x0000000000407947 */ /* 0x000fec0003800000 */
.L_x_1043:
[----:B------:R-:W-:Y:S01]  /*61b0*/  MOV R28, R16 ;  /* 0x00000010001c7202 */ /* 0x000fe20000000f00 */
[----:B------:R-:W-:Y:S01]  /*61c0*/  IMAD.MOV.U32 R3, RZ, RZ, R9 ;  /* 0x000000ffff037224 */ /* 0x000fe200078e0009 */
[----:B------:R-:W-:Y:S02]  /*61d0*/  MOV R2, R18 ;  /* 0x0000001200027202 */ /* 0x000fe40000000f00 */
[----:B------:R-:W-:Y:S02]  /*61e0*/  MOV R0, R19 ;  /* 0x0000001300007202 */ /* 0x000fe40000000f00 */
[----:B------:R-:W-:-:S07]  /*61f0*/  MOV R26, 0x6210 ;  /* 0x00006210001a7802 */ /* 0x000fce0000000f00 */
[----:B------:R-:W-:Y:S05]  /*6200*/  CALL.REL.NOINC `($__internal_10_$__cuda_sm20_div_s64) ;  /* 0x0000001400147944 */ /* 0x000fea0003c00000 */
[----:B------:R-:W-:Y:S02]  /*6210*/  IADD3 R21, P0, PT, RZ, -R24, RZ ;  /* 0x80000018ff157210 */ /* 0x000fe40007f1e0ff */
[----:B------:R-:W-:-:S03]  /*6220*/  MOV R17, R9 ;  /* 0x0000000900117202 */ /* 0x000fc60000000f00 */
[----:B------:R-:W-:Y:S02]  /*6230*/  IMAD.X R7, RZ, RZ, ~R25, P0 ;  /* 0x000000ffff077224 */ /* 0x000fe400000e0e19 */
[----:B------:R-:W-:-:S04]  /*6240*/  IMAD.WIDE.U32 R2, R18, R21, R16 ;  /* 0x0000001512027225 */ /* 0x000fc800078e0010 */
[----:B------:R-:W-:Y:S01]  /*6250*/  IMAD R7, R7, R18, RZ ;  /* 0x0000001207077224 */ /* 0x000fe200078e02ff */
[----:B------:R-:W-:-:S03]  /*6260*/  MOV R18, R24 ;  /* 0x0000001800127202 */ /* 0x000fc60000000f00 */
[----:B------:R-:W-:Y:S01]  /*6270*/  IMAD R7, R19, R21, R7 ;  /* 0x0000001513077224 */ /* 0x000fe200078e0207 */
[----:B------:R-:W-:Y:S02]  /*6280*/  MOV R21, R2 ;  /* 0x0000000200157202 */ /* 0x000fe40000000f00 */
[----:B------:R-:W-:Y:S01]  /*6290*/  MOV R19, R25 ;  /* 0x0000001900137202 */ /* 0x000fe20000000f00 */
[----:B------:R-:W-:-:S07]  /*62a0*/  IMAD.IADD R0, R3, 0x1, R7 ;  /* 0x0000000103007824 */ /* 0x000fce00078e0207 */
.L_x_1044:
[----:B------:R-:W-:Y:S05]  /*62b0*/  BSYNC.RECONVERGENT B1 ;  /* 0x0000000000017941 */ /* 0x000fea0003800200 */
.L_x_1042:
        /* <DEDUP_REMOVED lines=32> */
[----:B------:R-:W-:Y:S02]  /*64c0*/  ISETP.GE.U32.AND P1, PT, R9, R16, PT ;  /* 0x000000100900720c */ /* 0x000fe40003f26070 */
[----:B------:R-:W-:-:S11]  /*64d0*/  MOV R9, RZ ;  /* 0x000000ff00097202 */ /* 0x000fd60000000f00 */
[----:B------:R-:W-:Y:S01]  /*64e0*/  @P1 VIADD R3, R3, 0x1 ;  /* 0x0000000103031836 */ /* 0x000fe20000000000 */
[----:B------:R-:W-:-:S04]  /*64f0*/  @!P2 LOP3.LUT R3, RZ, R16, RZ, 0x33, !PT ;  /* 0x00000010ff03a212 */ /* 0x000fc800078e33ff */
[----:B------:R-:W-:-:S05]  /*6500*/  IADD3 R17, PT, PT, -R3, RZ, RZ ;  /* 0x000000ff03117210 */ /* 0x000fca0007ffe1ff */
[----:B------:R-:W-:Y:S01]  /*6510*/  IMAD R17, R16, R17, R18 ;  /* 0x0000001110117224 */ /* 0x000fe200078e0212 */
[----:B------:R-:W-:Y:S01]  /*6520*/  MOV R16, R3 ;  /* 0x0000000300107202 */ /* 0x000fe20000000f00 */
[----:B------:R-:W-:Y:S06]  /*6530*/  BRA `(.L_x_1047) ;  /* 0x0000000000447947 */ /* 0x000fec0003800000 */
.L_x_1046:
[----:B------:R-:W-:Y:S01]  /*6540*/  MOV R28, R18 ;  /* 0x00000012001c7202 */ /* 0x000fe20000000f00 */
[----:B------:R-:W-:Y:S01]  /*6550*/  IMAD.MOV.U32 R3, RZ, RZ, R19 ;  /* 0x000000ffff037224 */ /* 0x000fe200078e0013 */
[----:B------:R-:W-:Y:S02]  /*6560*/  MOV R2, R16 ;  /* 0x0000001000027202 */ /* 0x000fe40000000f00 */
        /* <DEDUP_REMOVED lines=8> */
[----:B------:R-:W-:-:S04]  /*65f0*/  IMAD.WIDE.U32 R2, R16, R21, R2 ;  /* 0x0000001510027225 */ /* 0x000fc800078e0002 */
[----:B------:R-:W-:Y:S01]  /*6600*/  IMAD R9, R17, R21, R9 ;  /* 0x0000001511097224 */ /* 0x000fe200078e0209 */
[----:B------:R-:W-:Y:S01]  /*6610*/  MOV R17, R2 ;  /* 0x0000000200117202 */ /* 0x000fe20000000f00 */
[----:B------:R-:W-:-:S03]  /*6620*/  IMAD.MOV.U32 R16, RZ, RZ, R24 ;  /* 0x000000ffff107224 */ /* 0x000fc600078e0018 */
[----:B------:R-:W-:Y:S01]  /*6630*/  IADD3 R19, PT, PT, R3, R9, RZ ;  /* 0x0000000903137210 */ /* 0x000fe20007ffe0ff */
[----:B------:R-:W-:-:S07]  /*6640*/  IMAD.MOV.U32 R9, RZ, RZ, R25 ;  /* 0x000000ffff097224 */ /* 0x000fce00078e0019 */
.L_x_1047:
[----:B------:R-:W-:Y:S05]  /*6650*/  BSYNC.RECONVERGENT B1 ;  /* 0x0000000000017941 */ /* 0x000fea0003800200 */
.L_x_1045:
        /* <DEDUP_REMOVED lines=9> */
.L_x_1041:
        /* <DEDUP_REMOVED lines=15> */
[----:B0-----:R-:W-:-:S06]  /*67e0*/  IADD3 R18, PT, PT, R0, 0xffffffe, RZ ;  /* 0x0ffffffe00127810 */ /* 0x001fcc0007ffe0ff */
        /* <DEDUP_REMOVED lines=9> */
[----:B------:R-:W-:-:S04]  /*6880*/  @P0 IADD3 R7, PT, PT, -R2, R7, RZ ;  /* 0x0000000702070210 */ /* 0x000fc80007ffe1ff */
[----:B------:R-:W-:-:S13]  /*6890*/  ISETP.GE.U32.AND P0, PT, R7, R2, PT ;  /* 0x000000020700720c */ /* 0x000fda0003f06070 */
[----:B------:R-:W-:Y:S01]  /*68a0*/  @P0 IMAD.IADD R7, R7, 0x1, -R2 ;  /* 0x0000000107070824 */ /* 0x000fe200078e0a02 */
[----:B------:R-:W-:-:S04]  /*68b0*/  @!P1 LOP3.LUT R7, RZ, R2, RZ, 0x33, !PT ;  /* 0x00000002ff079212 */ /* 0x000fc800078e33ff */
[----:B------:R-:W-:Y:S01]  /*68c0*/  MOV R2, R7 ;  /* 0x0000000700027202 */ /* 0x000fe20000000f00 */
[----:B------:R-:W-:Y:S06]  /*68d0*/  BRA `(.L_x_1050) ;  /* 0x0000000000187947 */ /* 0x000fec0003800000 */
.L_x_1049:
[----:B------:R-:W-:Y:S01]  /*68e0*/  IMAD.MOV.U32 R4, RZ, RZ, R2 ;  /* 0x000000ffff047224 */ /* 0x000fe200078e0002 */
[----:B------:R-:W-:Y:S01]  /*68f0*/  MOV R24, R3 ;  /* 0x0000000300187202 */ /* 0x000fe20000000f00 */
[----:B------:R-:W-:Y:S01]  /*6900*/  IMAD.MOV.U32 R25, RZ, RZ, R9 ;  /* 0x000000ffff197224 */ /* 0x000fe200078e0009 */
[----:B------:R-:W-:Y:S02]  /*6910*/  MOV R0, R16 ;  /* 0x0000001000007202 */ /* 0x000fe40000000f00 */
[----:B------:R-:W-:-:S07]  /*6920*/  MOV R26, 0x6940 ;  /* 0x00006940001a7802 */ /* 0x000fce0000000f00 */
[----:B------:R-:W-:Y:S05]  /*6930*/  CALL.REL.NOINC `($__internal_11_$__cuda_sm20_rem_s64) ;  /* 0x0000001000947944 */ /* 0x000fea0003c00000 */
.L_x_1050:
[----:B------:R-:W-:Y:S05]  /*6940*/  BSYNC.RECONVERGENT B1 ;  /* 0x0000000000017941 */ /* 0x000fea0003800200 */
.L_x_1048:
[----:B------:R-:W0:Y:S02]  /*6950*/  LDC.64 R16, c[0x0][0x3a0] ;  /* 0x0000e800ff107b82 */ /* 0x000e240000000a00 */
[----:B0-----:R-:W-:-:S06]  /*6960*/  IMAD.WIDE.U32 R8, R8, 0x8, R16 ;  /* 0x0000000808087825 */ /* 0x001fcc00078e0010 */
[----:B------:R-:W2:Y:S01]  /*6970*/  LDG.E.64 R8, desc[UR8][R8.64] ;  /* 0x0000000808087981 */ /* 0x000ea2000c1e1b00 */
[----:B------:R-:W-:Y:S01]  /*6980*/  MOV R7, R5 ;  /* 0x0000000500077202 */ /* 0x000fe20000000f00 */
[-C--:B--2---:R-:W-:Y:S02]  /*6990*/  IMAD R17, R9, R2.reuse, RZ ;  /* 0x0000000209117224 */ /* 0x084fe400078e02ff */
[----:B------:R-:W-:-:S04]  /*69a0*/  IMAD.WIDE.U32 R6, R8, R2, R6 ;  /* 0x0000000208067225 */ /* 0x000fc800078e0006 */
[----:B------:R-:W-:-:S05]  /*69b0*/  IMAD R17, R8, R3, R17 ;  /* 0x0000000308117224 */ /* 0x000fca00078e0211 */
[----:B------:R-:W-:-:S07]  /*69c0*/  IADD3 R5, PT, PT, R7, R17, RZ ;  /* 0x0000001107057210 */ /* 0x000fce0007ffe0ff */
.L_x_1001:
[----:B------:R-:W0:Y:S02]  /*69d0*/  LDCU.64 UR14, c[0x0][0x390] ;  /* 0x00007200ff0e77ac */ /* 0x000e240008000a00 */
[----:B0-----:R-:W-:-:S04]  /*69e0*/  LEA R2, P0, R6, UR14, 0x3 ;  /* 0x0000000e06027c11 */ /* 0x001fc8000f8018ff */
[----:B------:R-:W-:-:S06]  /*69f0*/  LEA.HI.X R3, R6, UR15, R5, 0x3, P0 ;  /* 0x0000000f06037c11 */ /* 0x000fcc00080f1c05 */
[----:B------:R-:W2:Y:S04]  /*6a00*/  LDG.E.64 R2, desc[UR8][R2.64] ;  /* 0x0000000802027981 */ /* 0x000ea8000c1e1b00 */
[----:B--2---:R1:W-:Y:S04]  /*6a10*/  STS.64 [R11], R2 ;  /* 0x000000020b007388 */ /* 0x0043e80000000a00 */
[----:B------:R1:W-:Y:S02]  /*6a20*/  STS.64 [R12], R14 ;  /* 0x0000000e0c007388 */ /* 0x0003e40000000a00 */
.L_x_1000:
[----:B------:R-:W-:Y:S05]  /*6a30*/  BSYNC.RECONVERGENT B0 ;  /* 0x0000000000007941 */ /* 0x000fea0003800200 */
.L_x_952:
[----:B------:R-:W-:Y:S01]  /*6a40*/  BAR.SYNC.DEFER_BLOCKING 0x0 ;  /* 0x0000000000007b1d */ /* 0x000fe20000010000 */
[----:B------:R-:W-:-:S13]  /*6a50*/  ISETP.GE.U32.AND P0, PT, R10, 0x42, PT ;  /* 0x000000420a00780c */ /* 0x000fda0003f06070 */
[----:B------:R-:W-:Y:S05]  /*6a60*/  @!P0 BRA `(.L_x_1051) ;  /* 0x0000000000788947 */ /* 0x000fea0003800000 */
.L_x_1056:
[--C-:B------:R-:W-:Y:S01]  /*6a70*/  IMAD.MOV.U32 R0, RZ, RZ, R10.reuse ;  /* 0x000000ffff007224 */ /* 0x100fe200078e000a */
[----:B------:R-:W-:Y:S01]  /*6a80*/  SHF.R.U32.HI R10, RZ, 0x1, R10 ;  /* 0x00000001ff0a7819 */ /* 0x000fe2000001160a */
[----:B------:R-:W-:Y:S03]  /*6a90*/  BSSY.RECONVERGENT B0, `(.L_x_1052) ;  /* 0x0000017000007945 */ /* 0x000fe60003800200 */
[----:B------:R-:W-:-:S13]  /*6aa0*/  ISETP.GE.U32.AND P0, PT, R13, R10, PT ;  /* 0x0000000a0d00720c */ /* 0x000fda0003f06070 */
[----:B012---:R-:W-:Y:S05]  /*6ab0*/  @P0 BRA `(.L_x_1053) ;  /* 0x0000000000500947 */ /* 0x007fea0003800000 */
[C---:B------:R-:W-:Y:S01]  /*6ac0*/  LEA R6, R10.reuse, R11, 0x3 ;  /* 0x0000000b0a067211 */ /* 0x040fe200078e18ff */
[----:B-1----:R-:W-:Y:S01]  /*6ad0*/  LDS.64 R2, [R11] ;  /* 0x000000000b027984 */ /* 0x002fe20000000a00 */
[----:B------:R-:W-:Y:S01]  /*6ae0*/  LEA R8, R10, R12, 0x3 ;  /* 0x0000000c0a087211 */ /* 0x000fe200078e18ff */
[----:B------:R-:W-:Y:S03]  /*6af0*/  BSSY.RELIABLE B1, `(.L_x_1054) ;  /* 0x000000e000017945 */ /* 0x000fe60003800100 */
[----:B------:R-:W1:Y:S02]  /*6b00*/  LDS.64 R6, [R6] ;  /* 0x0000000006067984 */ /* 0x000e640000000a00 */
[----:B-1----:R-:W-:-:S14]  /*6b10*/  DSETP.GT.AND P0, PT, R2, R6, PT ;  /* 0x000000060200722a */ /* 0x002fdc0003f04000 */
[----:B0-----:R0:W1:Y:S01]  /*6b20*/  @P0 LDS.64 R4, [R8] ;  /* 0x0000000008040984 */ /* 0x0010620000000a00 */
        /* <DEDUP_REMOVED lines=10> */
.L_x_1055:
[----:B------:R-:W-:Y:S05]  /*6bd0*/  BSYNC.RELIABLE B1 ;  /* 0x0000000000017941 */ /* 0x000fea0003800100 */
.L_x_1054:
[----:B------:R2:W-:Y:S04]  /*6be0*/  STS.64 [R11], R6 ;  /* 0x000000060b007388 */ /* 0x0005e80000000a00 */
[----:B-1----:R2:W-:Y:S02]  /*6bf0*/  STS.64 [R12], R4 ;  /* 0x000000040c007388 */ /* 0x0025e40000000a00 */
.L_x_1053:
[----:B------:R-:W-:Y:S05]  /*6c00*/  BSYNC.RECONVERGENT B0 ;  /* 0x0000000000007941 */ /* 0x000fea0003800200 */
.L_x_1052:
[----:B------:R-:W-:Y:S05]  /*6c10*/  WARPSYNC.ALL ;  /* 0x0000000000007948 */ /* 0x000fea0003800000 */
[----:B------:R-:W-:Y:S01]  /*6c20*/  BAR.SYNC.DEFER_BLOCKING 0x0 ;  /* 0x0000000000007b1d */ /* 0x000fe20000010000 */
[----:B------:R-:W-:-:S13]  /*6c30*/  ISETP.GT.U32.AND P0, PT, R0, 0x83, PT ;  /* 0x000000830000780c */ /* 0x000fda0003f04070 */
[----:B------:R-:W-:Y:S05]  /*6c40*/  @P0 BRA `(.L_x_1056) ;  /* 0xfffffffc00880947 */ /* 0x000fea000383ffff */
.L_x_1051:
[----:B------:R-:W-:-:S13]  /*6c50*/  ISETP.GT.U32.AND P0, PT, R13, 0x1f, PT ;  /* 0x0000001f0d00780c */ /* 0x000fda0003f04070 */
[----:B------:R-:W-:Y:S05]  /*6c60*/  @P0 EXIT ;  /* 0x000000000000094d */ /* 0x000fea0003800000 */
[----:B-1----:R-:W-:Y:S01]  /*6c70*/  LDS.64 R2, [R11] ;  /* 0x000000000b027984 */ /* 0x002fe20000000a00 */
[----:B------:R-:W-:Y:S04]  /*6c80*/  BSSY.RECONVERGENT B0, `(.L_x_1057) ;  /* 0x0000015000007945 */ /* 0x000fe80003800200 */
[----:B------:R-:W-:Y:S01]  /*6c90*/  BSSY.RELIABLE B1, `(.L_x_1058) ;  /* 0x000000f000017945 */ /* 0x000fe20003800100 */
[----:B0-2---:R-:W0:Y:S02]  /*6ca0*/  LDS.64 R4, [R11+0x100] ;  /* 0x000100000b047984 */ /* 0x005e240000000a00 */
        /* <DEDUP_REMOVED lines=13> */
.L_x_1059:
[----:B------:R-:W-:Y:S05]  /*6d80*/  BSYNC.RELIABLE B1 ;  /* 0x0000000000017941 */ /* 0x000fea0003800100 */
.L_x_1058:
[----:B------:R-:W0:Y:S04]  /*6d90*/  LDS.64 R2, [R12+0x100] ;  /* 0x000100000c027984 */ /* 0x000e280000000a00 */
[----:B0-----:R-:W-:Y:S04]  /*6da0*/  STS.64 [R12], R2 ;  /* 0x000000020c007388 */ /* 0x001fe80000000a00 */
[----:B------:R-:W0:Y:S04]  /*6db0*/  LDS.64 R4, [R11+0x100] ;  /* 0x000100000b047984 */ /* 0x000e280000000a00 */
[----:B0-----:R0:W-:Y:S02]  /*6dc0*/  STS.64 [R11], R4 ;  /* 0x000000040b007388 */ /* 0x0011e40000000a00 */
.L_x_1060:
[----:B------:R-:W-:Y:S05]  /*6dd0*/  BSYNC.RECONVERGENT B0 ;  /* 0x0000000000007941 */ /* 0x000fea0003800200 */
.L_x_1057:
        /* <DEDUP_REMOVED lines=18> */
.L_x_1063:
[----:B------:R-:W-:Y:S05]  /*6f00*/  BSYNC.RELIABLE B2 ;  /* 0x0000000000027941 */ /* 0x000fea0003800100 */
.L_x_1062:
[----:B------:R-:W0:Y:S04]  /*6f10*/  LDS.64 R2, [R12+0x80] ;  /* 0x000080000c027984 */ /* 0x000e280000000a00 */
[----:B0-----:R-:W-:Y:S04]  /*6f20*/  STS.64 [R12], R2 ;  /* 0x000000020c007388 */ /* 0x001fe80000000a00 */
[----:B------:R-:W0:Y:S04]  /*6f30*/  LDS.64 R4, [R11+0x80] ;  /* 0x000080000b047984 */ /* 0x000e280000000a00 */
[----:B0-----:R0:W-:Y:S02]  /*6f40*/  STS.64 [R11], R4 ;  /* 0x000000040b007388 */ /* 0x0011e40000000a00 */
.L_x_1064:
[----:B------:R-:W-:Y:S05]  /*6f50*/  BSYNC.RECONVERGENT B0 ;  /* 0x0000000000007941 */ /* 0x000fea0003800200 */
.L_x_1061:
        /* <DEDUP_REMOVED lines=18> */
.L_x_1067:
[----:B------:R-:W-:Y:S05]  /*7080*/  BSYNC.RELIABLE B3 ;  /* 0x0000000000037941 */ /* 0x000fea0003800100 */
.L_x_1066:
[----:B------:R-:W0:Y:S04]  /*7090*/  LDS.64 R2, [R12+0x40] ;  /* 0x000040000c027984 */ /* 0x000e280000000a00 */
[----:B0-----:R-:W-:Y:S04]  /*70a0*/  STS.64 [R12], R2 ;  /* 0x000000020c007388 */ /* 0x001fe80000000a00 */
[----:B------:R-:W0:Y:S04]  /*70b0*/  LDS.64 R4, [R11+0x40] ;  /* 0x000040000b047984 */ /* 0x000e280000000a00 */
[----:B0-----:R0:W-:Y:S02]  /*70c0*/  STS.64 [R11], R4 ;  /* 0x000000040b007388 */ /* 0x0011e40000000a00 */
.L_x_1068:
[----:B------:R-:W-:Y:S05]  /*70d0*/  BSYNC.RECONVERGENT B0 ;  /* 0x0000000000007941 */ /* 0x000fea0003800200 */
.L_x_1065:
        /* <DEDUP_REMOVED lines=18> */
.L_x_1071:
[----:B------:R-:W-:Y:S05]  /*7200*/  BSYNC.RELIABLE B4 ;  /* 0x0000000000047941 */ /* 0x000fea0003800100 */
.L_x_1070:
[----:B------:R-:W0:Y:S04]  /*7210*/  LDS.64 R2, [R12+0x20] ;  /* 0x000020000c027984 */ /* 0x000e280000000a00 */
[----:B0-----:R-:W-:Y:S04]  /*7220*/  STS.64 [R12], R2 ;  /* 0x000000020c007388 */ /* 0x001fe80000000a00 */
[----:B------:R-:W0:Y:S04]  /*7230*/  LDS.64 R4, [R11+0x20] ;  /* 0x000020000b047984 */ /* 0x000e280000000a00 */
[----:B0-----:R0:W-:Y:S02]  /*7240*/  STS.64 [R11], R4 ;  /* 0x000000040b007388 */ /* 0x0011e40000000a00 */
.L_x_1072:
[----:B------:R-:W-:Y:S05]  /*7250*/  BSYNC.RECONVERGENT B0 ;  /* 0x0000000000007941 */ /* 0x000fea0003800200 */
.L_x_1069:
        /* <DEDUP_REMOVED lines=18> */
.L_x_1075:
[----:B------:R-:W-:Y:S05]  /*7380*/  BSYNC.RELIABLE B5 ;  /* 0x0000000000057941 */ /* 0x000fea0003800100 */
.L_x_1074:
[----:B------:R-:W0:Y:S04]  /*7390*/  LDS.64 R2, [R12+0x10] ;  /* 0x000010000c027984 */ /* 0x000e280000000a00 */
[----:B0-----:R-:W-:Y:S04]  /*73a0*/  STS.64 [R12], R2 ;  /* 0x000000020c007388 */ /* 0x001fe80000000a00 */
[----:B------:R-:W0:Y:S04]  /*73b0*/  LDS.64 R4, [R11+0x10] ;  /* 0x000010000b047984 */ /* 0x000e280000000a00 */
[----:B0-----:R0:W-:Y:S02]  /*73c0*/  STS.64 [R11], R4 ;  /* 0x000000040b007388 */ /* 0x0011e40000000a00 */
.L_x_1076:
[----:B------:R-:W-:Y:S05]  /*73d0*/  BSYNC.RECONVERGENT B0 ;  /* 0x0000000000007941 */ /* 0x000fea0003800200 */
.L_x_1073:
        /* <DEDUP_REMOVED lines=18> */
.L_x_1079:
[----:B------:R-:W-:Y:S05]  /*7500*/  BSYNC.RELIABLE B6 ;  /* 0x0000000000067941 */ /* 0x000fea0003800100 */
.L_x_1078:
[----:B------:R-:W0:Y:S04]  /*7510*/  LDS.64 R2, [R12+0x8] ;  /* 0x000008000c027984 */ /* 0x000e280000000a00 */
[----:B0-----:R-:W-:Y:S04]  /*7520*/  STS.64 [R12], R2 ;  /* 0x000000020c007388 */ /* 0x001fe80000000a00 */
[----:B------:R-:W0:Y:S04]  /*7530*/  LDS.64 R4, [R11+0x8] ;  /* 0x000008000b047984 */ /* 0x000e280000000a00 */
[----:B0-----:R0:W-:Y:S02]  /*7540*/  STS.64 [R11], R4 ;  /* 0x000000040b007388 */ /* 0x0011e40000000a00 */
.L_x_1080:
[----:B------:R-:W-:Y:S05]  /*7550*/  BSYNC.RECONVERGENT B0 ;  /* 0x0000000000007941 */ /* 0x000fea0003800200 */
.L_x_1077:
[----:B------:R-:W-:Y:S05]  /*7560*/  WARPSYNC.ALL ;  /* 0x0000000000007948 */ /* 0x000fea0003800000 */
[----:B------:R-:W-:-:S13]  /*7570*/  ISETP.NE.AND P0, PT, R13, RZ, PT ;  /* 0x000000ff0d00720c */ /* 0x000fda0003f05270 */
[----:B------:R-:W-:Y:S05]  /*7580*/  @P0 EXIT ;  /* 0x000000000000094d */ /* 0x000fea0003800000 */
[----:B------:R-:W1:Y:S01]  /*7590*/  S2UR UR5, SR_CgaCtaId ;  /* 0x00000000000579c3 */ /* 0x000e620000008800 */
[----:B------:R-:W-:Y:S01]  /*75a0*/  UMOV UR4, 0x400 ;  /* 0x0000040000047882 */ /* 0x000fe20000000000 */
[----:B------:R-:W-:Y:S01]  /*75b0*/  LDS.64 R6, [UR6] ;  /* 0x00000006ff067984 */ /* 0x000fe20008000a00 */
[----:B0-----:R-:W0:Y:S05]  /*75c0*/  S2R R11, SR_CTAID.X ;  /* 0x00000000000b7919 */ /* 0x001e2a0000002500 */
[----:B------:R-:W0:Y:S08]  /*75d0*/  LDC.64 R4, c[0x0][0x380] ;  /* 0x0000e000ff047b82 */ /* 0x000e300000000a00 */
[----:B------:R-:W2:Y:S01]  /*75e0*/  LDC.64 R8, c[0x0][0x388] ;  /* 0x0000e200ff087b82 */ /* 0x000ea20000000a00 */
[----:B-1----:R-:W-:-:S09]  /*75f0*/  ULEA UR4, UR5, UR4, 0x18 ;  /* 0x0000000405047291 */ /* 0x002fd2000f8ec0ff */
[----:B------:R-:W1:Y:S01]  /*7600*/  LDS.64 R2, [UR4] ;  /* 0x00000004ff027984 */ /* 0x000e620008000a00 */
[----:B0-----:R-:W-:-:S04]  /*7610*/  IMAD.WIDE.U32 R4, R11, 0x8, R4 ;  /* 0x000000080b047825 */ /* 0x001fc800078e0004 */
[----:B--2---:R-:W-:Y:S01]  /*7620*/  IMAD.WIDE.U32 R8, R11, 0x8, R8 ;  /* 0x000000080b087825 */ /* 0x004fe200078e0008 */
[----:B-1----:R-:W-:Y:S04]  /*7630*/  STG.E.64 desc[UR8][R4.64], R2 ;  /* 0x0000000204007986 */ /* 0x002fe8000c101b08 */
[----:B------:R-:W-:Y:S01]  /*7640*/  STG.E.64 desc[UR8][R8.64], R6 ;  /* 0x0000000608007986 */ /* 0x000fe2000c101b08 */
[----:B------:R-:W-:Y:S05]  /*7650*/  EXIT ;  /* 0x000000000000794d */ /* 0x000fea0003800000 */
        .weak           $__internal_10_$__cuda_sm20_div_s64
        .type           $__internal_10_$__cuda_sm20_div_s64,@function
        .size           $__internal_10_$__cuda_sm20_div_s64,($__internal_11_$__cuda_sm20_rem_s64 - $__internal_10_$__cuda_sm20_div_s64)
$__internal_10_$__cuda_sm20_div_s64:
        /* <DEDUP_REMOVED lines=18> */
[----:B------:R-:W-:-:S04]  /*7780*/  IMAD.HI.U32 R31, P1, R43, R31, R32 ;  /* 0x0000001f2b1f7227 */ /* 0x000fc80007820020 */
[----:B------:R-:W-:-:S04]  /*7790*/  IMAD.HI.U32 R33, R43, R27, RZ ;  /* 0x0000001b2b217227 */ /* 0x000fc800078e00ff */
[----:B------:R-:W-:Y:S01]  /*77a0*/  IMAD R27, R43, R27, RZ ;  /* 0x0000001b2b1b7224 */ /* 0x000fe200078e02ff */
[----:B------:R-:W-:-:S04]  /*77b0*/  IADD3.X R33, PT, PT, R33, R43, RZ, P0, !PT ;  /* 0x0000002b21217210 */ /* 0x000fc800007fe4ff */
        /* <DEDUP_REMOVED lines=9> */
[----:B------:R-:W-:-:S04]  /*7850*/  IMAD.HI.U32 R32, R33, R31, RZ ;  /* 0x0000001f21207227 */ /* 0x000fc800078e00ff */
[----:B------:R-:W-:Y:S01]  /*7860*/  IMAD.HI.U32 R27, P0, R33, R27, R42 ;  /* 0x0000001b211b7227 */ /* 0x000fe2000780002a */
[----:B------:R-:W-:-:S03]  /*7870*/  MOV R43, RZ ;  /* 0x000000ff002b7202 */ /* 0x000fc60000000f00 */
[----:B------:R-:W-:Y:S02]  /*7880*/  IMAD R31, R33, R31, RZ ;  /* 0x0000001f211f7224 */ /* 0x000fe400078e02ff */
[----:B------:R-:W-:-:S03]  /*7890*/  IMAD.X R33, R32, 0x1, R33, P1 ;  /* 0x0000000120217824 */ /* 0x000fc600008e0621 */
        /* <DEDUP_REMOVED lines=36> */
[----:B------:R-:W-:Y:S02]  /*7ae0*/  IADD3 R24, P3, PT, RZ, -R25, RZ ;  /* 0x80000019ff187210 */ /* 0x000fe40007f7e0ff */
[----:B------:R-:W-:Y:S02]  /*7af0*/  ISETP.NE.U32.AND P0, PT, R2, RZ, PT ;  /* 0x000000ff0200720c */ /* 0x000fe40003f05070 */
[----:B------:R-:W-:Y:S01]  /*7b00*/  ISETP.GE.AND P1, PT, R3, RZ, PT ;  /* 0x000000ff0300720c */ /* 0x000fe20003f26270 */
[----:B------:R-:W-:Y:S01]  /*7b10*/  IMAD.X R2, RZ, RZ, ~R27, P3 ;  /* 0x000000ffff027224 */ /* 0x000fe200018e0e1b */
[----:B------:R-:W-:-:S02]  /*7b20*/  ISETP.NE.AND.EX P0, PT, R0, RZ, PT, P0 ;  /* 0x000000ff0000720c */ /* 0x000fc40003f05300 */
[----:B------:R-:W-:Y:S02]  /*7b30*/  SEL R24, R24, R25, !P1 ;  /* 0x0000001918187207 */ /* 0x000fe40004800000 */
[----:B------:R-:W-:Y:S01]  /*7b40*/  SEL R2, R2, R27, !P1 ;  /* 0x0000001b02027207 */ /* 0x000fe20004800000 */
[----:B------:R-:W-:Y:S01]  /*7b50*/  HFMA2 R27, -RZ, RZ, 0, 0 ;  /* 0x00000000ff1b7431 */ /* 0x000fe200000001ff */
[----:B------:R-:W-:Y:S02]  /*7b60*/  SEL R24, R24, 0xffffffff, P0 ;  /* 0xffffffff18187807 */ /* 0x000fe40000000000 */
[----:B------:R-:W-:Y:S01]  /*7b70*/  SEL R25, R2, 0xffffffff, P0 ;  /* 0xffffffff02197807 */ /* 0x000fe20000000000 */
[----:B------:R-:W-:Y:S06]  /*7b80*/  RET.REL.NODEC R26 `(uncontiguous_reduce_f64) ;  /* 0xffffff841a1c7950 */ /* 0x000fec0003c3ffff */
        .weak           $__internal_11_$__cuda_sm20_rem_s64
        .type           $__internal_11_$__cuda_sm20_rem_s64,@function
        .size           $__internal_11_$__cuda_sm20_rem_s64,(.L_x_4847 - $__internal_11_$__cuda_sm20_rem_s64)
$__internal_11_$__cuda_sm20_rem_s64:
[----:B------:R-:W-:Y:S02]  /*7b90*/  IADD3 R3, P1, PT, RZ, -R4, RZ ;  /* 0x80000004ff037210 */ /* 0x000fe40007f3e0ff */
[----:B------:R-:W-:Y:S02]  /*7ba0*/  ISETP.GE.AND P0, PT, R24, RZ, PT ;  /* 0x000000ff1800720c */ /* 0x000fe40003f06270 */
[----:B------:R-:W-:Y:S02]  /*7bb0*/  IADD3.X R19, PT, PT, RZ, ~R24, RZ, P1, !PT ;  /* 0x80000018ff137210 */ /* 0x000fe40000ffe4ff */
        /* <DEDUP_REMOVED lines=13> */
[----:B------:R-:W-:-:S04]  /*7c90*/  IMAD.WIDE.U32 R18, P0, R20, R27, R18 ;  /* 0x0000001b14127225 */ /* 0x000fc80007800012 */
[C---:B------:R-:W-:Y:S02]  /*7ca0*/  IMAD R20, R21.reuse, R27, RZ ;  /* 0x0000001b15147224 */ /* 0x040fe400078e02ff */
[----:B------:R-:W-:Y:S01]  /*7cb0*/  IMAD.HI.U32 R19, P1, R21, R31, R18 ;  /* 0x0000001f15137227 */ /* 0x000fe20007820012 */
[----:B------:R-:W-:-:S03]  /*7cc0*/  IADD3 R31, P4, PT, RZ, -R0, RZ ;  /* 0x80000000ff1f7210 */ /* 0x000fc60007f9e0ff */
[----:B------:R-:W-:Y:S01]  /*7cd0*/  IMAD.HI.U32 R27, R21, R27, RZ ;  /* 0x0000001b151b7227 */ /* 0x000fe200078e00ff */
[----:B------:R-:W-:-:S03]  /*7ce0*/  IADD3 R19, P2, PT, R20, R19, RZ ;  /* 0x0000001314137210 */ /* 0x000fc60007f5e0ff */
        /* <DEDUP_REMOVED lines=12> */
[----:B------:R-:W-:-:S03]  /*7db0*/  SEL R21, R31, R0, !P1 ;  /* 0x000000001f157207 */ /* 0x000fc60004800000 */
[----:B------:R-:W-:Y:S01]  /*7dc0*/  IMAD R19, R27, R20, RZ ;  /* 0x000000141b137224 */ /* 0x000fe200078e02ff */
[----:B------:R-:W-:Y:S01]  /*7dd0*/  IADD3.X R20, PT, PT, RZ, ~R25, RZ, P4, !PT ;  /* 0x80000019ff147210 */ /* 0x000fe200027fe4ff */
[----:B------:R-:W-:-:S03]  /*7de0*/  IMAD.X R27, R28, 0x1, R27, P0 ;  /* 0x000000011c1b7824 */ /* 0x000fc600000e061b */
[----:B------:R-:W-:Y:S01]  /*7df0*/  IADD3 R0, P3, PT, R19, R18, RZ ;  /* 0x0000001213007210 */ /* 0x000fe20007f7e0ff */
[----:B------:R-:W-:Y:S01]  /*7e00*/  HFMA2 R19, -RZ, RZ, 0, 0 ;  /* 0x00000000ff137431 */ /* 0x000fe200000001ff */
[----:B------:R-:W-:Y:S02]  /*7e10*/  SEL R25, R20, R25, !P1 ;  /* 0x0000001914197207 */ /* 0x000fe40004800000 */
        /* <DEDUP_REMOVED lines=35> */
[----:B------:R-:W-:Y:S06]  /*8050*/  RET.REL.NODEC R26 `(uncontiguous_reduce_f64) ;  /* 0xffffff7c1ae87950 */ /* 0x000fec0003c3ffff */
.L_x_1081:
        /* <DEDUP_REMOVED lines=10> */
.L_x_4847:


//--------------------- .text.contiguous_reduce_f64 --------------------------
	.section	.text.contiguous_reduce_f64,"ax",@progbits
	.align	128
        .global         contiguous_reduce_f64
        .type           contiguous_reduce_f64,@function
        .size           contiguous_reduce_f64,(.L_x_4902 - contiguous_reduce_f64)
        .other          contiguous_reduce_f64,@"STO_CUDA_ENTRY STV_DEFAULT"
contiguous_reduce_f64:
.text.contiguous_reduce_f64:
        /* <DEDUP_REMOVED lines=25> */
[----:B------:R-:W0:Y:S02]  /*0190*/  LDCU.64 UR4, c[0x0][0x390] ;  /* 0x00007200ff0477ac */ /* 0x000e240008000a00 */
[----:B0-----:R-:W-:Y:S02]  /*01a0*/  LEA R10, P0, R6, UR4, 0x3 ;  /* 0x00000004060a7c11 */ /* 0x001fe4000f8018ff */
[----:B------:R-:W-:Y:S02]  /*01b0*/  LEA R12, P1, R8, UR4, 0x3 ;  /* 0x00000004080c7c11 */ /* 0x000fe4000f8218ff */
[----:B------:R-:W-:Y:S02]  /*01c0*/  LEA.HI.X R11, R6, UR5, RZ, 0x3, P0 ;  /* 0x00000005060b7c11 */ /* 0x000fe400080f1cff */
[----:B------:R-:W-:-:S04]  /*01d0*/  LEA.HI.X R13, R8, UR5, RZ, 0x3, P1 ;  /* 0x00000005080d7c11 */ /* 0x000fc800088f1cff */
[----:B------:R-:W2:Y:S04]  /*01e0*/  LDG.E.64 R10, desc[UR8][R10.64] ;  /* 0x000000080a0a7981 */ /* 0x000ea8000c1e1b00 */
[----:B------:R-:W2:Y:S01]  /*01f0*/  LDG.E.64 R12, desc[UR8][R12.64] ;  /* 0x000000080c0c7981 */ /* 0x000ea2000c1e1b00 */
[----:B------:R-:W-:Y:S01]  /*0200*/  IMAD.MOV.U32 R9, RZ, RZ, RZ ;  /* 0x000000ffff097224 */ /* 0x000fe200078e00ff */
[----:B--2---:R-:W-:-:S14]  /*0210*/  DSETP.GT.AND P0, PT, R10, R12, PT ;  /* 0x0000000c0a00722a */ /* 0x004fdc0003f04000 */
[----:B------:R1:W-:Y:S04]  /*0220*/  @P0 STS.64 [R4], R12 ;  /* 0x0000000c04000388 */ /* 0x0003e80000000a00 */
[----:B------:R1:W-:Y:S04]  /*0230*/  @P0 STS.64 [R3], R8 ;  /* 0x0000000803000388 */ /* 0x0003e80000000a00 */
[----:B------:R1:W-:Y:S04]  /*0240*/  @!P0 STS.64 [R4], R10 ;  /* 0x0000000a04008388 */ /* 0x0003e80000000a00 */
[----:B------:R1:W-:Y:S01]  /*0250*/  @!P0 STS.64 [R3], R6 ;  /* 0x0000000603008388 */ /* 0x0003e20000000a00 */
[----:B------:R-:W-:Y:S05]  /*0260*/  BRA `(.L_x_1084) ;  /* 0x0000000000247947 */ /* 0x000fea0003800000 */
.L_x_1083:
[----:B------:R-:W-:-:S04]  /*0270*/  ISETP.GE.U32.AND P0, PT, R6, UR10, PT ;  /* 0x0000000a06007c0c */ /* 0x000fc8000bf06070 */
[----:B------:R-:W-:-:S13]  /*0280*/  ISETP.GE.U32.AND.EX P0, PT, RZ, UR11, PT, P0 ;  /* 0x0000000bff007c0c */ /* 0x000fda000bf06100 */
[----:B------:R-:W-:Y:S05]  /*0290*/  @P0 BRA `(.L_x_1084) ;  /* 0x0000000000180947 */ /* 0x000fea0003800000 */
[----:B------:R-:W0:Y:S02]  /*02a0*/  LDCU.64 UR4, c[0x0][0x390] ;  /* 0x00007200ff0477ac */ /* 0x000e240008000a00 */
[----:B0-----:R-:W-:-:S04]  /*02b0*/  LEA R8, P0, R6, UR4, 0x3 ;  /* 0x0000000406087c11 */ /* 0x001fc8000f8018ff */
[----:B------:R-:W-:-:S06]  /*02c0*/  LEA.HI.X R9, R6, UR5, RZ, 0x3, P0 ;  /* 0x0000000506097c11 */ /* 0x000fcc00080f1cff */
[----:B------:R-:W2:Y:S04]  /*02d0*/  LDG.E.64 R8, desc[UR8][R8.64] ;  /* 0x0000000808087981 */ /* 0x000ea8000c1e1b00 */
[----:B--2---:R0:W-:Y:S04]  /*02e0*/  STS.64 [R4], R8 ;  /* 0x0000000804007388 */ /* 0x0041e80000000a00 */
[----:B------:R0:W-:Y:S02]  /*02f0*/  STS.64 [R3], R6 ;  /* 0x0000000603007388 */ /* 0x0001e40000000a00 */
.L_x_1084:
[----:B------:R-:W-:Y:S05]  /*0300*/  BSYNC.RECONVERGENT B0 ;  /* 0x0000000000007941 */ /* 0x000fea0003800200 */
.L_x_1082:
[----:B------:R-:W-:Y:S01]  /*0310*/  BAR.SYNC.DEFER_BLOCKING 0x0 ;  /* 0x0000000000007b1d */ /* 0x000fe20000010000 */
[----:B------:R-:W-:-:S13]  /*0320*/  ISETP.GE.U32.AND P0, PT, R5, 0x42, PT ;  /* 0x000000420500780c */ /* 0x000fda0003f06070 */
[----:B------:R-:W-:Y:S05]  /*0330*/  @!P0 BRA `(.L_x_1085) ;  /* 0x0000000000788947 */ /* 0x000fea0003800000 */
.L_x_1090:
[--C-:B-1----:R-:W-:Y:S01]  /*0340*/  IMAD.MOV.U32 R12, RZ, RZ, R5.reuse ;  /* 0x000000ffff0c7224 */ /* 0x102fe200078e0005 */
[----:B------:R-:W-:Y:S01]  /*0350*/  SHF.R.U32.HI R5, RZ, 0x1, R5 ;  /* 0x00000001ff057819 */ /* 0x000fe20000011605 */
[----:B------:R-:W-:Y:S03]  /*0360*/  BSSY.RECONVERGENT B0, `(.L_x_1086) ;  /* 0x0000017000007945 */ /* 0x000fe60003800200 */
[----:B------:R-:W-:-:S13]  /*0370*/  ISETP.GE.U32.AND P0, PT, R2, R5, PT ;  /* 0x000000050200720c */ /* 0x000fda0003f06070 */
[----:B0-2---:R-:W-:Y:S05]  /*0380*/  @P0 BRA `(.L_x_1087) ;  /* 0x0000000000500947 */ /* 0x005fea0003800000 */
[C---:B------:R-:W-:Y:S01]  /*0390*/  IMAD R10, R5.reuse, 0x8, R4 ;  /* 0x00000008050a7824 */ /* 0x040fe200078e0204 */
[----:B0-----:R-:W-:Y:S01]  /*03a0*/  LDS.64 R6, [R4] ;  /* 0x0000000004067984 */ /* 0x001fe20000000a00 */
        /* <DEDUP_REMOVED lines=15> */
.L_x_1089:
[----:B------:R-:W-:Y:S05]  /*04a0*/  BSYNC.RELIABLE B1 ;  /* 0x0000000000017941 */ /* 0x000fea0003800100 */
.L_x_1088:
[----:B------:R2:W-:Y:S04]  /*04b0*/  STS.64 [R4], R10 ;  /* 0x0000000a04007388 */ /* 0x0005e80000000a00 */
[----:B-1----:R2:W-:Y:S02]  /*04c0*/  STS.64 [R3], R8 ;  /* 0x0000000803007388 */ /* 0x0025e40000000a00 */
.L_x_1087:
[----:B------:R-:W-:Y:S05]  /*04d0*/  BSYNC.RECONVERGENT B0 ;  /* 0x0000000000007941 */ /* 0x000fea0003800200 */
.L_x_1086:
[----:B------:R-:W-:Y:S05]  /*04e0*/  WARPSYNC.ALL ;  /* 0x0000000000007948 */ /* 0x000fea0003800000 */
[----:B------:R-:W-:Y:S01]  /*04f0*/  BAR.SYNC.DEFER_BLOCKING 0x0 ;  /* 0x0000000000007b1d */ /* 0x000fe20000010000 */
[----:B------:R-:W-:-:S13]  /*0500*/  ISETP.GT.U32.AND P0, PT, R12, 0x83, PT ;  /* 0x000000830c00780c */ /* 0x000fda0003f04070 */
[----:B------:R-:W-:Y:S05]  /*0510*/  @P0 BRA `(.L_x_1090) ;  /* 0xfffffffc00880947 */ /* 0x000fea000383ffff */
.L_x_1085:
[----:B------:R-:W-:-:S13]  /*0520*/  ISETP.GT.U32.AND P0, PT, R2, 0x1f, PT ;  /* 0x0000001f0200780c */ /* 0x000fda0003f04070 */
[----:B------:R-:W-:Y:S05]  /*0530*/  @P0 EXIT ;  /* 0x000000000000094d */ /* 0x000fea0003800000 */
[----:B01----:R-:W-:Y:S01]  /*0540*/  LDS.64 R6, [R4] ;  /* 0x0000000004067984 */ /* 0x003fe20000000a00 */
[----:B------:R-:W-:Y:S04]  /*0550*/  BSSY.RECONVERGENT B1, `(.L_x_1091) ;  /* 0x0000015000017945 */ /* 0x000fe80003800200 */
[----:B------:R-:W-:Y:S01]  /*0560*/  BSSY.RELIABLE B0, `(.L_x_1092) ;  /* 0x000000f000007945 */ /* 0x000fe20003800100 */
[----:B--2---:R-:W0:Y:S02]  /*0570*/  LDS.64 R8, [R4+0x100] ;  /* 0x0001000004087984 */ /* 0x004e240000000a00 */
        /* <DEDUP_REMOVED lines=13> */
.L_x_1093:
[----:B------:R-:W-:Y:S05]  /*0650*/  BSYNC.RELIABLE B0 ;  /* 0x0000000000007941 */ /* 0x000fea0003800100 */
.L_x_1092:
[----:B------:R-:W0:Y:S04]  /*0660*/  LDS.64 R6, [R3+0x100] ;  /* 0x0001000003067984 */ /* 0x000e280000000a00 */
[----:B0-----:R-:W-:Y:S04]  /*0670*/  STS.64 [R3], R6 ;  /* 0x0000000603007388 */ /* 0x001fe80000000a00 */
[----:B------:R-:W0:Y:S04]  /*0680*/  LDS.64 R8, [R4+0x100] ;  /* 0x0001000004087984 */ /* 0x000e280000000a00 */
[----:B0-----:R0:W-:Y:S02]  /*0690*/  STS.64 [R4], R8 ;  /* 0x0000000804007388 */ /* 0x0011e40000000a00 */
.L_x_1094:
[----:B------:R-:W-:Y:S05]  /*06a0*/  BSYNC.RECONVERGENT B1 ;  /* 0x0000000000017941 */ /* 0x000fea0003800200 */
.L_x_1091:
        /* <DEDUP_REMOVED lines=18> */
.L_x_1097:
[----:B------:R-:W-:Y:S05]  /*07d0*/  BSYNC.RELIABLE B1 ;  /* 0x0000000000017941 */ /* 0x000fea0003800100 */
.L_x_1096:
[----:B------:R-:W0:Y:S04]  /*07e0*/  LDS.64 R6, [R3+0x80] ;  /* 0x0000800003067984 */ /* 0x000e280000000a00 */
[----:B0-----:R-:W-:Y:S04]  /*07f0*/  STS.64 [R3], R6 ;  /* 0x0000000603007388 */ /* 0x001fe80000000a00 */
[----:B------:R-:W0:Y:S04]  /*0800*/  LDS.64 R8, [R4+0x80] ;  /* 0x0000800004087984 */ /* 0x000e280000000a00 */
[----:B0-----:R0:W-:Y:S02]  /*0810*/  STS.64 [R4], R8 ;  /* 0x0000000804007388 */ /* 0x0011e40000000a00 */
.L_x_1098:
[----:B------:R-:W-:Y:S05]  /*0820*/  BSYNC.RECONVERGENT B2 ;  /* 0x0000000000027941 */ /* 0x000fea0003800200 */
.L_x_1095:
        /* <DEDUP_REMOVED lines=18> */
.L_x_1101:
[----:B------:R-:W-:Y:S05]  /*0950*/  BSYNC.RELIABLE B2 ;  /* 0x0000000000027941 */ /* 0x000fea0003800100 */
.L_x_1100:
[----:B------:R-:W0:Y:S04]  /*0960*/  LDS.64 R6, [R3+0x40] ;  /* 0x0000400003067984 */ /* 0x000e280000000a00 */
[----:B0-----:R-:W-:Y:S04]  /*0970*/  STS.64 [R3], R6 ;  /* 0x0000000603007388 */ /* 0x001fe80000000a00 */
[----:B------:R-:W0:Y:S04]  /*0980*/  LDS.64 R8, [R4+0x40] ;  /* 0x0000400004087984 */ /* 0x000e280000000a00 */
[----:B0-----:R0:W-:Y:S02]  /*0990*/  STS.64 [R4], R8 ;  /* 0x0000000804007388 */ /* 0x0011e40000000a00 */
.L_x_1102:
[----:B------:R-:W-:Y:S05]  /*09a0*/  BSYNC.RECONVERGENT B3 ;  /* 0x0000000000037941 */ /* 0x000fea0003800200 */
.L_x_1099:
        /* <DEDUP_REMOVED lines=18> */
.L_x_1105:
[----:B------:R-:W-:Y:S05]  /*0ad0*/  BSYNC.RELIABLE B3 ;  /* 0x0000000000037941 */ /* 0x000fea0003800100 */
.L_x_1104:
[----:B------:R-:W0:Y:S04]  /*0ae0*/  LDS.64 R6, [R3+0x20] ;  /* 0x0000200003067984 */ /* 0x000e280000000a00 */
[----:B0-----:R-:W-:Y:S04]  /*0af0*/  STS.64 [R3], R6 ;  /* 0x0000000603007388 */ /* 0x001fe80000000a00 */
[----:B------:R-:W0:Y:S04]  /*0b00*/  LDS.64 R8, [R4+0x20] ;  /* 0x0000200004087984 */ /* 0x000e280000000a00 */
[----:B0-----:R0:W-:Y:S02]  /*0b10*/  STS.64 [R4], R8 ;  /* 0x0000000804007388 */ /* 0x0011e40000000a00 */
.L_x_1106:
[----:B------:R-:W-:Y:S05]  /*0b20*/  BSYNC.RECONVERGENT B4 ;  /* 0x0000000000047941 */ /* 0x000fea0003800200 */
.L_x_1103:
        /* <DEDUP_REMOVED lines=18> */
.L_x_1109:
[----:B------:R-:W-:Y:S05]  /*0c50*/  BSYNC.RELIABLE B4 ;  /* 0x0000000000047941 */ /* 0x000fea0003800100 */
.L_x_1108:
[----:B------:R-:W0:Y:S04]  /*0c60*/  LDS.64 R6, [R3+0x10] ;  /* 0x0000100003067984 */ /* 0x000e280000000a00 */
[----:B0-----:R-:W-:Y:S04]  /*0c70*/  STS.64 [R3], R6 ;  /* 0x0000000603007388 */ /* 0x001fe80000000a00 */
[----:B------:R-:W0:Y:S04]  /*0c80*/  LDS.64 R8, [R4+0x10] ;  /* 0x0000100004087984 */ /* 0x000e280000000a00 */
[----:B0-----:R0:W-:Y:S02]  /*0c90*/  STS.64 [R4], R8 ;  /* 0x0000000804007388 */ /* 0x0011e40000000a00 */
.L_x_1110:
[----:B------:R-:W-:Y:S05]  /*0ca0*/  BSYNC.RECONVERGENT B5 ;  /* 0x0000000000057941 */ /* 0x000fea0003800200 */
.L_x_1107:
        /* <DEDUP_REMOVED lines=18> */
.L_x_1113:
[----:B------:R-:W-:Y:S05]  /*0dd0*/  BSYNC.RELIABLE B6 ;  /* 0x0000000000067941 */ /* 0x000fea0003800100 */
.L_x_1112:
[----:B------:R-:W0:Y:S04]  /*0de0*/  LDS.64 R6, [R3+0x8] ;  /* 0x0000080003067984 */ /* 0x000e280000000a00 */
[----:B0-----:R-:W-:Y:S04]  /*0df0*/  STS.64 [R3], R6 ;  /* 0x0000000603007388 */ /* 0x001fe80000000a00 */
[----:B------:R-:W0:Y:S04]  /*0e00*/  LDS.64 R8, [R4+0x8] ;  /* 0x0000080004087984 */ /* 0x000e280000000a00 */
[----:B0-----:R0:W-:Y:S02]  /*0e10*/  STS.64 [R4], R8 ;  /* 0x0000000804007388 */ /* 0x0011e40000000a00 */
.L_x_1114:
[----:B------:R-:W-:Y:S05]  /*0e20*/  BSYNC.RECONVERGENT B5 ;  /* 0x0000000000057941 */ /* 0x000fea0003800200 */
.L_x_1111:
        /* <DEDUP_REMOVED lines=15> */
.L_x_1115:
        /* <DEDUP_REMOVED lines=14> */
.L_x_4902:


//--------------------- .text.nkd2_f32            --------------------------
	.section	.text.nkd2_f32,"ax",@progbits
	.align	128
        .global         nkd2_f32
        .type           nkd2_f32,@function
        .size           nkd2_f32,(.L_x_4903 - nkd2_f32)
        .other          nkd2_f32,@"STO_CUDA_ENTRY STV_DEFAULT"
nkd2_f32:
.text.nkd2_f32:
[----:B------:R-:W-:Y:S08]  /*0000*/  LDC R1, c[0x0][0x37c] ;  /* 0x0000df00ff017b82 */ /* 0x000ff00000000800 */
[----:B------:R-:W0:Y:S01]  /*0010*/  S2UR UR4, SR_CTAID.Y ;  /* 0x00000000000479c3 */ /* 0x000e220000002600 */
[----:B------:R-:W0:Y:S01]  /*0020*/  LDCU.64 UR6, c[0x0][0x398] ;  /* 0x00007300ff0677ac */ /* 0x000e220008000a00 */
[----:B------:R-:W1:Y:S01]  /*0030*/  S2R R5, SR_CTAID.X ;  /* 0x0000000000057919 */ /* 0x000e620000002500 */
[----:B------:R-:W1:Y:S01]  /*0040*/  LDCU UR9, c[0x0][0x360] ;  /* 0x00006c00ff0977ac */ /* 0x000e620008000800 */
[----:B------:R-:W2:Y:S04]  /*0050*/  S2R R0, SR_TID.X ;  /* 0x0000000000007919 */ /* 0x000ea80000002100 */
[----:B------:R-:W3:Y:S08]  /*0060*/  LDC.64 R2, c[0x0][0x3a8] ;  /* 0x0000ea00ff027b82 */ /* 0x000ef00000000a00 */
[----:B------:R-:W4:Y:S01]  /*0070*/  S2UR UR5, SR_CgaCtaId ;  /* 0x00000000000579c3 */ /* 0x000f220000008800 */
[----:B0-----:R-:W-:-:S03]  /*0080*/  UIADD3 UR6, UP0, UPT, UR4, UR6, URZ ;  /* 0x0000000604067290 */ /* 0x001fc6000ff1e0ff */
[----:B------:R-:W-:Y:S01]  /*0090*/  UMOV UR4, 0x400 ;  /* 0x0000040000047882 */ /* 0x000fe20000000000 */
[----:B------:R-:W-:Y:S02]  /*00a0*/  UIADD3.X UR7, UPT, UPT, URZ, UR7, URZ, UP0, !UPT ;  /* 0x00000007ff077290 */ /* 0x000fe400087fe4ff */
[----:B---3--:R-:W-:-:S04]  /*00b0*/  ISETP.LE.U32.AND P0, PT, R2, UR6, PT ;  /* 0x0000000602007c0c */ /* 0x008fc8000bf03070 */
[----:B------:R-:W-:Y:S02]  /*00c0*/  IMAD.U32 R2, RZ, RZ, UR7 ;  /* 0x00000007ff027e24 */ /* 0x000fe4000f8e00ff */
[----:B-1----:R-:W-:-:S03]  /*00d0*/  IMAD R11, R5, UR9, RZ ;  /* 0x00000009050b7c24 */ /* 0x002fc6000f8e02ff */
[----:B------:R-:W-:Y:S01]  /*00e0*/  ISETP.GE.U32.AND.EX P0, PT, R2, R3, PT, P0 ;  /* 0x000000030200720c */ /* 0x000fe20003f06100 */
[----:B----4-:R-:W-:Y:S01]  /*00f0*/  ULEA UR4, UR5, UR4, 0x18 ;  /* 0x0000000405047291 */ /* 0x010fe2000f8ec0ff */
[----:B------:R-:W-:Y:S02]  /*0100*/  IMAD.MOV.U32 R3, RZ, RZ, 0x7f800000 ;  /* 0x7f800000ff037424 */ /* 0x000fe400078e00ff */
[----:B--2---:R-:W-:Y:S01]  /*0110*/  IMAD R10, R11, 0x2, R0 ;  /* 0x000000020b0a7824 */ /* 0x004fe200078e0200 */
[----:B------:R-:W-:Y:S01]  /*0120*/  ULEA UR8, UR9, UR4, 0x2 ;  /* 0x0000000409087291 */ /* 0x000fe2000f8e10ff */
[----:B------:R-:W-:Y:S01]  /*0130*/  IMAD.MOV.U32 R11, RZ, RZ, RZ ;  /* 0x000000ffff0b7224 */ /* 0x000fe200078e00ff */
[----:B------:R-:W-:-:S04]  /*0140*/  LEA R4, R0, UR4, 0x2 ;  /* 0x0000000400047c11 */ /* 0x000fc8000f8e10ff */
[----:B------:R-:W-:Y:S01]  /*0150*/  LEA R6, R0, UR8, 0x3 ;  /* 0x0000000800067c11 */ /* 0x000fe2000f8e18ff */
[----:B------:R0:W-:Y:S04]  /*0160*/  STS [R4], R3 ;  /* 0x0000000304007388 */ /* 0x0001e80000000800 */
[----:B------:R0:W-:Y:S01]  /*0170*/  STS.64 [R6], R10 ;  /* 0x0000000a06007388 */ /* 0x0001e20000000a00 */
[----:B------:R-:W-:Y:S05]  /*0180*/  @P0 EXIT ;  /* 0x000000000000094d */ /* 0x000fea0003800000 */
[----:B------:R-:W1:Y:S01]  /*0190*/  LDCU.64 UR4, c[0x0][0x3a0] ;  /* 0x00007400ff0477ac */ /* 0x000e620008000a00 */
[----:B------:R-:W2:Y:S01]  /*01a0*/  LDC.64 R12, c[0x0][0x3b8] ;  /* 0x0000ee00ff0c7b82 */ /* 0x000ea20000000a00 */
[----:B------:R-:W-:Y:S01]  /*01b0*/  IMAD.U32 R9, RZ, RZ, UR9 ;  /* 0x00000009ff097e24 */ /* 0x000fe2000f8e00ff */
[----:B------:R-:W-:Y:S01]  /*01c0*/  BSSY.RECONVERGENT B0, `(.L_x_1116) ;  /* 0x000003a000007945 */ /* 0x000fe20003800200 */
[----:B------:R-:W3:Y:S02]  /*01d0*/  LDCU.64 UR10, c[0x0][0x358] ;  /* 0x00006b00ff0a77ac */ /* 0x000ee40008000a00 */
[----:B------:R-:W-:-:S05]  /*01e0*/  IMAD.IADD R2, R10, 0x1, R9 ;  /* 0x000000010a027824 */ /* 0x000fca00078e0209 */
        /* <DEDUP_REMOVED lines=8> */
[----:B------:R-:W-:Y:S02]  /*0270*/  IMAD.IADD R15, R9, 0x1, R8 ;  /* 0x00000001090f7824 */ /* 0x000fe400078e0208 */
[----:B0-----:R-:W-:-:S04]  /*0280*/  IMAD.WIDE.U32 R10, R8, 0x4, R12 ;  /* 0x00000004080a7825 */ /* 0x001fc800078e000c */
[----:B------:R-:W-:Y:S01]  /*0290*/  IMAD.WIDE.U32 R12, R15, 0x4, R12 ;  /* 0x000000040f0c7825 */ /* 0x000fe200078e000c */
[----:B------:R-:W2:Y:S04]  /*02a0*/  LDG.E R17, desc[UR10][R10.64] ;  /* 0x0000000a0a117981 */ /* 0x000ea8000c1e1900 */
[----:B------:R-:W2:Y:S02]  /*02b0*/  LDG.E R16, desc[UR10][R12.64] ;  /* 0x0000000a0c107981 */ /* 0x000ea4000c1e1900 */
[----:B--2---:R-:W-:-:S13]  /*02c0*/  FSETP.GT.AND P0, PT, R17, R16, PT ;  /* 0x000000101100720b */ /* 0x004fda0003f04000 */
[----:B------:R-:W-:Y:S05]  /*02d0*/  @!P0 BRA `(.L_x_1118) ;  /* 0x0000000000108947 */ /* 0x000fea0003800000 */
[----:B------:R-:W0:Y:S02]  /*02e0*/  LDC.64 R10, c[0x0][0x390] ;  /* 0x0000e400ff0a7b82 */ /* 0x000e240000000a00 */
[----:B0-----:R-:W-:-:S06]  /*02f0*/  IMAD.WIDE.U32 R10, R15, 0x8, R10 ;  /* 0x000000080f0a7825 */ /* 0x001fcc00078e000a */
[----:B------:R-:W5:Y:S01]  /*0300*/  LDG.E.64 R10, desc[UR10][R10.64] ;  /* 0x0000000a0a0a7981 */ /* 0x000f62000c1e1b00 */
[----:B------:R-:W-:Y:S05]  /*0310*/  BRA `(.L_x_1119) ;  /* 0x0000000000487947 */ /* 0x000fea0003800000 */
.L_x_1118:
[----:B------:R-:W-:Y:S01]  /*0320*/  FSETP.NEU.AND P0, PT, R17, R16, PT ;  /* 0x000000101100720b */ /* 0x000fe20003f0d000 */
[----:B------:R-:W-:-:S12]  /*0330*/  BSSY.RELIABLE B1, `(.L_x_1120) ;  /* 0x0000014000017945 */ /* 0x000fd80003800100 */
[----:B------:R-:W-:Y:S05]  /*0340*/  @!P0 BRA `(.L_x_1121) ;  /* 0x0000000000108947 */ /* 0x000fea0003800000 */
[----:B------:R-:W0:Y:S02]  /*0350*/  LDC.64 R10, c[0x0][0x390] ;  /* 0x0000e400ff0a7b82 */ /* 0x000e240000000a00 */
[----:B0-----:R-:W-:-:S06]  /*0360*/  IMAD.WIDE.U32 R10, R8, 0x8, R10 ;  /* 0x00000008080a7825 */ /* 0x001fcc00078e000a */
[----:B------:R-:W5:Y:S01]  /*0370*/  LDG.E.64 R10, desc[UR10][R10.64] ;  /* 0x0000000a0a0a7981 */ /* 0x000f62000c1e1b00 */
[----:B------:R-:W-:Y:S05]  /*0380*/  BRA `(.L_x_1122) ;  /* 0x0000000000387947 */ /* 0x000fea0003800000 */
.L_x_1121:
        /* <DEDUP_REMOVED lines=11> */
.L_x_1119:
[----:B------:R0:W-:Y:S04]  /*0440*/  STS [R4], R16 ;  /* 0x0000001004007388 */ /* 0x0001e80000000800 */
[----:B-----5:R0:W-:Y:S01]  /*0450*/  STS.64 [R6], R10 ;  /* 0x0000000a06007388 */ /* 0x0201e20000000a00 */
[----:B------:R-:W-:Y:S05]  /*0460*/  BRA `(.L_x_1123) ;  /* 0x00000000003c7947 */ /* 0x000fea0003800000 */
.L_x_1122:
[----:B------:R-:W-:Y:S05]  /*0470*/  BSYNC.RELIABLE B1 ;  /* 0x0000000000017941 */ /* 0x000fea0003800100 */
.L_x_1120:
[----:B------:R1:W-:Y:S04]  /*0480*/  STS [R4], R17 ;  /* 0x0000001104007388 */ /* 0x0003e80000000800 */
[----:B-----5:R1:W-:Y:S01]  /*0490*/  STS.64 [R6], R10 ;  /* 0x0000000a06007388 */ /* 0x0203e20000000a00 */
[----:B------:R-:W-:Y:S05]  /*04a0*/  BRA `(.L_x_1123) ;  /* 0x00000000002c7947 */ /* 0x000fea0003800000 */
.L_x_1117:
[----:B------:R-:W-:-:S04]  /*04b0*/  ISETP.GE.U32.AND P0, PT, R10, UR4, PT ;  /* 0x000000040a007c0c */ /* 0x000fc8000bf06070 */
[----:B------:R-:W-:-:S13]  /*04c0*/  ISETP.GE.U32.AND.EX P0, PT, RZ, UR5, PT, P0 ;  /* 0x00000005ff007c0c */ /* 0x000fda000bf06100 */
[----:B------:R-:W-:Y:S05]  /*04d0*/  @P0 BRA `(.L_x_1123) ;  /* 0x0000000000200947 */ /* 0x000fea0003800000 */
[----:B------:R-:W0:Y:S08]  /*04e0*/  LDC.64 R10, c[0x0][0x388] ;  /* 0x0000e200ff0a7b82 */ /* 0x000e300000000a00 */
[----:B------:R-:W1:Y:S01]  /*04f0*/  LDC.64 R12, c[0x0][0x390] ;  /* 0x0000e400ff0c7b82 */ /* 0x000e620000000a00 */
[----:B0-----:R-:W-:-:S06]  /*0500*/  IMAD.WIDE.U32 R10, R8, 0x4, R10 ;  /* 0x00000004080a7825 */ /* 0x001fcc00078e000a */
[----:B------:R-:W2:Y:S01]  /*0510*/  LDG.E R11, desc[UR10][R10.64] ;  /* 0x0000000a0a0b7981 */ /* 0x000ea2000c1e1900 */
[----:B-1----:R-:W-:-:S06]  /*0520*/  IMAD.WIDE.U32 R12, R8, 0x8, R12 ;  /* 0x00000008080c7825 */ /* 0x002fcc00078e000c */
[----:B------:R-:W3:Y:S04]  /*0530*/  LDG.E.64 R12, desc[UR10][R12.64] ;  /* 0x0000000a0c0c7981 */ /* 0x000ee8000c1e1b00 */
[----:B--2---:R2:W-:Y:S04]  /*0540*/  STS [R4], R11 ;  /* 0x0000000b04007388 */ /* 0x0045e80000000800 */
[----:B---3--:R2:W-:Y:S02]  /*0550*/  STS.64 [R6], R12 ;  /* 0x0000000c06007388 */ /* 0x0085e40000000a00 */
.L_x_1123:
[----:B------:R-:W-:Y:S05]  /*0560*/  BSYNC.RECONVERGENT B0 ;  /* 0x0000000000007941 */ /* 0x000fea0003800200 */
.L_x_1116:
[----:B------:R-:W-:Y:S05]  /*0570*/  WARPSYNC.ALL ;  /* 0x0000000000007948 */ /* 0x000fea0003800000 */
[----:B------:R-:W-:Y:S01]  /*0580*/  BAR.SYNC.DEFER_BLOCKING 0x0 ;  /* 0x0000000000007b1d */ /* 0x000fe20000010000 */
[----:B------:R-:W-:-:S13]  /*0590*/  ISETP.GE.U32.AND P0, PT, R9, 0x42, PT ;  /* 0x000000420900780c */ /* 0x000fda0003f06070 */
[----:B------:R-:W-:Y:S05]  /*05a0*/  @!P0 BRA `(.L_x_1124) ;  /* 0x0000000000808947 */ /* 0x000fea0003800000 */
.L_x_1129:
[--C-:B------:R-:W-:Y:S01]  /*05b0*/  IMAD.MOV.U32 R14, RZ, RZ, R9.reuse ;  /* 0x000000ffff0e7224 */ /* 0x100fe200078e0009 */
[----:B------:R-:W-:Y:S01]  /*05c0*/  SHF.R.U32.HI R9, RZ, 0x1, R9 ;  /* 0x00000001ff097819 */ /* 0x000fe20000011609 */
[----:B------:R-:W-:Y:S03]  /*05d0*/  BSSY.RECONVERGENT B0, `(.L_x_1125) ;  /* 0x0000019000007945 */ /* 0x000fe60003800200 */
[----:B------:R-:W-:-:S13]  /*05e0*/  ISETP.GE.U32.AND P0, PT, R0, R9, PT ;  /* 0x000000090000720c */ /* 0x000fda0003f06070 */
[----:B0--3--:R-:W-:Y:S05]  /*05f0*/  @P0 BRA `(.L_x_1126) ;  /* 0x0000000000580947 */ /* 0x009fea0003800000 */
[C---:B--2---:R-:W-:Y:S01]  /*0600*/  IMAD R12, R9.reuse, 0x4, R4 ;  /* 0x00000004090c7824 */ /* 0x044fe200078e0204 */
[----:B------:R-:W-:Y:S01]  /*0610*/  LDS R8, [R4] ;  /* 0x0000000004087984 */ /* 0x000fe20000000800 */
[----:B------:R-:W-:Y:S01]  /*0620*/  IMAD R13, R9, 0x8, R6 ;  /* 0x00000008090d7824 */ /* 0x000fe200078e0206 */
[----:B------:R-:W-:Y:S02]  /*0630*/  BSSY.RELIABLE B1, `(.L_x_1127) ;  /* 0x0000010000017945 */ /* 0x000fe40003800100 */
[----:B------:R-:W2:Y:S02]  /*0640*/  LDS R15, [R12] ;  /* 0x000000000c0f7984 */ /* 0x000ea40000000800 */
[----:B--2---:R-:W-:-:S13]  /*0650*/  FSETP.GT.AND P0, PT, R8, R15, PT ;  /* 0x0000000f0800720b */ /* 0x004fda0003f04000 */
[----:B01----:R0:W1:Y:S01]  /*0660*/  @P0 LDS.64 R10, [R13] ;  /* 0x000000000d0a0984 */ /* 0x0030620000000a00 */
[----:B------:R-:W-:Y:S05]  /*0670*/  @P0 BRA `(.L_x_1128) ;  /* 0x00000000002c0947 */ /* 0x000fea0003800000 */
[----:B------:R-:W-:-:S13]  /*0680*/  FSETP.NEU.AND P0, PT, R8, R15, PT ;  /* 0x0000000f0800720b */ /* 0x000fda0003f0d000 */
        /* <DEDUP_REMOVED lines=10> */
.L_x_1128:
[----:B------:R-:W-:Y:S05]  /*0730*/  BSYNC.RELIABLE B1 ;  /* 0x0000000000017941 */ /* 0x000fea0003800100 */
.L_x_1127:
[----:B------:R3:W-:Y:S04]  /*0740*/  STS [R4], R15 ;  /* 0x0000000f04007388 */ /* 0x0007e80000000800 */
[----:B-1----:R3:W-:Y:S02]  /*0750*/  STS.64 [R6], R10 ;  /* 0x0000000a06007388 */ /* 0x0027e40000000a00 */
.L_x_1126:
[----:B------:R-:W-:Y:S05]  /*0760*/  BSYNC.RECONVERGENT B0 ;  /* 0x0000000000007941 */ /* 0x000fea0003800200 */
.L_x_1125:
[----:B------:R-:W-:Y:S05]  /*0770*/  WARPSYNC.ALL ;  /* 0x0000000000007948 */ /* 0x000fea0003800000 */
[----:B------:R-:W-:Y:S01]  /*0780*/  BAR.SYNC.DEFER_BLOCKING 0x0 ;  /* 0x0000000000007b1d */ /* 0x000fe20000010000 */
[----:B------:R-:W-:-:S13]  /*0790*/  ISETP.GT.U32.AND P0, PT, R14, 0x83, PT ;  /* 0x000000830e00780c */ /* 0x000fda0003f04070 */
[----:B------:R-:W-:Y:S05]  /*07a0*/  @P0 BRA `(.L_x_1129) ;  /* 0xfffffffc00800947 */ /* 0x000fea000383ffff */
.L_x_1124:
[----:B------:R-:W-:-:S13]  /*07b0*/  ISETP.GT.U32.AND P0, PT, R0, 0x1f, PT ;  /* 0x0000001f0000780c */ /* 0x000fda0003f04070 */
[----:B------:R-:W-:Y:S05]  /*07c0*/  @P0 EXIT ;  /* 0x000000000000094d */ /* 0x000fea0003800000 */
[----:B------:R-:W-:Y:S01]  /*07d0*/  LDS R8, [R4] ;  /* 0x0000000004087984 */ /* 0x000fe20000000800 */
[----:B------:R-:W-:Y:S04]  /*07e0*/  BSSY.RECONVERGENT B1, `(.L_x_1130) ;  /* 0x0000015000017945 */ /* 0x000fe80003800200 */
[----:B------:R-:W-:Y:S01]  /*07f0*/  BSSY.RELIABLE B0, `(.L_x_1131) ;  /* 0x000000f000007945 */ /* 0x000fe20003800100 */
[----:B------:R-:W4:Y:S02]  /*0800*/  LDS R9, [R4+0x80] ;  /* 0x0000800004097984 */ /* 0x000f240000000800 */
[----:B----4-:R-:W-:-:S13]  /*0810*/  FSETP.GT.AND P0, PT, R8, R9, PT ;  /* 0x000000090800720b */ /* 0x010fda0003f04000 */
[----:B------:R-:W-:Y:S05]  /*0820*/  @P0 BRA `(.L_x_1132) ;  /* 0x00000000002c0947 */ /* 0x000fea0003800000 */
[----:B------:R-:W-:Y:S04]  /*0830*/  LDS R8, [R4] ;  /* 0x0000000004087984 */ /* 0x000fe80000000800 */
[----:B------:R-:W4:Y:S02]  /*0840*/  LDS R9, [R4+0x80] ;  /* 0x0000800004097984 */ /* 0x000f240000000800 */
[----:B----4-:R-:W-:-:S13]  /*0850*/  FSETP.NEU.AND P0, PT, R8, R9, PT ;  /* 0x000000090800720b */ /* 0x010fda0003f0d000 */
        /* <DEDUP_REMOVED lines=8> */
.L_x_1132:
[----:B------:R-:W-:Y:S05]  /*08e0*/  BSYNC.RELIABLE B0 ;  /* 0x0000000000007941 */ /* 0x000fea0003800100 */
.L_x_1131:
[----:B------:R-:W4:Y:S04]  /*08f0*/  LDS.64 R8, [R6+0x100] ;  /* 0x0001000006087984 */ /* 0x000f280000000a00 */
[----:B----4-:R-:W-:Y:S04]  /*0900*/  STS.64 [R6], R8 ;  /* 0x0000000806007388 */ /* 0x010fe80000000a00 */
[----:B0123--:R-:W0:Y:S04]  /*0910*/  LDS R11, [R4+0x80] ;  /* 0x00008000040b7984 */ /* 0x00fe280000000800 */
[----:B0-----:R4:W-:Y:S02]  /*0920*/  STS [R4], R11 ;  /* 0x0000000b04007388 */ /* 0x0019e40000000800 */
.L_x_1133:
[----:B------:R-:W-:Y:S05]  /*0930*/  BSYNC.RECONVERGENT B1 ;  /* 0x0000000000017941 */ /* 0x000fea0003800200 */
.L_x_1130:
[----:B------:R-:W-:Y:S05]  /*0940*/  WARPSYNC.ALL ;  /* 0x0000000000007948 */ /* 0x000fea0003800000 */
[----:B------:R-:W-:Y:S01]  /*0950*/  LDS R8, [R4] ;  /* 0x0000000004087984 */ /* 0x000fe20000000800 */
[----:B------:R-:W-:Y:S04]  /*0960*/  BSSY.RECONVERGENT B2, `(.L_x_1134) ;  /* 0x0000015000027945 */ /* 0x000fe80003800200 */
[----:B------:R-:W-:Y:S01]  /*0970*/  BSSY.RELIABLE B1, `(.L_x_1135) ;  /* 0x000000f000017945 */ /* 0x000fe20003800100 */
[----:B------:R-:W5:Y:S02]  /*0980*/  LDS R9, [R4+0x40] ;  /* 0x0000400004097984 */ /* 0x000f640000000800 */
[----:B-----5:R-:W-:-:S13]  /*0990*/  FSETP.GT.AND P0, PT, R8, R9, PT ;  /* 0x000000090800720b */ /* 0x020fda0003f04000 */
[----:B------:R-:W-:Y:S05]  /*09a0*/  @P0 BRA `(.L_x_1136) ;  /* 0x00000000002c0947 */ /* 0x000fea0003800000 */
[----:B------:R-:W-:Y:S04]  /*09b0*/  LDS R8, [R4] ;  /* 0x0000000004087984 */ /* 0x000fe80000000800 */
[----:B------:R-:W5:Y:S02]  /*09c0*/  LDS R9, [R4+0x40] ;  /* 0x0000400004097984 */ /* 0x000f640000000800 */
[----:B-----5:R-:W-:-:S13]  /*09d0*/  FSETP.NEU.AND P0, PT, R8, R9, PT ;  /* 0x000000090800720b */ /* 0x020fda0003f0d000 */
        /* <DEDUP_REMOVED lines=8> */
.L_x_1136:
[----:B------:R-:W-:Y:S05]  /*0a60*/  BSYNC.RELIABLE B1 ;  /* 0x0000000000017941 */ /* 0x000fea0003800100 */
.L_x_1135:
[----:B------:R-:W5:Y:S04]  /*0a70*/  LDS.64 R8, [R6+0x80] ;  /* 0x0000800006087984 */ /* 0x000f680000000a00 */
[----:B-----5:R-:W-:Y:S04]  /*0a80*/  STS.64 [R6], R8 ;  /* 0x0000000806007388 */ /* 0x020fe80000000a00 */
[----:B01234-:R-:W0:Y:S04]  /*0a90*/  LDS R11, [R4+0x40] ;  /* 0x00004000040b7984 */ /* 0x01fe280000000800 */
[----:B0-----:R0:W-:Y:S02]  /*0aa0*/  STS [R4], R11 ;  /* 0x0000000b04007388 */ /* 0x0011e40000000800 */
.L_x_1137:
[----:B------:R-:W-:Y:S05]  /*0ab0*/  BSYNC.RECONVERGENT B2 ;  /* 0x0000000000027941 */ /* 0x000fea0003800200 */
.L_x_1134:
        /* <DEDUP_REMOVED lines=18> */
.L_x_1140:
[----:B------:R-:W-:Y:S05]  /*0be0*/  BSYNC.RELIABLE B2 ;  /* 0x0000000000027941 */ /* 0x000fea0003800100 */
.L_x_1139:
[----:B------:R-:W5:Y:S04]  /*0bf0*/  LDS.64 R8, [R6+0x40] ;  /* 0x0000400006087984 */ /* 0x000f680000000a00 */
[----:B-----5:R-:W-:Y:S04]  /*0c00*/  STS.64 [R6], R8 ;  /* 0x0000000806007388 */ /* 0x020fe80000000a00 */
[----:B01234-:R-:W0:Y:S04]  /*0c10*/  LDS R11, [R4+0x20] ;  /* 0x00002000040b7984 */ /* 0x01fe280000000800 */
[----:B0-----:R0:W-:Y:S02]  /*0c20*/  STS [R4], R11 ;  /* 0x0000000b04007388 */ /* 0x0011e40000000800 */
.L_x_1141:
[----:B------:R-:W-:Y:S05]  /*0c30*/  BSYNC.RECONVERGENT B3 ;  /* 0x0000000000037941 */ /* 0x000fea0003800200 */
.L_x_1138:
        /* <DEDUP_REMOVED lines=18> */
.L_x_1144:
[----:B------:R-:W-:Y:S05]  /*0d60*/  BSYNC.RELIABLE B3 ;  /* 0x0000000000037941 */ /* 0x000fea0003800100 */
.L_x_1143:
[----:B------:R-:W5:Y:S04]  /*0d70*/  LDS.64 R8, [R6+0x20] ;  /* 0x0000200006087984 */ /* 0x000f680000000a00 */
[----:B-----5:R-:W-:Y:S04]  /*0d80*/  STS.64 [R6], R8 ;  /* 0x0000000806007388 */ /* 0x020fe80000000a00 */
[----:B01234-:R-:W0:Y:S04]  /*0d90*/  LDS R11, [R4+0x10] ;  /* 0x00001000040b7984 */ /* 0x01fe280000000800 */
[----:B0-----:R0:W-:Y:S02]  /*0da0*/  STS [R4], R11 ;  /* 0x0000000b04007388 */ /* 0x0011e40000000800 */
.L_x_1145:
[----:B------:R-:W-:Y:S05]  /*0db0*/  BSYNC.RECONVERGENT B4 ;  /* 0x0000000000047941 */ /* 0x000fea0003800200 */
.L_x_1142:
        /* <DEDUP_REMOVED lines=18> */
.L_x_1148:
[----:B------:R-:W-:Y:S05]  /*0ee0*/  BSYNC.RELIABLE B4 ;  /* 0x0000000000047941 */ /* 0x000fea0003800100 */
.L_x_1147:
[----:B------:R-:W5:Y:S04]  /*0ef0*/  LDS.64 R8, [R6+0x10] ;  /* 0x0000100006087984 */ /* 0x000f680000000a00 */
[----:B-----5:R-:W-:Y:S04]  /*0f00*/  STS.64 [R6], R8 ;  /* 0x0000000806007388 */ /* 0x020fe80000000a00 */
[----:B01234-:R-:W0:Y:S04]  /*0f10*/  LDS R11, [R4+0x8] ;  /* 0x00000800040b7984 */ /* 0x01fe280000000800 */
[----:B0-----:R0:W-:Y:S02]  /*0f20*/  STS [R4], R11 ;  /* 0x0000000b04007388 */ /* 0x0011e40000000800 */
.L_x_1149:
[----:B------:R-:W-:Y:S05]  /*0f30*/  BSYNC.RECONVERGENT B5 ;  /* 0x0000000000057941 */ /* 0x000fea0003800200 */
.L_x_1146:
        /* <DEDUP_REMOVED lines=18> */
.L_x_1152:
[----:B------:R-:W-:Y:S05]  /*1060*/  BSYNC.RELIABLE B6 ;  /* 0x0000000000067941 */ /* 0x000fea0003800100 */
.L_x_1151:
[----:B------:R-:W5:Y:S04]  /*1070*/  LDS.64 R8, [R6+0x8] ;  /* 0x0000080006087984 */ /* 0x000f680000000a00 */
[----:B-----5:R-:W-:Y:S04]  /*1080*/  STS.64 [R6], R8 ;  /* 0x0000000806007388 */ /* 0x020fe80000000a00 */
[----:B01234-:R-:W0:Y:S04]  /*1090*/  LDS R11, [R4+0x4] ;  /* 0x00000400040b7984 */ /* 0x01fe280000000800 */
[----:B0-----:R0:W-:Y:S02]  /*10a0*/  STS [R4], R11 ;  /* 0x0000000b04007388 */ /* 0x0011e40000000800 */
.L_x_1153:
[----:B------:R-:W-:Y:S05]  /*10b0*/  BSYNC.RECONVERGENT B5 ;  /* 0x0000000000057941 */ /* 0x000fea0003800200 */
.L_x_1150:
[----:B------:R-:W-:Y:S05]  /*10c0*/  WARPSYNC.ALL ;  /* 0x0000000000007948 */ /* 0x000fea0003800000 */
[----:B------:R-:W-:-:S13]  /*10d0*/  ISETP.NE.AND P0, PT, R0, RZ, PT ;  /* 0x000000ff0000720c */ /* 0x000fda0003f05270 */
[----:B------:R-:W-:Y:S05]  /*10e0*/  @P0 EXIT ;  /* 0x000000000000094d */ /* 0x000fea0003800000 */
[----:B------:R-:W5:Y:S01]  /*10f0*/  S2UR UR5, SR_CgaCtaId ;  /* 0x00000000000579c3 */ /* 0x000f620000008800 */
[----:B------:R-:W-:Y:S01]  /*1100*/  UMOV UR4, 0x400 ;  /* 0x0000040000047882 */ /* 0x000fe20000000000 */
[----:B------:R-:W-:Y:S01]  /*1110*/  LDS.64 R8, [UR8] ;  /* 0x00000008ff087984 */ /* 0x000fe20008000a00 */
[----:B------:R-:W-:-:S05]  /*1120*/  IADD3 R5, P0, PT, R5, R2, RZ ;  /* 0x0000000205057210 */ /* 0x000fca0007f1e0ff */
[----:B0-2---:R-:W0:Y:S01]  /*1130*/  LDC.64 R12, c[0x0][0x380] ;  /* 0x0000e000ff0c7b82 */ /* 0x005e220000000a00 */
[----:B------:R-:W-:-:S07]  /*1140*/  IMAD.X R0, R3, 0x1, R7, P0 ;  /* 0x0000000103007824 */ /* 0x000fce00000e0607 */
[----:B---3--:R-:W2:Y:S01]  /*1150*/  LDC.64 R14, c[0x0][0x390] ;  /* 0x0000e400ff0e7b82 */ /* 0x008ea20000000a00 */
[----:B-----5:R-:W-:Y:S01]  /*1160*/  ULEA UR4, UR5, UR4, 0x18 ;  /* 0x0000000405047291 */ /* 0x020fe2000f8ec0ff */
[----:B0-----:R-:W-:-:S08]  /*1170*/  LEA R2, P0, R5, R12, 0x2 ;  /* 0x0000000c05027211 */ /* 0x001fd000078010ff */
[----:B-1--4-:R-:W0:Y:S01]  /*1180*/  LDS R11, [UR4] ;  /* 0x00000004ff0b7984 */ /* 0x012e220008000800 */
[C---:B------:R-:W-:Y:S02]  /*1190*/  LEA.HI.X R3, R5.reuse, R13, R0, 0x2, P0 ;  /* 0x0000000d05037211 */ /* 0x040fe400000f1400 */
[----:B--2---:R-:W-:-:S04]  /*11a0*/  LEA R4, P1, R5, R14, 0x3 ;  /* 0x0000000e05047211 */ /* 0x004fc800078218ff */
[----:B------:R-:W-:Y:S01]  /*11b0*/  LEA.HI.X R5, R5, R15, R0, 0x3, P1 ;  /* 0x0000000f05057211 */ /* 0x000fe200008f1c00 */
[----:B0-----:R-:W-:Y:S04]  /*11c0*/  STG.E desc[UR10][R2.64], R11 ;  /* 0x0000000b02007986 */ /* 0x001fe8000c10190a */
[----:B------:R-:W-:Y:S01]  /*11d0*/  STG.E.64 desc[UR10][R4.64], R8 ;  /* 0x0000000804007986 */ /* 0x000fe2000c101b0a */
[----:B------:R-:W-:Y:S05]  /*11e0*/  EXIT ;  /* 0x000000000000794d */ /* 0x000fea0003800000 */
.L_x_1154:
        /* <DEDUP_REMOVED lines=9> */
.L_x_4903:


//--------------------- .text.nkd_f32             --------------------------
	.section	.text.nkd_f32,"ax",@progbits
	.align	128
        .global         nkd_f32
        .type           nkd_f32,@function
        .size           nkd_f32,(.L_x_4849 - nkd_f32)
        .other          nkd_f32,@"STO_CUDA_ENTRY STV_DEFAULT"
nkd_f32:
.text.nkd_f32:
[----:B------:R-:W-:Y:S08]  /*0000*/  LDC R1, c[0x0][0x37c] ;  /* 0x0000df00ff017b82 */ /* 0x000ff00000000800 */
[----:B------:R-:W0:Y:S01]  /*0010*/  S2UR UR4, SR_CTAID.Y ;  /* 0x00000000000479c3 */ /* 0x000e220000002600 */
[----:B------:R-:W0:Y:S01]  /*0020*/  LDCU.64 UR6, c[0x0][0x3b0] ;  /* 0x00007600ff0677ac */ /* 0x000e220008000a00 */
[----:B------:R-:W1:Y:S01]  /*0030*/  S2R R16, SR_CTAID.X ;  /* 0x0000000000107919 */ /* 0x000e620000002500 */
[----:B------:R-:W-:Y:S01]  /*0040*/  IMAD.MOV.U32 R5, RZ, RZ, 0x7f800000 ;  /* 0x7f800000ff057424 */ /* 0x000fe200078e00ff */
[----:B------:R-:W1:Y:S01]  /*0050*/  LDCU UR9, c[0x0][0x360] ;  /* 0x00006c00ff0977ac */ /* 0x000e620008000800 */
[----:B------:R-:W2:Y:S03]  /*0060*/  S2R R0, SR_TID.X ;  /* 0x0000000000007919 */ /* 0x000ea60000002100 */
[----:B------:R-:W3:Y:S08]  /*0070*/  LDC.64 R2, c[0x0][0x3c0] ;  /* 0x0000f000ff027b82 */ /* 0x000ef00000000a00 */
[----:B------:R-:W4:Y:S01]  /*0080*/  S2UR UR5, SR_CgaCtaId ;  /* 0x00000000000579c3 */ /* 0x000f220000008800 */
[----:B0-----:R-:W-:-:S03]  /*0090*/  UIADD3 UR6, UP0, UPT, UR4, UR6, URZ ;  /* 0x0000000604067290 */ /* 0x001fc6000ff1e0ff */
[----:B------:R-:W-:Y:S01]  /*00a0*/  UMOV UR4, 0x400 ;  /* 0x0000040000047882 */ /* 0x000fe20000000000 */
[----:B------:R-:W-:Y:S02]  /*00b0*/  UIADD3.X UR7, UPT, UPT, URZ, UR7, URZ, UP0, !UPT ;  /* 0x00000007ff077290 */ /* 0x000fe400087fe4ff */
[----:B---3--:R-:W-:-:S04]  /*00c0*/  ISETP.LE.U32.AND P0, PT, R2, UR6, PT ;  /* 0x0000000602007c0c */ /* 0x008fc8000bf03070 */
[----:B------:R-:W-:Y:S01]  /*00d0*/  MOV R2, UR7 ;  /* 0x0000000700027c02 */ /* 0x000fe20008000f00 */
[----:B-1----:R-:W-:-:S03]  /*00e0*/  IMAD R19, R16, UR9, RZ ;  /* 0x0000000910137c24 */ /* 0x002fc6000f8e02ff */
[----:B------:R-:W-:Y:S01]  /*00f0*/  ISETP.GE.U32.AND.EX P0, PT, R2, R3, PT, P0 ;  /* 0x000000030200720c */ /* 0x000fe20003f06100 */
[----:B----4-:R-:W-:Y:S01]  /*0100*/  ULEA UR4, UR5, UR4, 0x18 ;  /* 0x0000000405047291 */ /* 0x010fe2000f8ec0ff */
[----:B--2---:R-:W-:Y:S01]  /*0110*/  LEA R18, R19, R0, 0x1 ;  /* 0x0000000013127211 */ /* 0x004fe200078e08ff */
[----:B------:R-:W-:Y:S02]  /*0120*/  IMAD.MOV.U32 R19, RZ, RZ, RZ ;  /* 0x000000ffff137224 */ /* 0x000fe400078e00ff */
[----:B------:R-:W-:Y:S02]  /*0130*/  ULEA UR8, UR9, UR4, 0x2 ;  /* 0x0000000409087291 */ /* 0x000fe4000f8e10ff */
[----:B------:R-:W-:-:S04]  /*0140*/  LEA R2, R0, UR4, 0x2 ;  /* 0x0000000400027c11 */ /* 0x000fc8000f8e10ff */
[----:B------:R-:W-:Y:S01]  /*0150*/  LEA R3, R0, UR8, 0x3 ;  /* 0x0000000800037c11 */ /* 0x000fe2000f8e18ff */
[----:B------:R0:W-:Y:S04]  /*0160*/  STS [R2], R5 ;  /* 0x0000000502007388 */ /* 0x0001e80000000800 */
[----:B------:R0:W-:Y:S01]  /*0170*/  STS.64 [R3], R18 ;  /* 0x0000001203007388 */ /* 0x0001e20000000a00 */
[----:B------:R-:W-:Y:S05]  /*0180*/  @P0 EXIT ;  /* 0x000000000000094d */ /* 0x000fea0003800000 */
[----:B------:R-:W1:Y:S01]  /*0190*/  LDC.64 R8, c[0x0][0x3b8] ;  /* 0x0000ee00ff087b82 */ /* 0x000e620000000a00 */
[----:B0-----:R-:W-:Y:S01]  /*01a0*/  MOV R5, UR9 ;  /* 0x0000000900057c02 */ /* 0x001fe20008000f00 */
[----:B------:R-:W0:Y:S01]  /*01b0*/  LDCU.64 UR4, c[0x0][0x388] ;  /* 0x00007100ff0477ac */ /* 0x000e220008000a00 */
[----:B------:R-:W-:Y:S03]  /*01c0*/  BSSY.RECONVERGENT B0, `(.L_x_1155) ;  /* 0x000066c000007945 */ /* 0x000fe60003800200 */
[----:B------:R-:W-:Y:S01]  /*01d0*/  IMAD.IADD R20, R18, 0x1, R5 ;  /* 0x0000000112147824 */ /* 0x000fe200078e0205 */
[----:B------:R-:W2:Y:S01]  /*01e0*/  LDCU.64 UR10, c[0x0][0x358] ;  /* 0x00006b00ff0a77ac */ /* 0x000ea20008000a00 */
[----:B------:R-:W3:Y:S01]  /*01f0*/  LDC R10, c[0x0][0x3a8] ;  /* 0x0000ea00ff0a7b82 */ /* 0x000ee20000000800 */
[----:B0-----:R-:W-:Y:S01]  /*0200*/  MOV R6, UR4 ;  /* 0x0000000400067c02 */ /* 0x001fe20008000f00 */
[----:B------:R-:W-:Y:S01]  /*0210*/  IMAD.U32 R7, RZ, RZ, UR5 ;  /* 0x00000005ff077e24 */ /* 0x000fe2000f8e00ff */
[----:B-1----:R-:W-:-:S04]  /*0220*/  ISETP.GE.U32.AND P0, PT, R20, R8, PT ;  /* 0x000000081400720c */ /* 0x002fc80003f06070 */
[----:B------:R-:W-:Y:S02]  /*0230*/  ISETP.GE.U32.AND.EX P0, PT, RZ, R9, PT, P0 ;  /* 0x00000009ff00720c */ /* 0x000fe40003f06100 */
[----:B---3--:R-:W-:-:S11]  /*0240*/  IADD3 R4, PT, PT, R10, -0x1, RZ ;  /* 0xffffffff0a047810 */ /* 0x008fd60007ffe0ff */
[----:B--2---:R-:W-:Y:S05]  /*0250*/  @P0 BRA `(.L_x_1156) ;  /* 0x0000002c00c80947 */ /* 0x004fea0003800000 */
        /* <DEDUP_REMOVED lines=8> */
[----:B------:R-:W-:Y:S01]  /*02e0*/  ISETP.GE.U32.AND P0, PT, R4, 0x3, PT ;  /* 0x000000030400780c */ /* 0x000fe20003f06070 */
[----:B------:R-:W-:Y:S01]  /*02f0*/  IMAD.WIDE.U32 R6, R8, UR6, R18 ;  /* 0x0000000608067c25 */ /* 0x000fe2000f8e0012 */
[----:B------:R-:W-:Y:S02]  /*0300*/  IADD3 R25, PT, PT, R9, R25, RZ ;  /* 0x0000001909197210 */ /* 0x000fe40007ffe0ff */
[----:B------:R-:W-:Y:S02]  /*0310*/  CS2R R26, SRZ ;  /* 0x00000000001a7805 */ /* 0x000fe4000001ff00 */
[----:B------:R-:W-:Y:S01]  /*0320*/  CS2R R22, SRZ ;  /* 0x0000000000167805 */ /* 0x000fe2000001ff00 */
[----:B------:R-:W-:-:S06]  /*0330*/  IMAD.IADD R7, R7, 0x1, R9 ;  /* 0x0000000107077824 */ /* 0x000fcc00078e0209 */
[----:B------:R-:W-:Y:S05]  /*0340*/  @!P0 BRA `(.L_x_1158) ;  /* 0x0000001800bc8947 */ /* 0x000fea0003800000 */
[C---:B------:R-:W-:Y:S02]  /*0350*/  LOP3.LUT R8, R10.reuse, 0xfffffffc, RZ, 0xc0, !PT ;  /* 0xfffffffc0a087812 */ /* 0x040fe400078ec0ff */
[----:B------:R-:W-:Y:S02]  /*0360*/  CS2R R26, SRZ ;  /* 0x00000000001a7805 */ /* 0x000fe4000001ff00 */
[----:B------:R-:W-:Y:S01]  /*0370*/  IADD3 R4, PT, PT, R10, -0x2, RZ ;  /* 0xfffffffe0a047810 */ /* 0x000fe20007ffe0ff */
[----:B------:R-:W-:-:S07]  /*0380*/  IMAD.MOV R8, RZ, RZ, -R8 ;  /* 0x000000ffff087224 */ /* 0x000fce00078e0a08 */
.L_x_1183:
        /* <DEDUP_REMOVED lines=33> */
.L_x_1160:
[----:B------:R-:W-:Y:S01]  /*05a0*/  MOV R14, R6 ;  /* 0x00000006000e7202 */ /* 0x000fe20000000f00 */
[----:B------:R-:W-:Y:S01]  /*05b0*/  IMAD.MOV.U32 R13, RZ, RZ, R7 ;  /* 0x000000ffff0d7224 */ /* 0x000fe200078e0007 */
[----:B------:R-:W-:Y:S01]  /*05c0*/  MOV R12, R28 ;  /* 0x0000001c000c7202 */ /* 0x000fe20000000f00 */
[----:B------:R-:W-:Y:S01]  /*05d0*/  IMAD.MOV.U32 R11, RZ, RZ, R29 ;  /* 0x000000ffff0b7224 */ /* 0x000fe200078e001d */
[----:B------:R-:W-:-:S07]  /*05e0*/  MOV R10, 0x600 ;  /* 0x00000600000a7802 */ /* 0x000fce0000000f00 */
[----:B------:R-:W-:Y:S05]  /*05f0*/  CALL.REL.NOINC `($__internal_12_$__cuda_sm20_div_s64) ;  /* 0x0000006c00d07944 */ /* 0x000fea0003c00000 */
        /* <DEDUP_REMOVED lines=9> */
.L_x_1161:
[----:B------:R-:W-:Y:S05]  /*0690*/  BSYNC.RECONVERGENT B1 ;  /* 0x0000000000017941 */ /* 0x000fea0003800200 */
.L_x_1159:
        /* <DEDUP_REMOVED lines=34> */
.L_x_1163:
        /* <DEDUP_REMOVED lines=9> */
[----:B------:R-:W-:-:S05]  /*0950*/  IADD3.X R11, PT, PT, RZ, ~R15, RZ, P0, !PT ;  /* 0x8000000fff0b7210 */ /* 0x000fca00007fe4ff */
[----:B------:R-:W-:Y:S02]  /*0960*/  IMAD R12, R11, R28, RZ ;  /* 0x0000001c0b0c7224 */ /* 0x000fe400078e02ff */
[----:B------:R-:W-:-:S04]  /*0970*/  IMAD.WIDE.U32 R10, R28, R13, R24 ;  /* 0x0000000d1c0a7225 */ /* 0x000fc800078e0018 */
[----:B------:R-:W-:Y:S02]  /*0980*/  IMAD R29, R29, R13, R12 ;  /* 0x0000000d1d1d7224 */ /* 0x000fe400078e020c */
[----:B------:R-:W-:-:S03]  /*0990*/  IMAD.MOV.U32 R13, RZ, RZ, R10 ;  /* 0x000000ffff0d7224 */ /* 0x000fc600078e000a */
[----:B------:R-:W-:-:S07]  /*09a0*/  IADD3 R11, PT, PT, R29, R11, RZ ;  /* 0x0000000b1d0b7210 */ /* 0x000fce0007ffe0ff */
.L_x_1164:
[----:B------:R-:W-:Y:S05]  /*09b0*/  BSYNC.RECONVERGENT B1 ;  /* 0x0000000000017941 */ /* 0x000fea0003800200 */
.L_x_1162:
[----:B------:R-:W0:Y:S02]  /*09c0*/  LDC.64 R24, c[0x0][0x398] ;  /* 0x0000e600ff187b82 */ /* 0x000e240000000a00 */
[----:B0-----:R-:W-:-:S06]  /*09d0*/  IMAD.WIDE.U32 R24, R4, 0x8, R24 ;  /* 0x0000000804187825 */ /* 0x001fcc00078e0018 */
[----:B------:R-:W2:Y:S01]  /*09e0*/  LDG.E.64 R24, desc[UR10][R24.64] ;  /* 0x0000000a18187981 */ /* 0x000ea2000c1e1b00 */
[----:B------:R-:W-:Y:S01]  /*09f0*/  IMAD R11, R11, R6, RZ ;  /* 0x000000060b0b7224 */ /* 0x000fe200078e02ff */
[----:B------:R-:W-:Y:S01]  /*0a00*/  BSSY.RECONVERGENT B1, `(.L_x_1165) ;  /* 0x0000030000017945 */ /* 0x000fe20003800200 */
[----:B------:R-:W-:-:S04]  /*0a10*/  IMAD.WIDE.U32 R28, R6, R13, R26 ;  /* 0x0000000d061c7225 */ /* 0x000fc800078e001a */
[----:B------:R-:W-:Y:S02]  /*0a20*/  IMAD R7, R7, R13, R11 ;  /* 0x0000000d07077224 */ /* 0x000fe400078e020b */
[----:B------:R-:W-:-:S03]  /*0a30*/  VIADD R32, R4, 0xfffffffe ;  /* 0xfffffffe04207836 */ /* 0x000fc60000000000 */
        /* <DEDUP_REMOVED lines=28> */
.L_x_1166:
[----:B------:R-:W-:Y:S01]  /*0c00*/  MOV R14, R40 ;  /* 0x00000028000e7202 */ /* 0x000fe20000000f00 */
[----:B------:R-:W-:Y:S01]  /*0c10*/  IMAD.MOV.U32 R13, RZ, RZ, R41 ;  /* 0x000000ffff0d7224 */ /* 0x000fe200078e0029 */
[----:B------:R-:W-:Y:S01]  /*0c20*/  MOV R12, R24 ;  /* 0x00000018000c7202 */ /* 0x000fe20000000f00 */
[----:B------:R-:W-:Y:S01]  /*0c30*/  IMAD.MOV.U32 R11, RZ, RZ, R25 ;  /* 0x000000ffff0b7224 */ /* 0x000fe200078e0019 */
[----:B------:R-:W-:-:S07]  /*0c40*/  MOV R10, 0xc60 ;  /* 0x00000c60000a7802 */ /* 0x000fce0000000f00 */
[----:B------:R-:W-:Y:S05]  /*0c50*/  CALL.REL.NOINC `($__internal_12_$__cuda_sm20_div_s64) ;  /* 0x0000006800387944 */ /* 0x000fea0003c00000 */
        /* <DEDUP_REMOVED lines=10> */
.L_x_1167:
[----:B------:R-:W-:Y:S05]  /*0d00*/  BSYNC.RECONVERGENT B1 ;  /* 0x0000000000017941 */ /* 0x000fea0003800200 */
.L_x_1165:
        /* <DEDUP_REMOVED lines=22> */
[----:B------:R-:W-:Y:S01]  /*0e70*/  IMAD.HI.U32 R26, R13, R44, RZ ;  /* 0x0000002c0d1a7227 */ /* 0x000fe200078e00ff */
[----:B------:R-:W-:-:S03]  /*0e80*/  MOV R13, RZ ;  /* 0x000000ff000d7202 */ /* 0x000fc60000000f00 */
        /* <DEDUP_REMOVED lines=11> */
.L_x_1169:
        /* <DEDUP_REMOVED lines=10> */
[----:B------:R-:W-:-:S05]  /*0fe0*/  IADD3.X R11, PT, PT, RZ, ~R15, RZ, P0, !PT ;  /* 0x8000000fff0b7210 */ /* 0x000fca00007fe4ff */
[----:B------:R-:W-:Y:S01]  /*0ff0*/  IMAD R6, R11, R24, RZ ;  /* 0x000000180b067224 */ /* 0x000fe200078e02ff */
[----:B------:R-:W-:-:S03]  /*1000*/  MOV R11, R45 ;  /* 0x0000002d000b7202 */ /* 0x000fc60000000f00 */
[----:B------:R-:W-:-:S04]  /*1010*/  IMAD.WIDE.U32 R10, R24, R13, R10 ;  /* 0x0000000d180a7225 */ /* 0x000fc800078e000a */
[----:B------:R-:W-:-:S04]  /*1020*/  IMAD R13, R25, R13, R6 ;  /* 0x0000000d190d7224 */ /* 0x000fc800078e0206 */
[----:B------:R-:W-:-:S07]  /*1030*/  IMAD.IADD R13, R13, 0x1, R11 ;  /* 0x000000010d0d7824 */ /* 0x000fce00078e020b */
.L_x_1170:
[----:B------:R-:W-:Y:S05]  /*1040*/  BSYNC.RECONVERGENT B1 ;  /* 0x0000000000017941 */ /* 0x000fea0003800200 */
.L_x_1168:
[----:B------:R-:W0:Y:S01]  /*1050*/  LDC.64 R24, c[0x0][0x398] ;  /* 0x0000e600ff187b82 */ /* 0x000e220000000a00 */
[----:B------:R-:W-:-:S05]  /*1060*/  IADD3 R6, PT, PT, R4, -0x1, RZ ;  /* 0xffffffff04067810 */ /* 0x000fca0007ffe0ff */
[----:B0-----:R-:W-:-:S06]  /*1070*/  IMAD.WIDE.U32 R24, R6, 0x8, R24 ;  /* 0x0000000806187825 */ /* 0x001fcc00078e0018 */
[----:B------:R-:W2:Y:S01]  /*1080*/  LDG.E.64 R24, desc[UR10][R24.64] ;  /* 0x0000000a18187981 */ /* 0x000ea2000c1e1b00 */
        /* <DEDUP_REMOVED lines=33> */
.L_x_1172:
        /* <DEDUP_REMOVED lines=16> */
.L_x_1173:
[----:B------:R-:W-:Y:S05]  /*13a0*/  BSYNC.RECONVERGENT B1 ;  /* 0x0000000000017941 */ /* 0x000fea0003800200 */
.L_x_1171:
        /* <DEDUP_REMOVED lines=36> */
.L_x_1175:
[----:B------:R-:W-:Y:S01]  /*15f0*/  IMAD.MOV.U32 R14, RZ, RZ, R26 ;  /* 0x000000ffff0e7224 */ /* 0x000fe200078e001a */
[----:B------:R-:W-:Y:S01]  /*1600*/  MOV R13, R27 ;  /* 0x0000001b000d7202 */ /* 0x000fe20000000f00 */
[----:B------:R-:W-:Y:S01]  /*1610*/  IMAD.MOV.U32 R12, RZ, RZ, R24 ;  /* 0x000000ffff0c7224 */ /* 0x000fe200078e0018 */
[----:B------:R-:W-:Y:S02]  /*1620*/  MOV R11, R25 ;  /* 0x00000019000b7202 */ /* 0x000fe40000000f00 */
[----:B------:R-:W-:-:S07]  /*1630*/  MOV R10, 0x1650 ;  /* 0x00001650000a7802 */ /* 0x000fce0000000f00 */
[----:B------:R-:W-:Y:S05]  /*1640*/  CALL.REL.NOINC `($__internal_12_$__cuda_sm20_div_s64) ;  /* 0x0000005c00bc7944 */ /* 0x000fea0003c00000 */
        /* <DEDUP_REMOVED lines=10> */
.L_x_1176:
[----:B------:R-:W-:Y:S05]  /*16f0*/  BSYNC.RECONVERGENT B1 ;  /* 0x0000000000017941 */ /* 0x000fea0003800200 */
.L_x_1174:
[----:B------:R-:W0:Y:S02]  /*1700*/  LDC.64 R26, c[0x0][0x398] ;  /* 0x0000e600ff1a7b82 */ /* 0x000e240000000a00 */
[----:B0-----:R-:W-:-:S06]  /*1710*/  IMAD.WIDE.U32 R26, R32, 0x8, R26 ;  /* 0x00000008201a7825 */ /* 0x001fcc00078e001a */
[----:B------:R-:W2:Y:S01]  /*1720*/  LDG.E.64 R26, desc[UR10][R26.64] ;  /* 0x0000000a1a1a7981 */ /* 0x000ea2000c1e1b00 */
[----:B------:R-:W-:Y:S01]  /*1730*/  IMAD R11, R11, R42, RZ ;  /* 0x0000002a0b0b7224 */ /* 0x000fe200078e02ff */
[----:B------:R-:W-:Y:S01]  /*1740*/  BSSY.RECONVERGENT B1, `(.L_x_1177) ;  /* 0x0000030000017945 */ /* 0x000fe20003800200 */
[----:B------:R-:W-:-:S04]  /*1750*/  IMAD.MOV.U32 R6, RZ, RZ, R28 ;  /* 0x000000ffff067224 */ /* 0x000fc800078e001c */
        /* <DEDUP_REMOVED lines=29> */
.L_x_1178:
[----:B------:R-:W-:Y:S01]  /*1930*/  IMAD.MOV.U32 R14, RZ, RZ, R40 ;  /* 0x000000ffff0e7224 */ /* 0x000fe200078e0028 */
[----:B------:R-:W-:Y:S01]  /*1940*/  MOV R13, R41 ;  /* 0x00000029000d7202 */ /* 0x000fe20000000f00 */
[----:B------:R-:W-:Y:S01]  /*1950*/  IMAD.MOV.U32 R12, RZ, RZ, R26 ;  /* 0x000000ffff0c7224 */ /* 0x000fe200078e001a */
[----:B------:R-:W-:Y:S02]  /*1960*/  MOV R11, R27 ;  /* 0x0000001b000b7202 */ /* 0x000fe40000000f00 */
[----:B------:R-:W-:-:S07]  /*1970*/  MOV R10, 0x1990 ;  /* 0x00001990000a7802 */ /* 0x000fce0000000f00 */
[----:B------:R-:W-:Y:S05]  /*1980*/  CALL.REL.NOINC `($__internal_12_$__cuda_sm20_div_s64) ;  /* 0x0000005800ec7944 */ /* 0x000fea0003c00000 */
        /* <DEDUP_REMOVED lines=9> */
[----:B------:R-:W-:Y:S01]  /*1a20*/  IADD3 R11, PT, PT, R11, R7, RZ ;  /* 0x000000070b0b7210 */ /* 0x000fe20007ffe0ff */
[----:B------:R-:W-:-:S07]  /*1a30*/  IMAD.MOV.U32 R7, RZ, RZ, R15 ;  /* 0x000000ffff077224 */ /* 0x000fce00078e000f */
.L_x_1179:
[----:B------:R-:W-:Y:S05]  /*1a40*/  BSYNC.RECONVERGENT B1 ;  /* 0x0000000000017941 */ /* 0x000fea0003800200 */
.L_x_1177:
        /* <DEDUP_REMOVED lines=15> */
[----:B------:R-:W-:Y:S02]  /*1b40*/  ISETP.NE.U32.AND P3, PT, R26, RZ, PT ;  /* 0x000000ff1a00720c */ /* 0x000fe40003f65070 */
[----:B------:R-:W-:Y:S02]  /*1b50*/  MOV R25, RZ ;  /* 0x000000ff00197202 */ /* 0x000fe40000000f00 */
[----:B0-----:R-:W0:Y:S02]  /*1b60*/  MUFU.RCP R12, R12 ;  /* 0x0000000c000c7308 */ /* 0x001e240000001000 */
[----:B0-----:R-:W-:-:S06]  /*1b70*/  IADD3 R13, PT, PT, R12, 0xffffffe, RZ ;  /* 0x0ffffffe0c0d7810 */ /* 0x001fcc0007ffe0ff */
[----:B------:R-:W0:Y:S02]  /*1b80*/  F2I.FTZ.U32.TRUNC.NTZ R11, R13 ;  /* 0x0000000d000b7305 */ /* 0x000e24000021f000 */
[----:B0-----:R-:W-:-:S04]  /*1b90*/  IMAD R15, R15, R11, RZ ;  /* 0x0000000b0f0f7224 */ /* 0x001fc800078e02ff */
        /* <DEDUP_REMOVED lines=15> */
.L_x_1181:
[----:B------:R-:W-:Y:S01]  /*1c90*/  IMAD.MOV.U32 R14, RZ, RZ, R24 ;  /* 0x000000ffff0e7224 */ /* 0x000fe200078e0018 */
[----:B------:R-:W-:Y:S01]  /*1ca0*/  MOV R13, R25 ;  /* 0x00000019000d7202 */ /* 0x000fe20000000f00 */
[----:B------:R-:W-:Y:S01]  /*1cb0*/  IMAD.MOV.U32 R12, RZ, RZ, R26 ;  /* 0x000000ffff0c7224 */ /* 0x000fe200078e001a */
[----:B------:R-:W-:Y:S02]  /*1cc0*/  MOV R11, R27 ;  /* 0x0000001b000b7202 */ /* 0x000fe40000000f00 */
[----:B------:R-:W-:-:S07]  /*1cd0*/  MOV R10, 0x1cf0 ;  /* 0x00001cf0000a7802 */ /* 0x000fce0000000f00 */
[----:B------:R-:W-:Y:S05]  /*1ce0*/  CALL.REL.NOINC `($__internal_12_$__cuda_sm20_div_s64) ;  /* 0x0000005800147944 */ /* 0x000fea0003c00000 */
[----:B------:R-:W-:Y:S02]  /*1cf0*/  IADD3 R13, P0, PT, RZ, -R14, RZ ;  /* 0x8000000eff0d7210 */ /* 0x000fe40007f1e0ff */
[----:B------:R-:W-:Y:S02]  /*1d00*/  MOV R10, R24 ;  /* 0x00000018000a7202 */ /* 0x000fe40000000f00 */
[----:B------:R-:W-:Y:S01]  /*1d10*/  MOV R24, R14 ;  /* 0x0000000e00187202 */ /* 0x000fe20000000f00 */
[----:B------:R-:W-:-:S04]  /*1d20*/  IMAD.X R11, RZ, RZ, ~R15, P0 ;  /* 0x000000ffff0b7224 */ /* 0x000fc800000e0e0f */
[----:B------:R-:W-:Y:S02]  /*1d30*/  IMAD R12, R11, R26, RZ ;  /* 0x0000001a0b0c7224 */ /* 0x000fe400078e02ff */
[----:B------:R-:W-:Y:S02]  /*1d40*/  IMAD.MOV.U32 R11, RZ, RZ, R25 ;  /* 0x000000ffff0b7224 */ /* 0x000fe400078e0019 */
[-C--:B------:R-:W-:Y:S02]  /*1d50*/  IMAD R27, R27, R13.reuse, R12 ;  /* 0x0000000d1b1b7224 */ /* 0x080fe400078e020c */
[----:B------:R-:W-:-:S04]  /*1d60*/  IMAD.WIDE.U32 R10, R26, R13, R10 ;  /* 0x0000000d1a0a7225 */ /* 0x000fc800078e000a */
[----:B------:R-:W-:Y:S01]  /*1d70*/  IMAD.MOV.U32 R13, RZ, RZ, R10 ;  /* 0x000000ffff0d7224 */ /* 0x000fe200078e000a */
[----:B------:R-:W-:Y:S01]  /*1d80*/  IADD3 R11, PT, PT, R27, R11, RZ ;  /* 0x0000000b1b0b7210 */ /* 0x000fe20007ffe0ff */
[----:B------:R-:W-:-:S07]  /*1d90*/  IMAD.MOV.U32 R25, RZ, RZ, R15 ;  /* 0x000000ffff197224 */ /* 0x000fce00078e000f */
.L_x_1182:
[----:B------:R-:W-:Y:S05]  /*1da0*/  BSYNC.RECONVERGENT B1 ;  /* 0x0000000000017941 */ /* 0x000fea0003800200 */
.L_x_1180:
[----:B------:R-:W-:Y:S01]  /*1db0*/  MOV R26, R28 ;  /* 0x0000001c001a7202 */ /* 0x000fe20000000f00 */
        /* <DEDUP_REMOVED lines=8> */
.L_x_1158:
        /* <DEDUP_REMOVED lines=36> */
.L_x_1186:
[----:B------:R-:W-:Y:S01]  /*2080*/  MOV R14, R6 ;  /* 0x00000006000e7202 */ /* 0x000fe20000000f00 */
[----:B------:R-:W-:Y:S01]  /*2090*/  IMAD.MOV.U32 R13, RZ, RZ, R7 ;  /* 0x000000ffff0d7224 */ /* 0x000fe200078e0007 */
[----:B------:R-:W-:Y:S01]  /*20a0*/  MOV R12, R8 ;  /* 0x00000008000c7202 */ /* 0x000fe20000000f00 */
[----:B------:R-:W-:Y:S01]  /*20b0*/  IMAD.MOV.U32 R11, RZ, RZ, R9 ;  /* 0x000000ffff0b7224 */ /* 0x000fe200078e0009 */
[----:B------:R-:W-:-:S07]  /*20c0*/  MOV R10, 0x20e0 ;  /* 0x000020e0000a7802 */ /* 0x000fce0000000f00 */
[----:B------:R-:W-:Y:S05]  /*20d0*/  CALL.REL.NOINC `($__internal_12_$__cuda_sm20_div_s64) ;  /* 0x0000005400187944 */ /* 0x000fea0003c00000 */
[----:B------:R-:W-:-:S04]  /*20e0*/  IADD3 R13, P0, PT, RZ, -R14, RZ ;  /* 0x8000000eff0d7210 */ /* 0x000fc80007f1e0ff */
[----:B------:R-:W-:Y:S01]  /*20f0*/  IADD3.X R11, PT, PT, RZ, ~R15, RZ, P0, !PT ;  /* 0x8000000fff0b7210 */ /* 0x000fe200007fe4ff */
[----:B------:R-:W-:-:S04]  /*2100*/  IMAD.WIDE.U32 R6, R8, R13, R6 ;  /* 0x0000000d08067225 */ /* 0x000fc800078e0006 */
[----:B------:R-:W-:-:S04]  /*2110*/  IMAD R11, R11, R8, RZ ;  /* 0x000000080b0b7224 */ /* 0x000fc800078e02ff */
[----:B------:R-:W-:Y:S02]  /*2120*/  IMAD R11, R9, R13, R11 ;  /* 0x0000000d090b7224 */ /* 0x000fe400078e020b */
[----:B------:R-:W-:Y:S02]  /*2130*/  IMAD.MOV.U32 R13, RZ, RZ, R6 ;  /* 0x000000ffff0d7224 */ /* 0x000fe400078e0006 */
[----:B------:R-:W-:Y:S01]  /*2140*/  IMAD.MOV.U32 R6, RZ, RZ, R14 ;  /* 0x000000ffff067224 */ /* 0x000fe200078e000e */
[----:B------:R-:W-:Y:S02]  /*2150*/  IADD3 R29, PT, PT, R7, R11, RZ ;  /* 0x0000000b071d7210 */ /* 0x000fe40007ffe0ff */
[----:B------:R-:W-:-:S07]  /*2160*/  MOV R7, R15 ;  /* 0x0000000f00077202 */ /* 0x000fce0000000f00 */
.L_x_1187:
[----:B------:R-:W-:Y:S05]  /*2170*/  BSYNC.RECONVERGENT B1 ;  /* 0x0000000000017941 */ /* 0x000fea0003800200 */
.L_x_1185:
        /* <DEDUP_REMOVED lines=34> */
.L_x_1189:
        /* <DEDUP_REMOVED lines=8> */
[----:B------:R-:W-:Y:S02]  /*2420*/  MOV R28, R14 ;  /* 0x0000000e001c7202 */ /* 0x000fe40000000f00 */
[----:B------:R-:W-:-:S05]  /*2430*/  IADD3.X R11, PT, PT, RZ, ~R15, RZ, P0, !PT ;  /* 0x8000000fff0b7210 */ /* 0x000fca00007fe4ff */
[----:B------:R-:W-:Y:S02]  /*2440*/  IMAD R12, R11, R8, RZ ;  /* 0x000000080b0c7224 */ /* 0x000fe400078e02ff */
[----:B------:R-:W-:-:S04]  /*2450*/  IMAD.WIDE.U32 R10, R8, R13, R24 ;  /* 0x0000000d080a7225 */ /* 0x000fc800078e0018 */
[----:B------:R-:W-:-:S04]  /*2460*/  IMAD R9, R9, R13, R12 ;  /* 0x0000000d09097224 */ /* 0x000fc800078e020c */
[----:B------:R-:W-:-:S07]  /*2470*/  IMAD.IADD R11, R9, 0x1, R11 ;  /* 0x00000001090b7824 */ /* 0x000fce00078e020b */
.L_x_1190:
[----:B------:R-:W-:Y:S05]  /*2480*/  BSYNC.RECONVERGENT B1 ;  /* 0x0000000000017941 */ /* 0x000fea0003800200 */
.L_x_1188:
[----:B------:R-:W0:Y:S01]  /*2490*/  LDC.64 R24, c[0x0][0x398] ;  /* 0x0000e600ff187b82 */ /* 0x000e220000000a00 */
[----:B------:R-:W-:-:S05]  /*24a0*/  IADD3 R8, PT, PT, R4, -0x1, RZ ;  /* 0xffffffff04087810 */ /* 0x000fca0007ffe0ff */
[----:B0-----:R-:W-:-:S06]  /*24b0*/  IMAD.WIDE.U32 R24, R8, 0x8, R24 ;  /* 0x0000000808187825 */ /* 0x001fcc00078e0018 */
[----:B------:R-:W2:Y:S01]  /*24c0*/  LDG.E.64 R24, desc[UR10][R24.64] ;  /* 0x0000000a18187981 */ /* 0x000ea2000c1e1b00 */
[----:B------:R-:W-:Y:S01]  /*24d0*/  IMAD R11, R11, R32, RZ ;  /* 0x000000200b0b7224 */ /* 0x000fe200078e02ff */
[----:B------:R-:W-:Y:S01]  /*24e0*/  BSSY.RECONVERGENT B1, `(.L_x_1191) ;  /* 0x0000030000017945 */ /* 0x000fe20003800200 */
[----:B------:R-:W-:-:S04]  /*24f0*/  IMAD.WIDE.U32 R26, R32, R10, R26 ;  /* 0x0000000a201a7225 */ /* 0x000fc800078e001a */
[----:B------:R-:W-:Y:S01]  /*2500*/  IMAD R11, R33, R10, R11 ;  /* 0x0000000a210b7224 */ /* 0x000fe200078e020b */
[----:B--2---:R-:W-:-:S04]  /*2510*/  LOP3.LUT R9, R7, R25, RZ, 0xfc, !PT ;  /* 0x0000001907097212 */ /* 0x004fc800078efcff */
[----:B------:R-:W-:Y:S01]  /*2520*/  ISETP.NE.U32.AND P0, PT, R9, RZ, PT ;  /* 0x000000ff0900720c */ /* 0x000fe20003f05070 */
[----:B------:R-:W-:-:S12]  /*2530*/  IMAD.IADD R9, R27, 0x1, R11 ;  /* 0x000000011b097824 */ /* 0x000fd800078e020b */
[----:B------:R-:W-:Y:S05]  /*2540*/  @P0 BRA `(.L_x_1192) ;  /* 0x0000000000600947 */ /* 0x000fea0003800000 */
[----:B------:R-:W0:Y:S01]  /*2550*/  I2F.U32.RP R7, R24 ;  /* 0x0000001800077306 */ /* 0x000e220000209000 */
[----:B------:R-:W-:Y:S01]  /*2560*/  IMAD.MOV R13, RZ, RZ, -R24 ;  /* 0x000000ffff0d7224 */ /* 0x000fe200078e0a18 */
[----:B------:R-:W-:Y:S01]  /*2570*/  ISETP.NE.U32.AND P2, PT, R24, RZ, PT ;  /* 0x000000ff1800720c */ /* 0x000fe20003f45070 */
[----:B------:R-:W-:-:S05]  /*2580*/  IMAD.MOV.U32 R31, RZ, RZ, RZ ;  /* 0x000000ffff1f7224 */ /* 0x000fca00078e00ff */
        /* <DEDUP_REMOVED lines=20> */
.L_x_1192:
        /* <DEDUP_REMOVED lines=17> */
.L_x_1193:
[----:B------:R-:W-:Y:S05]  /*27e0*/  BSYNC.RECONVERGENT B1 ;  /* 0x0000000000017941 */ /* 0x000fea0003800200 */
.L_x_1191:
        /* <DEDUP_REMOVED lines=36> */
.L_x_1195:
        /* <DEDUP_REMOVED lines=11> */
[----:B------:R-:W-:Y:S01]  /*2ae0*/  IMAD.WIDE.U32 R10, R24, R13, R10 ;  /* 0x0000000d180a7225 */ /* 0x000fe200078e000a */
[----:B------:R-:W-:-:S03]  /*2af0*/  MOV R24, R14 ;  /* 0x0000000e00187202 */ /* 0x000fc60000000f00 */
[----:B------:R-:W-:Y:S02]  /*2b00*/  IMAD R13, R25, R13, R12 ;  /* 0x0000000d190d7224 */ /* 0x000fe400078e020c */
[----:B------:R-:W-:Y:S02]  /*2b10*/  IMAD.MOV.U32 R29, RZ, RZ, R10 ;  /* 0x000000ffff1d7224 */ /* 0x000fe400078e000a */
[----:B------:R-:W-:Y:S01]  /*2b20*/  IMAD.MOV.U32 R25, RZ, RZ, R15 ;  /* 0x000000ffff197224 */ /* 0x000fe200078e000f */
[----:B------:R-:W-:-:S07]  /*2b30*/  IADD3 R11, PT, PT, R13, R11, RZ ;  /* 0x0000000b0d0b7210 */ /* 0x000fce0007ffe0ff */
.L_x_1196:
[----:B------:R-:W-:Y:S05]  /*2b40*/  BSYNC.RECONVERGENT B1 ;  /* 0x0000000000017941 */ /* 0x000fea0003800200 */
.L_x_1194:
[----:B------:R-:W-:Y:S01]  /*2b50*/  MOV R8, R26 ;  /* 0x0000001a00087202 */ /* 0x000fe20000000f00 */
[----:B------:R-:W-:Y:S02]  /*2b60*/  IMAD R11, R11, R32, RZ ;  /* 0x000000200b0b7224 */ /* 0x000fe400078e02ff */
[----:B------:R-:W-:Y:S02]  /*2b70*/  VIADD R4, R4, 0xfffffffe ;  /* 0xfffffffe04047836 */ /* 0x000fe40000000000 */
[----:B------:R-:W-:-:S04]  /*2b80*/  IMAD.WIDE.U32 R26, R32, R29, R8 ;  /* 0x0000001d201a7225 */ /* 0x000fc800078e0008 */
[----:B------:R-:W-:-:S05]  /*2b90*/  IMAD R11, R33, R29, R11 ;  /* 0x0000001d210b7224 */ /* 0x000fca00078e020b */
[----:B------:R-:W-:-:S07]  /*2ba0*/  IADD3 R27, PT, PT, R27, R11, RZ ;  /* 0x0000000b1b1b7210 */ /* 0x000fce0007ffe0ff */
.L_x_1184:
        /* <DEDUP_REMOVED lines=31> */
.L_x_1198:
[----:B------:R-:W-:Y:S01]  /*2da0*/  IMAD.MOV.U32 R28, RZ, RZ, R6 ;  /* 0x000000ffff1c7224 */ /* 0x000fe200078e0006 */
[----:B------:R-:W-:Y:S01]  /*2db0*/  MOV R31, R7 ;  /* 0x00000007001f7202 */ /* 0x000fe20000000f00 */
[----:B------:R-:W-:Y:S01]  /*2dc0*/  IMAD.MOV.U32 R30, RZ, RZ, R14 ;  /* 0x000000ffff1e7224 */ /* 0x000fe200078e000e */
[----:B------:R-:W-:Y:S02]  /*2dd0*/  MOV R29, R15 ;  /* 0x0000000f001d7202 */ /* 0x000fe40000000f00 */
[----:B------:R-:W-:-:S07]  /*2de0*/  MOV R32, 0x2e00 ;  /* 0x00002e0000207802 */ /* 0x000fce0000000f00 */
[----:B------:R-:W-:Y:S05]  /*2df0*/  CALL.REL.NOINC `($__internal_13_$__cuda_sm20_rem_s64) ;  /* 0x0000004c001c7944 */ /* 0x000fea0003c00000 */
.L_x_1199:
[----:B------:R-:W-:Y:S05]  /*2e00*/  BSYNC.RECONVERGENT B1 ;  /* 0x0000000000017941 */ /* 0x000fea0003800200 */
.L_x_1197:
        /* <DEDUP_REMOVED lines=30> */
.L_x_1201:
[----:B------:R-:W-:Y:S01]  /*2ff0*/  IMAD.MOV.U32 R30, RZ, RZ, R14 ;  /* 0x000000ffff1e7224 */ /* 0x000fe200078e000e */
[----:B------:R-:W-:Y:S01]  /*3000*/  MOV R29, R15 ;  /* 0x0000000f001d7202 */ /* 0x000fe20000000f00 */
[----:B------:R-:W-:Y:S01]  /*3010*/  IMAD.MOV.U32 R28, RZ, RZ, R24 ;  /* 0x000000ffff1c7224 */ /* 0x000fe200078e0018 */
[----:B------:R-:W-:Y:S02]  /*3020*/  MOV R31, R25 ;  /* 0x00000019001f7202 */ /* 0x000fe40000000f00 */
[----:B------:R-:W-:-:S07]  /*3030*/  MOV R32, 0x3050 ;  /* 0x0000305000207802 */ /* 0x000fce0000000f00 */
[----:B------:R-:W-:Y:S05]  /*3040*/  CALL.REL.NOINC `($__internal_13_$__cuda_sm20_rem_s64) ;  /* 0x0000004800887944 */ /* 0x000fea0003c00000 */
.L_x_1202:
[----:B------:R-:W-:Y:S05]  /*3050*/  BSYNC.RECONVERGENT B1 ;  /* 0x0000000000017941 */ /* 0x000fea0003800200 */
.L_x_1200:
[----:B------:R-:W-:Y:S02]  /*3060*/  IMAD R9, R9, R6, RZ ;  /* 0x0000000609097224 */ /* 0x000fe400078e02ff */
[----:B------:R-:W-:-:S04]  /*3070*/  IMAD.WIDE.U32 R26, R6, R8, R26 ;  /* 0x00000008061a7225 */ /* 0x000fc800078e001a */
[----:B------:R-:W-:-:S04]  /*3080*/  IMAD R9, R7, R8, R9 ;  /* 0x0000000807097224 */ /* 0x000fc800078e0209 */
[----:B------:R-:W-:-:S07]  /*3090*/  IMAD.IADD R27, R27, 0x1, R9 ;  /* 0x000000011b1b7824 */ /* 0x000fce00078e0209 */
.L_x_1157:
[----:B------:R-:W0:Y:S02]  /*30a0*/  LDCU.64 UR4, c[0x0][0x388] ;  /* 0x00007100ff0477ac */ /* 0x000e240008000a00 */
[----:B0-----:R-:W-:Y:S02]  /*30b0*/  LEA R6, P0, R22, UR4, 0x2 ;  /* 0x0000000416067c11 */ /* 0x001fe4000f8010ff */
[----:B------:R-:W-:Y:S02]  /*30c0*/  LEA R8, P1, R26, UR4, 0x2 ;  /* 0x000000041a087c11 */ /* 0x000fe4000f8210ff */
[----:B------:R-:W-:Y:S02]  /*30d0*/  LEA.HI.X R7, R22, UR5, R23, 0x2, P0 ;  /* 0x0000000516077c11 */ /* 0x000fe400080f1417 */
[----:B------:R-:W-:-:S04]  /*30e0*/  LEA.HI.X R9, R26, UR5, R27, 0x2, P1 ;  /* 0x000000051a097c11 */ /* 0x000fc800088f141b */
[----:B------:R-:W2:Y:S04]  /*30f0*/  LDG.E R7, desc[UR10][R6.64] ;  /* 0x0000000a06077981 */ /* 0x000ea8000c1e1900 */
[----:B------:R-:W2:Y:S02]  /*3100*/  LDG.E R8, desc[UR10][R8.64] ;  /* 0x0000000a08087981 */ /* 0x000ea4000c1e1900 */
[----:B--2---:R-:W-:-:S13]  /*3110*/  FSETP.GT.AND P0, PT, R7, R8, PT ;  /* 0x000000080700720b */ /* 0x004fda0003f04000 */
[----:B------:R-:W-:Y:S01]  /*3120*/  @P0 MOV R21, RZ ;  /* 0x000000ff00150202 */ /* 0x000fe20000000f00 */
[----:B------:R0:W-:Y:S04]  /*3130*/  @P0 STS [R2], R8 ;  /* 0x0000000802000388 */ /* 0x0001e80000000800 */
[----:B------:R0:W-:Y:S04]  /*3140*/  @P0 STS.64 [R3], R20 ;  /* 0x0000001403000388 */ /* 0x0001e80000000a00 */
[----:B------:R0:W-:Y:S04]  /*3150*/  @!P0 STS [R2], R7 ;  /* 0x0000000702008388 */ /* 0x0001e80000000800 */
[----:B------:R0:W-:Y:S01]  /*3160*/  @!P0 STS.64 [R3], R18 ;  /* 0x0000001203008388 */ /* 0x0001e20000000a00 */
[----:B------:R-:W-:Y:S05]  /*3170*/  BRA `(.L_x_1203) ;  /* 0x0000003400c07947 */ /* 0x000fea0003800000 */
.L_x_1156:
        /* <DEDUP_REMOVED lines=16> */
.L_x_1230:
        /* <DEDUP_REMOVED lines=32> */
.L_x_1207:
[----:B------:R-:W-:Y:S01]  /*3480*/  IMAD.MOV.U32 R14, RZ, RZ, R24 ;  /* 0x000000ffff0e7224 */ /* 0x000fe200078e0018 */
[----:B------:R-:W-:Y:S01]  /*3490*/  MOV R13, R25 ;  /* 0x00000019000d7202 */ /* 0x000fe20000000f00 */
[----:B------:R-:W-:Y:S01]  /*34a0*/  IMAD.MOV.U32 R12, RZ, RZ, R8 ;  /* 0x000000ffff0c7224 */ /* 0x000fe200078e0008 */
[----:B------:R-:W-:Y:S02]  /*34b0*/  MOV R11, R9 ;  /* 0x00000009000b7202 */ /* 0x000fe40000000f00 */
[----:B------:R-:W-:-:S07]  /*34c0*/  MOV R10, 0x34e0 ;  /* 0x000034e0000a7802 */ /* 0x000fce0000000f00 */
[----:B------:R-:W-:Y:S05]  /*34d0*/  CALL.REL.NOINC `($__internal_12_$__cuda_sm20_div_s64) ;  /* 0x0000004000187944 */ /* 0x000fea0003c00000 */
[----:B------:R-:W-:-:S05]  /*34e0*/  IADD3 R29, P0, PT, RZ, -R14, RZ ;  /* 0x8000000eff1d7210 */ /* 0x000fca0007f1e0ff */
[----:B------:R-:W-:Y:S02]  /*34f0*/  IMAD.X R13, RZ, RZ, ~R15, P0 ;  /* 0x000000ffff0d7224 */ /* 0x000fe400000e0e0f */
[----:B------:R-:W-:Y:S01]  /*3500*/  IMAD.WIDE.U32 R10, R8, R29, R24 ;  /* 0x0000001d080a7225 */ /* 0x000fe200078e0018 */
[----:B------:R-:W-:-:S03]  /*3510*/  MOV R24, R14 ;  /* 0x0000000e00187202 */ /* 0x000fc60000000f00 */
[----:B------:R-:W-:Y:S02]  /*3520*/  IMAD R13, R13, R8, RZ ;  /* 0x000000080d0d7224 */ /* 0x000fe400078e02ff */
[----:B------:R-:W-:Y:S02]  /*3530*/  IMAD.MOV.U32 R25, RZ, RZ, R15 ;  /* 0x000000ffff197224 */ /* 0x000fe400078e000f */
[----:B------:R-:W-:Y:S01]  /*3540*/  IMAD R13, R9, R29, R13 ;  /* 0x0000001d090d7224 */ /* 0x000fe200078e020d */
[----:B------:R-:W-:-:S03]  /*3550*/  MOV R9, R10 ;  /* 0x0000000a00097202 */ /* 0x000fc60000000f00 */
[----:B------:R-:W-:-:S07]  /*3560*/  IMAD.IADD R13, R11, 0x1, R13 ;  /* 0x000000010b0d7824 */ /* 0x000fce00078e020d */
.L_x_1208:
[----:B------:R-:W-:Y:S05]  /*3570*/  BSYNC.RECONVERGENT B1 ;  /* 0x0000000000017941 */ /* 0x000fea0003800200 */
.L_x_1206:
        /* <DEDUP_REMOVED lines=37> */
.L_x_1210:
        /* <DEDUP_REMOVED lines=17> */
.L_x_1211:
[----:B------:R-:W-:Y:S05]  /*38e0*/  BSYNC.RECONVERGENT B1 ;  /* 0x0000000000017941 */ /* 0x000fea0003800200 */
.L_x_1209:
        /* <DEDUP_REMOVED lines=40> */
.L_x_1213:
        /* <DEDUP_REMOVED lines=17> */
.L_x_1214:
[----:B------:R-:W-:Y:S05]  /*3c80*/  BSYNC.RECONVERGENT B1 ;  /* 0x0000000000017941 */ /* 0x000fea0003800200 */
.L_x_1212:
        /* <DEDUP_REMOVED lines=8> */
[----:B------:R-:W-:Y:S01]  /*3d10*/  VIADD R20, R22, 0xfffffffc ;  /* 0xfffffffc16147836 */ /* 0x000fe20000000000 */
        /* <DEDUP_REMOVED lines=31> */
.L_x_1216:
        /* <DEDUP_REMOVED lines=8> */
[----:B------:R-:W-:Y:S02]  /*3f90*/  MOV R11, R25 ;  /* 0x00000019000b7202 */ /* 0x000fe40000000f00 */
[----:B------:R-:W-:Y:S01]  /*3fa0*/  IADD3.X R13, PT, PT, RZ, ~R15, RZ, P0, !PT ;  /* 0x8000000fff0d7210 */ /* 0x000fe200007fe4ff */
[----:B------:R-:W-:-:S04]  /*3fb0*/  IMAD.WIDE.U32 R10, R26, R31, R10 ;  /* 0x0000001f1a0a7225 */ /* 0x000fc800078e000a */
[----:B------:R-:W-:Y:S02]  /*3fc0*/  IMAD R13, R13, R26, RZ ;  /* 0x0000001a0d0d7224 */ /* 0x000fe400078e02ff */
[----:B------:R-:W-:Y:S02]  /*3fd0*/  IMAD.MOV.U32 R26, RZ, RZ, R14 ;  /* 0x000000ffff1a7224 */ /* 0x000fe400078e000e */
[----:B------:R-:W-:Y:S02]  /*3fe0*/  IMAD R27, R27, R31, R13 ;  /* 0x0000001f1b1b7224 */ /* 0x000fe400078e020d */
[----:B------:R-:W-:-:S03]  /*3ff0*/  IMAD.MOV.U32 R13, RZ, RZ, R10 ;  /* 0x000000ffff0d7224 */ /* 0x000fc600078e000a */
[----:B------:R-:W-:Y:S02]  /*4000*/  IADD3 R8, PT, PT, R11, R27, RZ ;  /* 0x0000001b0b087210 */ /* 0x000fe40007ffe0ff */
[----:B------:R-:W-:-:S07]  /*4010*/  MOV R27, R15 ;  /* 0x0000000f001b7202 */ /* 0x000fce0000000f00 */
.L_x_1217:
[----:B------:R-:W-:Y:S05]  /*4020*/  BSYNC.RECONVERGENT B1 ;  /* 0x0000000000017941 */ /* 0x000fea0003800200 */
.L_x_1215:
        /* <DEDUP_REMOVED lines=39> */
.L_x_1219:
        /* <DEDUP_REMOVED lines=17> */
.L_x_1220:
[----:B------:R-:W-:Y:S05]  /*43b0*/  BSYNC.RECONVERGENT B1 ;  /* 0x0000000000017941 */ /* 0x000fea0003800200 */
.L_x_1218:
        /* <DEDUP_REMOVED lines=39> */
.L_x_1222:
        /* <DEDUP_REMOVED lines=17> */
.L_x_1223:
[----:B------:R-:W-:Y:S05]  /*4740*/  BSYNC.RECONVERGENT B1 ;  /* 0x0000000000017941 */ /* 0x000fea0003800200 */
.L_x_1221:
        /* <DEDUP_REMOVED lines=40> */
.L_x_1225:
        /* <DEDUP_REMOVED lines=17> */
.L_x_1226:
[----:B------:R-:W-:Y:S05]  /*4ae0*/  BSYNC.RECONVERGENT B1 ;  /* 0x0000000000017941 */ /* 0x000fea0003800200 */
.L_x_1224:
        /* <DEDUP_REMOVED lines=39> */
.L_x_1228:
        /* <DEDUP_REMOVED lines=17> */
.L_x_1229:
[----:B------:R-:W-:Y:S05]  /*4e70*/  BSYNC.RECONVERGENT B1 ;  /* 0x0000000000017941 */ /* 0x000fea0003800200 */
.L_x_1227:
[----:B------:R-:W0:Y:S02]  /*4e80*/  LDC.64 R10, c[0x0][0x3a0] ;  /* 0x0000e800ff0a7b82 */ /* 0x000e240000000a00 */
[----:B0-----:R-:W-:-:S06]  /*4e90*/  IMAD.WIDE.U32 R10, R20, 0x8, R10 ;  /* 0x00000008140a7825 */ /* 0x001fcc00078e000a */
[----:B------:R-:W2:Y:S01]  /*4ea0*/  LDG.E.64 R10, desc[UR10][R10.64] ;  /* 0x0000000a0a0a7981 */ /* 0x000ea2000c1e1b00 */
[----:B------:R-:W-:Y:S01]  /*4eb0*/  VIADD R21, R21, 0x8 ;  /* 0x0000000815157836 */ /* 0x000fe20000000000 */
[----:B------:R-:W-:Y:S01]  /*4ec0*/  MOV R8, R28 ;  /* 0x0000001c00087202 */ /* 0x000fe20000000f00 */
[----:B------:R-:W-:-:S03]  /*4ed0*/  VIADD R22, R22, 0xfffffff8 ;  /* 0xfffffff816167836 */ /* 0x000fc60000000000 */
        /* <DEDUP_REMOVED lines=9> */
.L_x_1205:
        /* <DEDUP_REMOVED lines=36> */
.L_x_1233:
[----:B------:R-:W-:Y:S01]  /*51b0*/  IMAD.MOV.U32 R14, RZ, RZ, R24 ;  /* 0x000000ffff0e7224 */ /* 0x000fe200078e0018 */
[----:B------:R-:W-:Y:S01]  /*51c0*/  MOV R13, R25 ;  /* 0x00000019000d7202 */ /* 0x000fe20000000f00 */
[----:B------:R-:W-:Y:S01]  /*51d0*/  IMAD.MOV.U32 R12, RZ, RZ, R20 ;  /* 0x000000ffff0c7224 */ /* 0x000fe200078e0014 */
[----:B------:R-:W-:Y:S02]  /*51e0*/  MOV R11, R21 ;  /* 0x00000015000b7202 */ /* 0x000fe40000000f00 */
[----:B------:R-:W-:-:S07]  /*51f0*/  MOV R10, 0x5210 ;  /* 0x00005210000a7802 */ /* 0x000fce0000000f00 */
[----:B------:R-:W-:Y:S05]  /*5200*/  CALL.REL.NOINC `($__internal_12_$__cuda_sm20_div_s64) ;  /* 0x0000002000cc7944 */ /* 0x000fea0003c00000 */
        /* <DEDUP_REMOVED lines=9> */
.L_x_1234:
[----:B------:R-:W-:Y:S05]  /*52a0*/  BSYNC.RECONVERGENT B1 ;  /* 0x0000000000017941 */ /* 0x000fea0003800200 */
.L_x_1232:
        /* <DEDUP_REMOVED lines=38> */
.L_x_1236:
        /* <DEDUP_REMOVED lines=17> */
.L_x_1237:
[----:B------:R-:W-:Y:S05]  /*5620*/  BSYNC.RECONVERGENT B1 ;  /* 0x0000000000017941 */ /* 0x000fea0003800200 */
.L_x_1235:
        /* <DEDUP_REMOVED lines=39> */
.L_x_1239:
        /* <DEDUP_REMOVED lines=17> */
.L_x_1240:
[----:B------:R-:W-:Y:S05]  /*59b0*/  BSYNC.RECONVERGENT B1 ;  /* 0x0000000000017941 */ /* 0x000fea0003800200 */
.L_x_1238:
        /* <DEDUP_REMOVED lines=40> */
.L_x_1242:
        /* <DEDUP_REMOVED lines=17> */
.L_x_1243:
[----:B------:R-:W-:Y:S05]  /*5d50*/  BSYNC.RECONVERGENT B1 ;  /* 0x0000000000017941 */ /* 0x000fea0003800200 */
.L_x_1241:
        /* <DEDUP_REMOVED lines=11> */
.L_x_1231:
        /* <DEDUP_REMOVED lines=33> */
[----:B------:R-:W-:Y:S06]  /*6020*/  BRA `(.L_x_1247) ;  /* 0x00000000003c7947 */ /* 0x000fec0003800000 */
.L_x_1246:
[----:B------:R-:W-:Y:S01]  /*6030*/  MOV R14, R24 ;  /* 0x00000018000e7202 */ /* 0x000fe20000000f00 */
[----:B------:R-:W-:Y:S01]  /*6040*/  IMAD.MOV.U32 R13, RZ, RZ, R25 ;  /* 0x000000ffff0d7224 */ /* 0x000fe200078e0019 */
[----:B------:R-:W-:Y:S02]  /*6050*/  MOV R12, R8 ;  /* 0x00000008000c7202 */ /* 0x000fe40000000f00 */
[----:B------:R-:W-:Y:S02]  /*6060*/  MOV R11, R9 ;  /* 0x00000009000b7202 */ /* 0x000fe40000000f00 */
[----:B------:R-:W-:-:S07]  /*6070*/  MOV R10, 0x6090 ;  /* 0x00006090000a7802 */ /* 0x000fce0000000f00 */
[----:B------:R-:W-:Y:S05]  /*6080*/  CALL.REL.NOINC `($__internal_12_$__cuda_sm20_div_s64) ;  /* 0x00000014002c7944 */ /* 0x000fea0003c00000 */
[----:B------:R-:W-:Y:S01]  /*6090*/  IADD3 R21, P0, PT, RZ, -R14, RZ ;  /* 0x8000000eff157210 */ /* 0x000fe20007f1e0ff */
[----:B------:R-:W-:Y:S01]  /*60a0*/  IMAD.MOV.U32 R26, RZ, RZ, R14 ;  /* 0x000000ffff1a7224 */ /* 0x000fe200078e000e */
[----:B------:R-:W-:-:S03]  /*60b0*/  MOV R27, R15 ;  /* 0x0000000f001b7202 */ /* 0x000fc60000000f00 */
[----:B------:R-:W-:Y:S02]  /*60c0*/  IMAD.X R13, RZ, RZ, ~R15, P0 ;  /* 0x000000ffff0d7224 */ /* 0x000fe400000e0e0f */
[----:B------:R-:W-:-:S04]  /*60d0*/  IMAD.WIDE.U32 R10, R8, R21, R24 ;  /* 0x00000015080a7225 */ /* 0x000fc800078e0018 */
[----:B------:R-:W-:-:S04]  /*60e0*/  IMAD R13, R13, R8, RZ ;  /* 0x000000080d0d7224 */ /* 0x000fc800078e02ff */
[----:B------:R-:W-:Y:S01]  /*60f0*/  IMAD R9, R9, R21, R13 ;  /* 0x0000001509097224 */ /* 0x000fe200078e020d */
[----:B------:R-:W-:-:S04]  /*6100*/  MOV R13, R10 ;  /* 0x0000000a000d7202 */ /* 0x000fc80000000f00 */
[----:B------:R-:W-:-:S07]  /*6110*/  IADD3 R21, PT, PT, R11, R9, RZ ;  /* 0x000000090b157210 */ /* 0x000fce0007ffe0ff */
.L_x_1247:
[----:B------:R-:W-:Y:S05]  /*6120*/  BSYNC.RECONVERGENT B1 ;  /* 0x0000000000017941 */ /* 0x000fea0003800200 */
.L_x_1245:
        /* <DEDUP_REMOVED lines=39> */
.L_x_1249:
        /* <DEDUP_REMOVED lines=9> */
[----:B------:R-:W-:-:S03]  /*6430*/  IADD3.X R13, PT, PT, RZ, ~R15, RZ, P0, !PT ;  /* 0x8000000fff0d7210 */ /* 0x000fc600007fe4ff */
[----:B------:R-:W-:-:S04]  /*6440*/  IMAD.WIDE.U32 R10, R24, R23, R10 ;  /* 0x00000017180a7225 */ /* 0x000fc800078e000a */
[----:B------:R-:W-:Y:S01]  /*6450*/  IMAD R13, R13, R24, RZ ;  /* 0x000000180d0d7224 */ /* 0x000fe200078e02ff */
[----:B------:R-:W-:Y:S02]  /*6460*/  MOV R24, R14 ;  /* 0x0000000e00187202 */ /* 0x000fe40000000f00 */
[----:B------:R-:W-:Y:S01]  /*6470*/  MOV R27, R10 ;  /* 0x0000000a001b7202 */ /* 0x000fe20000000f00 */
[----:B------:R-:W-:Y:S01]  /*6480*/  IMAD R13, R25, R23, R13 ;  /* 0x00000017190d7224 */ /* 0x000fe200078e020d */
[----:B------:R-:W-:-:S03]  /*6490*/  MOV R25, R15 ;  /* 0x0000000f00197202 */ /* 0x000fc60000000f00 */
[----:B------:R-:W-:-:S07]  /*64a0*/  IMAD.IADD R13, R11, 0x1, R13 ;  /* 0x000000010b0d7824 */ /* 0x000fce00078e020d */
.L_x_1250:
[----:B------:R-:W-:Y:S05]  /*64b0*/  BSYNC.RECONVERGENT B1 ;  /* 0x0000000000017941 */ /* 0x000fea0003800200 */
.L_x_1248:
        /* <DEDUP_REMOVED lines=11> */
.L_x_1244:
        /* <DEDUP_REMOVED lines=31> */
.L_x_1252:
[----:B------:R-:W-:Y:S01]  /*6760*/  MOV R30, R28 ;  /* 0x0000001c001e7202 */ /* 0x000fe20000000f00 */
[----:B------:R-:W-:Y:S01]  /*6770*/  IMAD.MOV.U32 R31, RZ, RZ, R25 ;  /* 0x000000ffff1f7224 */ /* 0x000fe200078e0019 */
[----:B------:R-:W-:Y:S02]  /*6780*/  MOV R28, R24 ;  /* 0x00000018001c7202 */ /* 0x000fe40000000f00 */
[----:B------:R-:W-:-:S07]  /*6790*/  MOV R32, 0x67b0 ;  /* 0x000067b000207802 */ /* 0x000fce0000000f00 */
[----:B------:R-:W-:Y:S05]  /*67a0*/  CALL.REL.NOINC `($__internal_13_$__cuda_sm20_rem_s64) ;  /* 0x0000001000b07944 */ /* 0x000fea0003c00000 */
.L_x_1253:
[----:B------:R-:W-:Y:S05]  /*67b0*/  BSYNC.RECONVERGENT B1 ;  /* 0x0000000000017941 */ /* 0x000fea0003800200 */
.L_x_1251:
        /* <DEDUP_REMOVED lines=9> */
.L_x_1204:
[----:B------:R-:W2:Y:S04]  /*6850*/  LDG.E R7, desc[UR10][R6.64] ;  /* 0x0000000a06077981 */ /* 0x000ea8000c1e1900 */
[----:B--2---:R1:W-:Y:S04]  /*6860*/  STS [R2], R7 ;  /* 0x0000000702007388 */ /* 0x0043e80000000800 */
[----:B------:R1:W-:Y:S02]  /*6870*/  STS.64 [R3], R18 ;  /* 0x0000001203007388 */ /* 0x0003e40000000a00 */
.L_x_1203:
[----:B------:R-:W-:Y:S05]  /*6880*/  BSYNC.RECONVERGENT B0 ;  /* 0x0000000000007941 */ /* 0x000fea0003800200 */
.L_x_1155:
[----:B------:R-:W-:Y:S01]  /*6890*/  BAR.SYNC.DEFER_BLOCKING 0x0 ;  /* 0x0000000000007b1d */ /* 0x000fe20000010000 */
[----:B------:R-:W-:-:S13]  /*68a0*/  ISETP.GE.U32.AND P0, PT, R5, 0x42, PT ;  /* 0x000000420500780c */ /* 0x000fda0003f06070 */
[----:B------:R-:W-:Y:S05]  /*68b0*/  @!P0 BRA `(.L_x_1254) ;  /* 0x0000000000808947 */ /* 0x000fea0003800000 */
.L_x_1259:
[----:B------:R-:W-:Y:S01]  /*68c0*/  MOV R10, R5 ;  /* 0x00000005000a7202 */ /* 0x000fe20000000f00 */
[----:B------:R-:W-:Y:S01]  /*68d0*/  BSSY.RECONVERGENT B0, `(.L_x_1255) ;  /* 0x000001a000007945 */ /* 0x000fe20003800200 */
[----:B------:R-:W-:-:S04]  /*68e0*/  SHF.R.U32.HI R5, RZ, 0x1, R5 ;  /* 0x00000001ff057819 */ /* 0x000fc80000011605 */
[----:B------:R-:W-:-:S13]  /*68f0*/  ISETP.GE.U32.AND P0, PT, R0, R5, PT ;  /* 0x000000050000720c */ /* 0x000fda0003f06070 */
[----:B012---:R-:W-:Y:S05]  /*6900*/  @P0 BRA `(.L_x_1256) ;  /* 0x0000000000580947 */ /* 0x007fea0003800000 */
[C---:B0-----:R-:W-:Y:S01]  /*6910*/  IMAD R8, R5.reuse, 0x4, R2 ;  /* 0x0000000405087824 */ /* 0x041fe200078e0202 */
[----:B------:R-:W-:Y:S01]  /*6920*/  LDS R4, [R2] ;  /* 0x0000000002047984 */ /* 0x000fe20000000800 */
[----:B------:R-:W-:Y:S01]  /*6930*/  LEA R9, R5, R3, 0x3 ;  /* 0x0000000305097211 */ /* 0x000fe200078e18ff */
[----:B------:R-:W-:Y:S02]  /*6940*/  BSSY.RELIABLE B1, `(.L_x_1257) ;  /* 0x0000010000017945 */ /* 0x000fe40003800100 */
[----:B------:R-:W0:Y:S02]  /*6950*/  LDS R11, [R8] ;  /* 0x00000000080b7984 */ /* 0x000e240000000800 */
[----:B0-----:R-:W-:-:S13]  /*6960*/  FSETP.GT.AND P0, PT, R4, R11, PT ;  /* 0x0000000b0400720b */ /* 0x001fda0003f04000 */
[----:B-1----:R0:W1:Y:S01]  /*6970*/  @P0 LDS.64 R6, [R9] ;  /* 0x0000000009060984 */ /* 0x0020620000000a00 */
        /* <DEDUP_REMOVED lines=12> */
.L_x_1258:
[----:B------:R-:W-:Y:S05]  /*6a40*/  BSYNC.RELIABLE B1 ;  /* 0x0000000000017941 */ /* 0x000fea0003800100 */
.L_x_1257:
[----:B------:R2:W-:Y:S04]  /*6a50*/  STS [R2], R11 ;  /* 0x0000000b02007388 */ /* 0x0005e80000000800 */
[----:B-1----:R2:W-:Y:S02]  /*6a60*/  STS.64 [R3], R6 ;  /* 0x0000000603007388 */ /* 0x0025e40000000a00 */
.L_x_1256:
[----:B------:R-:W-:Y:S05]  /*6a70*/  BSYNC.RECONVERGENT B0 ;  /* 0x0000000000007941 */ /* 0x000fea0003800200 */
.L_x_1255:
[----:B------:R-:W-:Y:S05]  /*6a80*/  WARPSYNC.ALL ;  /* 0x0000000000007948 */ /* 0x000fea0003800000 */
[----:B------:R-:W-:Y:S01]  /*6a90*/  BAR.SYNC.DEFER_BLOCKING 0x0 ;  /* 0x0000000000007b1d */ /* 0x000fe20000010000 */
[----:B------:R-:W-:-:S13]  /*6aa0*/  ISETP.GT.U32.AND P0, PT, R10, 0x83, PT ;  /* 0x000000830a00780c */ /* 0x000fda0003f04070 */
[----:B------:R-:W-:Y:S05]  /*6ab0*/  @P0 BRA `(.L_x_1259) ;  /* 0xfffffffc00800947 */ /* 0x000fea000383ffff */
.L_x_1254:
[----:B------:R-:W-:-:S13]  /*6ac0*/  ISETP.GT.U32.AND P0, PT, R0, 0x1f, PT ;  /* 0x0000001f0000780c */ /* 0x000fda0003f04070 */
[----:B------:R-:W-:Y:S05]  /*6ad0*/  @P0 EXIT ;  /* 0x000000000000094d */ /* 0x000fea0003800000 */
[----:B------:R-:W-:Y:S01]  /*6ae0*/  LDS R4, [R2] ;  /* 0x0000000002047984 */ /* 0x000fe20000000800 */
[----:B------:R-:W-:Y:S04]  /*6af0*/  BSSY.RECONVERGENT B0, `(.L_x_1260) ;  /* 0x0000015000007945 */ /* 0x000fe80003800200 */
[----:B------:R-:W-:Y:S01]  /*6b00*/  BSSY.RELIABLE B1, `(.L_x_1261) ;  /* 0x000000f000017945 */ /* 0x000fe20003800100 */
[----:B------:R-:W3:Y:S02]  /*6b10*/  LDS R5, [R2+0x80] ;  /* 0x0000800002057984 */ /* 0x000ee40000000800 */
[----:B---3--:R-:W-:-:S13]  /*6b20*/  FSETP.GT.AND P0, PT, R4, R5, PT ;  /* 0x000000050400720b */ /* 0x008fda0003f04000 */
[----:B------:R-:W-:Y:S05]  /*6b30*/  @P0 BRA `(.L_x_1262) ;  /* 0x00000000002c0947 */ /* 0x000fea0003800000 */
[----:B------:R-:W-:Y:S04]  /*6b40*/  LDS R4, [R2] ;  /* 0x0000000002047984 */ /* 0x000fe80000000800 */
[----:B------:R-:W3:Y:S02]  /*6b50*/  LDS R5, [R2+0x80] ;  /* 0x0000800002057984 */ /* 0x000ee40000000800 */
[----:B---3--:R-:W-:-:S13]  /*6b60*/  FSETP.NEU.AND P0, PT, R4, R5, PT ;  /* 0x000000050400720b */ /* 0x008fda0003f0d000 */
        /* <DEDUP_REMOVED lines=8> */
.L_x_1262:
[----:B------:R-:W-:Y:S05]  /*6bf0*/  BSYNC.RELIABLE B1 ;  /* 0x0000000000017941 */ /* 0x000fea0003800100 */
.L_x_1261:
[----:B------:R-:W3:Y:S04]  /*6c00*/  LDS.64 R4, [R3+0x100] ;  /* 0x0001000003047984 */ /* 0x000ee80000000a00 */
[----:B---3--:R-:W-:Y:S04]  /*6c10*/  STS.64 [R3], R4 ;  /* 0x0000000403007388 */ /* 0x008fe80000000a00 */
[----:B012---:R-:W0:Y:S04]  /*6c20*/  LDS R7, [R2+0x80] ;  /* 0x0000800002077984 */ /* 0x007e280000000800 */
[----:B0-----:R3:W-:Y:S02]  /*6c30*/  STS [R2], R7 ;  /* 0x0000000702007388 */ /* 0x0017e40000000800 */
.L_x_1263:
[----:B------:R-:W-:Y:S05]  /*6c40*/  BSYNC.RECONVERGENT B0 ;  /* 0x0000000000007941 */ /* 0x000fea0003800200 */
.L_x_1260:
[----:B------:R-:W-:Y:S05]  /*6c50*/  WARPSYNC.ALL ;  /* 0x0000000000007948 */ /* 0x000fea0003800000 */
        /* <DEDUP_REMOVED lines=17> */
.L_x_1266:
[----:B------:R-:W-:Y:S05]  /*6d70*/  BSYNC.RELIABLE B2 ;  /* 0x0000000000027941 */ /* 0x000fea0003800100 */
.L_x_1265:
[----:B------:R-:W4:Y:S04]  /*6d80*/  LDS.64 R4, [R3+0x80] ;  /* 0x0000800003047984 */ /* 0x000f280000000a00 */
[----:B----4-:R-:W-:Y:S04]  /*6d90*/  STS.64 [R3], R4 ;  /* 0x0000000403007388 */ /* 0x010fe80000000a00 */
[----:B0123--:R-:W0:Y:S04]  /*6da0*/  LDS R7, [R2+0x40] ;  /* 0x0000400002077984 */ /* 0x00fe280000000800 */
[----:B0-----:R4:W-:Y:S02]  /*6db0*/  STS [R2], R7 ;  /* 0x0000000702007388 */ /* 0x0019e40000000800 */
.L_x_1267:
[----:B------:R-:W-:Y:S05]  /*6dc0*/  BSYNC.RECONVERGENT B0 ;  /* 0x0000000000007941 */ /* 0x000fea0003800200 */
.L_x_1264:
        /* <DEDUP_REMOVED lines=18> */
.L_x_1270:
[----:B------:R-:W-:Y:S05]  /*6ef0*/  BSYNC.RELIABLE B3 ;  /* 0x0000000000037941 */ /* 0x000fea0003800100 */
.L_x_1269:
[----:B------:R-:W5:Y:S04]  /*6f00*/  LDS.64 R4, [R3+0x40] ;  /* 0x0000400003047984 */ /* 0x000f680000000a00 */
[----:B-----5:R-:W-:Y:S04]  /*6f10*/  STS.64 [R3], R4 ;  /* 0x0000000403007388 */ /* 0x020fe80000000a00 */
[----:B01234-:R-:W0:Y:S04]  /*6f20*/  LDS R7, [R2+0x20] ;  /* 0x0000200002077984 */ /* 0x01fe280000000800 */
[----:B0-----:R0:W-:Y:S02]  /*6f30*/  STS [R2], R7 ;  /* 0x0000000702007388 */ /* 0x0011e40000000800 */
.L_x_1271:
[----:B------:R-:W-:Y:S05]  /*6f40*/  BSYNC.RECONVERGENT B0 ;  /* 0x0000000000007941 */ /* 0x000fea0003800200 */
.L_x_1268:
        /* <DEDUP_REMOVED lines=18> */
.L_x_1274:
[----:B------:R-:W-:Y:S05]  /*7070*/  BSYNC.RELIABLE B4 ;  /* 0x0000000000047941 */ /* 0x000fea0003800100 */
.L_x_1273:
[----:B------:R-:W5:Y:S04]  /*7080*/  LDS.64 R4, [R3+0x20] ;  /* 0x0000200003047984 */ /* 0x000f680000000a00 */
[----:B-----5:R-:W-:Y:S04]  /*7090*/  STS.64 [R3], R4 ;  /* 0x0000000403007388 */ /* 0x020fe80000000a00 */
[----:B01234-:R-:W0:Y:S04]  /*70a0*/  LDS R7, [R2+0x10] ;  /* 0x0000100002077984 */ /* 0x01fe280000000800 */
[----:B0-----:R0:W-:Y:S02]  /*70b0*/  STS [R2], R7 ;  /* 0x0000000702007388 */ /* 0x0011e40000000800 */
.L_x_1275:
[----:B------:R-:W-:Y:S05]  /*70c0*/  BSYNC.RECONVERGENT B0 ;  /* 0x0000000000007941 */ /* 0x000fea0003800200 */
.L_x_1272:
        /* <DEDUP_REMOVED lines=18> */
.L_x_1278:
[----:B------:R-:W-:Y:S05]  /*71f0*/  BSYNC.RELIABLE B5 ;  /* 0x0000000000057941 */ /* 0x000fea0003800100 */
.L_x_1277:
[----:B------:R-:W5:Y:S04]  /*7200*/  LDS.64 R4, [R3+0x10] ;  /* 0x0000100003047984 */ /* 0x000f680000000a00 */
[----:B-----5:R-:W-:Y:S04]  /*7210*/  STS.64 [R3], R4 ;  /* 0x0000000403007388 */ /* 0x020fe80000000a00 */
[----:B01234-:R-:W0:Y:S04]  /*7220*/  LDS R7, [R2+0x8] ;  /* 0x0000080002077984 */ /* 0x01fe280000000800 */
[----:B0-----:R0:W-:Y:S02]  /*7230*/  STS [R2], R7 ;  /* 0x0000000702007388 */ /* 0x0011e40000000800 */
.L_x_1279:
[----:B------:R-:W-:Y:S05]  /*7240*/  BSYNC.RECONVERGENT B0 ;  /* 0x0000000000007941 */ /* 0x000fea0003800200 */
.L_x_1276:
        /* <DEDUP_REMOVED lines=18> */
.L_x_1282:
[----:B------:R-:W-:Y:S05]  /*7370*/  BSYNC.RELIABLE B6 ;  /* 0x0000000000067941 */ /* 0x000fea0003800100 */
.L_x_1281:
[----:B------:R-:W5:Y:S04]  /*7380*/  LDS.64 R4, [R3+0x8] ;  /* 0x0000080003047984 */ /* 0x000f680000000a00 */
[----:B-----5:R-:W-:Y:S04]  /*7390*/  STS.64 [R3], R4 ;  /* 0x0000000403007388 */ /* 0x020fe80000000a00 */
[----:B01234-:R-:W0:Y:S04]  /*73a0*/  LDS R7, [R2+0x4] ;  /* 0x0000040002077984 */ /* 0x01fe280000000800 */
[----:B0-----:R0:W-:Y:S02]  /*73b0*/  STS [R2], R7 ;  /* 0x0000000702007388 */ /* 0x0011e40000000800 */
.L_x_1283:
[----:B------:R-:W-:Y:S05]  /*73c0*/  BSYNC.RECONVERGENT B0 ;  /* 0x0000000000007941 */ /* 0x000fea0003800200 */
.L_x_1280:
        /* <DEDUP_REMOVED lines=12> */
[----:B------:R-:W0:Y:S01]  /*7490*/  LDS R9, [UR4] ;  /* 0x00000004ff097984 */ /* 0x000e220008000800 */
[----:B------:R-:W-:-:S04]  /*74a0*/  IMAD.WIDE.U32 R16, R4, UR6, R16 ;  /* 0x0000000604107c25 */ /* 0x000fc8000f8e0010 */
[----:B------:R-:W-:Y:S01]  /*74b0*/  IMAD R5, R5, UR6, R0 ;  /* 0x0000000605057c24 */ /* 0x000fe2000f8e0200 */
[----:B-1----:R-:W-:-:S04]  /*74c0*/  LEA R4, P0, R16, R6, 0x2 ;  /* 0x0000000610047211 */ /* 0x002fc800078010ff */
[----:B------:R-:W-:-:S04]  /*74d0*/  IADD3 R0, PT, PT, R17, R5, RZ ;  /* 0x0000000511007210 */ /* 0x000fc80007ffe0ff */
[C---:B------:R-:W-:Y:S02]  /*74e0*/  LEA.HI.X R5, R16.reuse, R7, R0, 0x2, P0 ;  /* 0x0000000710057211 */ /* 0x040fe400000f1400 */
[----:B--2---:R-:W-:-:S04]  /*74f0*/  LEA R6, P1, R16, R10, 0x3 ;  /* 0x0000000a10067211 */ /* 0x004fc800078218ff */
[----:B------:R-:W-:Y:S01]  /*7500*/  LEA.HI.X R7, R16, R11, R0, 0x3, P1 ;  /* 0x0000000b10077211 */ /* 0x000fe200008f1c00 */
[----:B0-----:R-:W-:Y:S04]  /*7510*/  STG.E desc[UR10][R4.64], R9 ;  /* 0x0000000904007986 */ /* 0x001fe8000c10190a */
[----:B------:R-:W-:Y:S01]  /*7520*/  STG.E.64 desc[UR10][R6.64], R2 ;  /* 0x0000000206007986 */ /* 0x000fe2000c101b0a */
[----:B------:R-:W-:Y:S05]  /*7530*/  EXIT ;  /* 0x000000000000794d */ /* 0x000fea0003800000 */
        .weak           $__internal_12_$__cuda_sm20_div_s64
        .type           $__internal_12_$__cuda_sm20_div_s64,@function
        .size           $__internal_12_$__cuda_sm20_div_s64,($__internal_13_$__cuda_sm20_rem_s64 - $__internal_12_$__cuda_sm20_div_s64)
$__internal_12_$__cuda_sm20_div_s64:
        /* <DEDUP_REMOVED lines=82> */
[----:B------:R-:W-:Y:S06]  /*7a60*/  RET.REL.NODEC R10 `(nkd_f32) ;  /* 0xffffff840a647950 */ /* 0x000fec0003c3ffff */
        .weak           $__internal_13_$__cuda_sm20_rem_s64
        .type           $__internal_13_$__cuda_sm20_rem_s64,@function
        .size           $__internal_13_$__cuda_sm20_rem_s64,(.L_x_4849 - $__internal_13_$__cuda_sm20_rem_s64)
$__internal_13_$__cuda_sm20_rem_s64:
        /* <DEDUP_REMOVED lines=76> */
[----:B------:R-:W-:Y:S06]  /*7f30*/  RET.REL.NODEC R32 `(nkd_f32) ;  /* 0xffffff8020307950 */ /* 0x000fec0003c3ffff */
.L_x_1284:
        /* <DEDUP_REMOVED lines=12> */
.L_x_4849:


//--------------------- .text.contiguous_reduce2_f32 --------------------------
	.section	.text.contiguous_reduce2_f32,"ax",@progbits
	.align	128
        .global         contiguous_reduce2_f32
        .type           contiguous_reduce2_f32,@function
        .size           contiguous_reduce2_f32,(.L_x_4905 - contiguous_reduce2_f32)
        .other          contiguous_reduce2_f32,@"STO_CUDA_ENTRY STV_DEFAULT"
contiguous_reduce2_f32:
.text.contiguous_reduce2_f32:
[----:B------:R-:W-:Y:S01]  /*0000*/  LDC R1, c[0x0][0x37c] ;  /* 0x0000df00ff017b82 */ /* 0x000fe20000000800 */
[----:B------:R-:W0:Y:S07]  /*0010*/  S2R R0, SR_CTAID.X ;  /* 0x0000000000007919 */ /* 0x000e2e0000002500 */
[----:B------:R-:W1:Y:S01]  /*0020*/  S2UR UR5, SR_CgaCtaId ;  /* 0x00000000000579c3 */ /* 0x000e620000008800 */
[----:B------:R-:W2:Y:S01]  /*0030*/  LDCU UR7, c[0x0][0x360] ;  /* 0x00006c00ff0777ac */ /* 0x000ea20008000800 */
[----:B------:R-:W-:Y:S01]  /*0040*/  IMAD.MOV.U32 R9, RZ, RZ, 0x7f800000 ;  /* 0x7f800000ff097424 */ /* 0x000fe200078e00ff */
[----:B------:R-:W3:Y:S01]  /*0050*/  S2R R2, SR_TID.X ;  /* 0x0000000000027919 */ /* 0x000ee20000002100 */
[----:B------:R-:W-:Y:S01]  /*0060*/  BSSY.RECONVERGENT B0, `(.L_x_1285) ;  /* 0x0000049000007945 */ /* 0x000fe20003800200 */
[----:B------:R-:W-:Y:S01]  /*0070*/  UMOV UR4, 0x400 ;  /* 0x0000040000047882 */ /* 0x000fe20000000000 */
[----:B------:R-:W4:Y:S01]  /*0080*/  LDCU.64 UR10, c[0x0][0x398] ;  /* 0x00007300ff0a77ac */ /* 0x000f220008000a00 */
        /* <DEDUP_REMOVED lines=12> */
[----:B------:R0:W-:Y:S02]  /*0150*/  STS [R4], R9 ;  /* 0x0000000904007388 */ /* 0x0001e40000000800 */
[----:B------:R-:W-:-:S13]  /*0160*/  ISETP.GE.U32.AND.EX P0, PT, RZ, UR11, PT, P0 ;  /* 0x0000000bff007c0c */ /* 0x000fda000bf06100 */
[----:B0-----:R-:W-:Y:S05]  /*0170*/  @P0 BRA `(.L_x_1286) ;  /* 0x0000000000a80947 */ /* 0x001fea0003800000 */
[----:B------:R-:W0:Y:S02]  /*0180*/  LDCU.64 UR4, c[0x0][0x390] ;  /* 0x00007200ff0477ac */ /* 0x000e240008000a00 */
[----:B0-----:R-:W-:Y:S02]  /*0190*/  LEA R8, P0, R6, UR4, 0x2 ;  /* 0x0000000406087c11 */ /* 0x001fe4000f8010ff */
[----:B------:R-:W-:Y:S02]  /*01a0*/  LEA R10, P1, R12, UR4, 0x2 ;  /* 0x000000040c0a7c11 */ /* 0x000fe4000f8210ff */
[----:B------:R-:W-:Y:S02]  /*01b0*/  LEA.HI.X R9, R6, UR5, RZ, 0x2, P0 ;  /* 0x0000000506097c11 */ /* 0x000fe400080f14ff */
[----:B------:R-:W-:-:S03]  /*01c0*/  LEA.HI.X R11, R12, UR5, RZ, 0x2, P1 ;  /* 0x000000050c0b7c11 */ /* 0x000fc600088f14ff */
[----:B------:R-:W2:Y:S04]  /*01d0*/  LDG.E R13, desc[UR8][R8.64] ;  /* 0x00000008080d7981 */ /* 0x000ea8000c1e1900 */
[----:B------:R-:W2:Y:S02]  /*01e0*/  LDG.E R14, desc[UR8][R10.64] ;  /* 0x000000080a0e7981 */ /* 0x000ea4000c1e1900 */
[----:B--2---:R-:W-:-:S13]  /*01f0*/  FSETP.GT.AND P0, PT, R13, R14, PT ;  /* 0x0000000e0d00720b */ /* 0x004fda0003f04000 */
[----:B------:R-:W-:Y:S05]  /*0200*/  @!P0 BRA `(.L_x_1287) ;  /* 0x0000000000148947 */ /* 0x000fea0003800000 */
[----:B------:R-:W0:Y:S02]  /*0210*/  LDCU.64 UR4, c[0x0][0x388] ;  /* 0x00007100ff0477ac */ /* 0x000e240008000a00 */
[----:B0-----:R-:W-:-:S04]  /*0220*/  LEA R6, P0, R12, UR4, 0x3 ;  /* 0x000000040c067c11 */ /* 0x001fc8000f8018ff */
[----:B------:R-:W-:-:S06]  /*0230*/  LEA.HI.X R7, R12, UR5, RZ, 0x3, P0 ;  /* 0x000000050c077c11 */ /* 0x000fcc00080f1cff */
[----:B------:R-:W5:Y:S01]  /*0240*/  LDG.E.64 R6, desc[UR8][R6.64] ;  /* 0x0000000806067981 */ /* 0x000f62000c1e1b00 */
[----:B------:R-:W-:Y:S05]  /*0250*/  BRA `(.L_x_1288) ;  /* 0x0000000000547947 */ /* 0x000fea0003800000 */
.L_x_1287:
[----:B------:R-:W-:Y:S01]  /*0260*/  FSETP.NEU.AND P0, PT, R13, R14, PT ;  /* 0x0000000e0d00720b */ /* 0x000fe20003f0d000 */
[----:B------:R-:W-:-:S12]  /*0270*/  BSSY.RELIABLE B1, `(.L_x_1289) ;  /* 0x0000017000017945 */ /* 0x000fd80003800100 */
[----:B------:R-:W-:Y:S05]  /*0280*/  @!P0 BRA `(.L_x_1290) ;  /* 0x0000000000148947 */ /* 0x000fea0003800000 */
[----:B------:R-:W0:Y:S02]  /*0290*/  LDCU.64 UR4, c[0x0][0x388] ;  /* 0x00007100ff0477ac */ /* 0x000e240008000a00 */
[----:B0-----:R-:W-:-:S04]  /*02a0*/  LEA R8, P0, R6, UR4, 0x3 ;  /* 0x0000000406087c11 */ /* 0x001fc8000f8018ff */
[----:B------:R-:W-:-:S05]  /*02b0*/  LEA.HI.X R9, R6, UR5, RZ, 0x3, P0 ;  /* 0x0000000506097c11 */ /* 0x000fca00080f1cff */
[----:B------:R0:W5:Y:S01]  /*02c0*/  LDG.E.64 R6, desc[UR8][R8.64] ;  /* 0x0000000808067981 */ /* 0x000162000c1e1b00 */
[----:B------:R-:W-:Y:S05]  /*02d0*/  BRA `(.L_x_1291) ;  /* 0x0000000000407947 */ /* 0x000fea0003800000 */
.L_x_1290:
        /* <DEDUP_REMOVED lines=13> */
.L_x_1288:
[----:B------:R2:W-:Y:S04]  /*03b0*/  STS [R4], R14 ;  /* 0x0000000e04007388 */ /* 0x0005e80000000800 */
[----:B-----5:R2:W-:Y:S01]  /*03c0*/  STS.64 [R3], R6 ;  /* 0x0000000603007388 */ /* 0x0205e20000000a00 */
[----:B------:R-:W-:Y:S05]  /*03d0*/  BRA `(.L_x_1292) ;  /* 0x0000000000447947 */ /* 0x000fea0003800000 */
.L_x_1291:
[----:B------:R-:W-:Y:S05]  /*03e0*/  BSYNC.RELIABLE B1 ;  /* 0x0000000000017941 */ /* 0x000fea0003800100 */
.L_x_1289:
[----:B------:R1:W-:Y:S04]  /*03f0*/  STS [R4], R13 ;  /* 0x0000000d04007388 */ /* 0x0003e80000000800 */
[----:B-----5:R1:W-:Y:S01]  /*0400*/  STS.64 [R3], R6 ;  /* 0x0000000603007388 */ /* 0x0203e20000000a00 */
[----:B------:R-:W-:Y:S05]  /*0410*/  BRA `(.L_x_1292) ;  /* 0x0000000000347947 */ /* 0x000fea0003800000 */
.L_x_1286:
        /* <DEDUP_REMOVED lines=9> */
[----:B------:R-:W2:Y:S04]  /*04b0*/  LDG.E R9, desc[UR8][R8.64] ;  /* 0x0000000808097981 */ /* 0x000ea8000c1e1900 */
[----:B------:R-:W3:Y:S04]  /*04c0*/  LDG.E.64 R10, desc[UR8][R10.64] ;  /* 0x000000080a0a7981 */ /* 0x000ee8000c1e1b00 */
[----:B--2---:R0:W-:Y:S04]  /*04d0*/  STS [R4], R9 ;  /* 0x0000000904007388 */ /* 0x0041e80000000800 */
[----:B---3--:R0:W-:Y:S02]  /*04e0*/  STS.64 [R3], R10 ;  /* 0x0000000a03007388 */ /* 0x0081e40000000a00 */
.L_x_1292:
[----:B------:R-:W-:Y:S05]  /*04f0*/  BSYNC.RECONVERGENT B0 ;  /* 0x0000000000007941 */ /* 0x000fea0003800200 */
.L_x_1285:
[----:B------:R-:W-:Y:S05]  /*0500*/  WARPSYNC.ALL ;  /* 0x0000000000007948 */ /* 0x000fea0003800000 */
[----:B------:R-:W-:Y:S01]  /*0510*/  BAR.SYNC.DEFER_BLOCKING 0x0 ;  /* 0x0000000000007b1d */ /* 0x000fe20000010000 */
[----:B------:R-:W-:-:S13]  /*0520*/  ISETP.GE.U32.AND P0, PT, R5, 0x42, PT ;  /* 0x000000420500780c */ /* 0x000fda0003f06070 */
[----:B------:R-:W-:Y:S05]  /*0530*/  @!P0 BRA `(.L_x_1293) ;  /* 0x0000000000808947 */ /* 0x000fea0003800000 */
.L_x_1298:
[--C-:B0-----:R-:W-:Y:S01]  /*0540*/  IMAD.MOV.U32 R10, RZ, RZ, R5.reuse ;  /* 0x000000ffff0a7224 */ /* 0x101fe200078e0005 */
[----:B------:R-:W-:Y:S01]  /*0550*/  SHF.R.U32.HI R5, RZ, 0x1, R5 ;  /* 0x00000001ff057819 */ /* 0x000fe20000011605 */
[----:B------:R-:W-:Y:S03]  /*0560*/  BSSY.RECONVERGENT B0, `(.L_x_1294) ;  /* 0x0000019000007945 */ /* 0x000fe60003800200 */
[----:B------:R-:W-:-:S13]  /*0570*/  ISETP.GE.U32.AND P0, PT, R2, R5, PT ;  /* 0x000000050200720c */ /* 0x000fda0003f06070 */
[----:B---3--:R-:W-:Y:S05]  /*0580*/  @P0 BRA `(.L_x_1295) ;  /* 0x0000000000580947 */ /* 0x008fea0003800000 */
[C---:B------:R-:W-:Y:S01]  /*0590*/  IMAD R9, R5.reuse, 0x4, R4 ;  /* 0x0000000405097824 */ /* 0x040fe200078e0204 */
[----:B------:R-:W-:Y:S01]  /*05a0*/  LDS R8, [R4] ;  /* 0x0000000004087984 */ /* 0x000fe20000000800 */
[----:B------:R-:W-:Y:S01]  /*05b0*/  IMAD R12, R5, 0x8, R3 ;  /* 0x00000008050c7824 */ /* 0x000fe200078e0203 */
[----:B------:R-:W-:Y:S02]  /*05c0*/  BSSY.RELIABLE B1, `(.L_x_1296) ;  /* 0x0000010000017945 */ /* 0x000fe40003800100 */
[----:B------:R-:W0:Y:S02]  /*05d0*/  LDS R11, [R9] ;  /* 0x00000000090b7984 */ /* 0x000e240000000800 */
[----:B0-----:R-:W-:-:S13]  /*05e0*/  FSETP.GT.AND P0, PT, R8, R11, PT ;  /* 0x0000000b0800720b */ /* 0x001fda0003f04000 */
[----:B-12---:R0:W1:Y:S01]  /*05f0*/  @P0 LDS.64 R6, [R12] ;  /* 0x000000000c060984 */ /* 0x0060620000000a00 */
[----:B------:R-:W-:Y:S05]  /*0600*/  @P0 BRA `(.L_x_1297) ;  /* 0x00000000002c0947 */ /* 0x000fea0003800000 */
[----:B------:R-:W-:-:S13]  /*0610*/  FSETP.NEU.AND P0, PT, R8, R11, PT ;  /* 0x0000000b0800720b */ /* 0x000fda0003f0d000 */
[----:B------:R-:W-:Y:S05]  /*0620*/  @P0 BREAK.RELIABLE B1 ;  /* 0x0000000000010942 */ /* 0x000fea0003800100 */
[----:B------:R-:W-:Y:S05]  /*0630*/  @P0 BRA `(.L_x_1295) ;  /* 0x00000000002c0947 */ /* 0x000fea0003800000 */
[----:B------:R-:W-:Y:S04]  /*0640*/  LDS.64 R8, [R12] ;  /* 0x000000000c087984 */ /* 0x000fe80000000a00 */
[----:B-1----:R-:W1:Y:S02]  /*0650*/  LDS.64 R6, [R3] ;  /* 0x0000000003067984 */ /* 0x002e640000000a00 */
[----:B-1----:R-:W-:-:S04]  /*0660*/  ISETP.GT.U32.AND P0, PT, R6, R8, PT ;  /* 0x000000080600720c */ /* 0x002fc80003f04070 */
[----:B------:R-:W-:-:S13]  /*0670*/  ISETP.GT.AND.EX P0, PT, R7, R9, PT, P0 ;  /* 0x000000090700720c */ /* 0x000fda0003f04300 */
[----:B------:R-:W-:Y:S05]  /*0680*/  @!P0 BREAK.RELIABLE B1 ;  /* 0x0000000000018942 */ /* 0x000fea0003800100 */
[----:B------:R-:W-:Y:S05]  /*0690*/  @!P0 BRA `(.L_x_1295) ;  /* 0x0000000000148947 */ /* 0x000fea0003800000 */
[----:B------:R-:W-:Y:S02]  /*06a0*/  IMAD.MOV.U32 R6, RZ, RZ, R8 ;  /* 0x000000ffff067224 */ /* 0x000fe400078e0008 */
[----:B------:R-:W-:-:S07]  /*06b0*/  IMAD.MOV.U32 R7, RZ, RZ, R9 ;  /* 0x000000ffff077224 */ /* 0x000fce00078e0009 */
.L_x_1297:
[----:B------:R-:W-:Y:S05]  /*06c0*/  BSYNC.RELIABLE B1 ;  /* 0x0000000000017941 */ /* 0x000fea0003800100 */
.L_x_1296:
[----:B------:R3:W-:Y:S04]  /*06d0*/  STS [R4], R11 ;  /* 0x0000000b04007388 */ /* 0x0007e80000000800 */
[----:B-1----:R3:W-:Y:S02]  /*06e0*/  STS.64 [R3], R6 ;  /* 0x0000000603007388 */ /* 0x0027e40000000a00 */
.L_x_1295:
[----:B------:R-:W-:Y:S05]  /*06f0*/  BSYNC.RECONVERGENT B0 ;  /* 0x0000000000007941 */ /* 0x000fea0003800200 */
.L_x_1294:
[----:B------:R-:W-:Y:S05]  /*0700*/  WARPSYNC.ALL ;  /* 0x0000000000007948 */ /* 0x000fea0003800000 */
[----:B------:R-:W-:Y:S01]  /*0710*/  BAR.SYNC.DEFER_BLOCKING 0x0 ;  /* 0x0000000000007b1d */ /* 0x000fe20000010000 */
[----:B------:R-:W-:-:S13]  /*0720*/  ISETP.GT.U32.AND P0, PT, R10, 0x83, PT ;  /* 0x000000830a00780c */ /* 0x000fda0003f04070 */
[----:B------:R-:W-:Y:S05]  /*0730*/  @P0 BRA `(.L_x_1298) ;  /* 0xfffffffc00800947 */ /* 0x000fea000383ffff */
.L_x_1293:
[----:B------:R-:W-:-:S13]  /*0740*/  ISETP.GT.U32.AND P0, PT, R2, 0x1f, PT ;  /* 0x0000001f0200780c */ /* 0x000fda0003f04070 */
[----:B------:R-:W-:Y:S05]  /*0750*/  @P0 EXIT ;  /* 0x000000000000094d */ /* 0x000fea0003800000 */
[----:B------:R-:W-:Y:S01]  /*0760*/  LDS R5, [R4] ;  /* 0x0000000004057984 */ /* 0x000fe20000000800 */
[----:B------:R-:W-:Y:S04]  /*0770*/  BSSY.RECONVERGENT B1, `(.L_x_1299) ;  /* 0x0000015000017945 */ /* 0x000fe80003800200 */
[----:B------:R-:W-:Y:S01]  /*0780*/  BSSY.RELIABLE B0, `(.L_x_1300) ;  /* 0x000000f000007945 */ /* 0x000fe20003800100 */
[----:B-123--:R-:W1:Y:S02]  /*0790*/  LDS R6, [R4+0x80] ;  /* 0x0000800004067984 */ /* 0x00ee640000000800 */
[----:B-1----:R-:W-:-:S13]  /*07a0*/  FSETP.GT.AND P0, PT, R5, R6, PT ;  /* 0x000000060500720b */ /* 0x002fda0003f04000 */
[----:B------:R-:W-:Y:S05]  /*07b0*/  @P0 BRA `(.L_x_1301) ;  /* 0x00000000002c0947 */ /* 0x000fea0003800000 */
[----:B------:R-:W-:Y:S04]  /*07c0*/  LDS R5, [R4] ;  /* 0x0000000004057984 */ /* 0x000fe80000000800 */
[----:B------:R-:W1:Y:S02]  /*07d0*/  LDS R6, [R4+0x80] ;  /* 0x0000800004067984 */ /* 0x000e640000000800 */
[----:B-1----:R-:W-:-:S13]  /*07e0*/  FSETP.NEU.AND P0, PT, R5, R6, PT ;  /* 0x000000060500720b */ /* 0x002fda0003f0d000 */
        /* <DEDUP_REMOVED lines=8> */
.L_x_1301:
[----:B------:R-:W-:Y:S05]  /*0870*/  BSYNC.RELIABLE B0 ;  /* 0x0000000000007941 */ /* 0x000fea0003800100 */
.L_x_1300:
[----:B------:R-:W1:Y:S04]  /*0880*/  LDS.64 R6, [R3+0x100] ;  /* 0x0001000003067984 */ /* 0x000e680000000a00 */
[----:B-1----:R-:W-:Y:S04]  /*0890*/  STS.64 [R3], R6 ;  /* 0x0000000603007388 */ /* 0x002fe80000000a00 */
[----:B------:R-:W1:Y:S04]  /*08a0*/  LDS R5, [R4+0x80] ;  /* 0x0000800004057984 */ /* 0x000e680000000800 */
[----:B-1----:R1:W-:Y:S02]  /*08b0*/  STS [R4], R5 ;  /* 0x0000000504007388 */ /* 0x0023e40000000800 */
.L_x_1302:
[----:B------:R-:W-:Y:S05]  /*08c0*/  BSYNC.RECONVERGENT B1 ;  /* 0x0000000000017941 */ /* 0x000fea0003800200 */
.L_x_1299:
[----:B------:R-:W-:Y:S05]  /*08d0*/  WARPSYNC.ALL ;  /* 0x0000000000007948 */ /* 0x000fea0003800000 */
[----:B-1----:R-:W-:Y:S01]  /*08e0*/  LDS R5, [R4] ;  /* 0x0000000004057984 */ /* 0x002fe20000000800 */
[----:B------:R-:W-:Y:S04]  /*08f0*/  BSSY.RECONVERGENT B2, `(.L_x_1303) ;  /* 0x0000015000027945 */ /* 0x000fe80003800200 */
[----:B------:R-:W-:Y:S01]  /*0900*/  BSSY.RELIABLE B1, `(.L_x_1304) ;  /* 0x000000f000017945 */ /* 0x000fe20003800100 */
[----:B------:R-:W1:Y:S02]  /*0910*/  LDS R6, [R4+0x40] ;  /* 0x0000400004067984 */ /* 0x000e640000000800 */
        /* <DEDUP_REMOVED lines=13> */
.L_x_1305:
[----:B------:R-:W-:Y:S05]  /*09f0*/  BSYNC.RELIABLE B1 ;  /* 0x0000000000017941 */ /* 0x000fea0003800100 */
.L_x_1304:
[----:B------:R-:W1:Y:S04]  /*0a00*/  LDS.64 R6, [R3+0x80] ;  /* 0x0000800003067984 */ /* 0x000e680000000a00 */
[----:B-1----:R-:W-:Y:S04]  /*0a10*/  STS.64 [R3], R6 ;  /* 0x0000000603007388 */ /* 0x002fe80000000a00 */
[----:B------:R-:W1:Y:S04]  /*0a20*/  LDS R5, [R4+0x40] ;  /* 0x0000400004057984 */ /* 0x000e680000000800 */
[----:B-1----:R1:W-:Y:S02]  /*0a30*/  STS [R4], R5 ;  /* 0x0000000504007388 */ /* 0x0023e40000000800 */
.L_x_1306:
[----:B------:R-:W-:Y:S05]  /*0a40*/  BSYNC.RECONVERGENT B2 ;  /* 0x0000000000027941 */ /* 0x000fea0003800200 */
.L_x_1303:
        /* <DEDUP_REMOVED lines=18> */
.L_x_1309:
[----:B------:R-:W-:Y:S05]  /*0b70*/  BSYNC.RELIABLE B2 ;  /* 0x0000000000027941 */ /* 0x000fea0003800100 */
.L_x_1308:
[----:B------:R-:W1:Y:S04]  /*0b80*/  LDS.64 R6, [R3+0x40] ;  /* 0x0000400003067984 */ /* 0x000e680000000a00 */
[----:B-1----:R-:W-:Y:S04]  /*0b90*/  STS.64 [R3], R6 ;  /* 0x0000000603007388 */ /* 0x002fe80000000a00 */
[----:B------:R-:W1:Y:S04]  /*0ba0*/  LDS R5, [R4+0x20] ;  /* 0x0000200004057984 */ /* 0x000e680000000800 */
[----:B-1----:R1:W-:Y:S02]  /*0bb0*/  STS [R4], R5 ;  /* 0x0000000504007388 */ /* 0x0023e40000000800 */
.L_x_1310:
[----:B------:R-:W-:Y:S05]  /*0bc0*/  BSYNC.RECONVERGENT B3 ;  /* 0x0000000000037941 */ /* 0x000fea0003800200 */
.L_x_1307:
        /* <DEDUP_REMOVED lines=18> */
.L_x_1313:
[----:B------:R-:W-:Y:S05]  /*0cf0*/  BSYNC.RELIABLE B3 ;  /* 0x0000000000037941 */ /* 0x000fea0003800100 */
.L_x_1312:
[----:B------:R-:W1:Y:S04]  /*0d00*/  LDS.64 R6, [R3+0x20] ;  /* 0x0000200003067984 */ /* 0x000e680000000a00 */
[----:B-1----:R-:W-:Y:S04]  /*0d10*/  STS.64 [R3], R6 ;  /* 0x0000000603007388 */ /* 0x002fe80000000a00 */
[----:B------:R-:W1:Y:S04]  /*0d20*/  LDS R5, [R4+0x10] ;  /* 0x0000100004057984 */ /* 0x000e680000000800 */
[----:B-1----:R1:W-:Y:S02]  /*0d30*/  STS [R4], R5 ;  /* 0x0000000504007388 */ /* 0x0023e40000000800 */
.L_x_1314:
[----:B------:R-:W-:Y:S05]  /*0d40*/  BSYNC.RECONVERGENT B4 ;  /* 0x0000000000047941 */ /* 0x000fea0003800200 */
.L_x_1311:
        /* <DEDUP_REMOVED lines=18> */
.L_x_1317:
[----:B------:R-:W-:Y:S05]  /*0e70*/  BSYNC.RELIABLE B4 ;  /* 0x0000000000047941 */ /* 0x000fea0003800100 */
.L_x_1316:
[----:B------:R-:W1:Y:S04]  /*0e80*/  LDS.64 R6, [R3+0x10] ;  /* 0x0000100003067984 */ /* 0x000e680000000a00 */
[----:B-1----:R-:W-:Y:S04]  /*0e90*/  STS.64 [R3], R6 ;  /* 0x0000000603007388 */ /* 0x002fe80000000a00 */
[----:B------:R-:W1:Y:S04]  /*0ea0*/  LDS R5, [R4+0x8] ;  /* 0x0000080004057984 */ /* 0x000e680000000800 */
[----:B-1----:R1:W-:Y:S02]  /*0eb0*/  STS [R4], R5 ;  /* 0x0000000504007388 */ /* 0x0023e40000000800 */
.L_x_1318:
[----:B------:R-:W-:Y:S05]  /*0ec0*/  BSYNC.RECONVERGENT B5 ;  /* 0x0000000000057941 */ /* 0x000fea0003800200 */
.L_x_1315:
        /* <DEDUP_REMOVED lines=18> */
.L_x_1321:
[----:B------:R-:W-:Y:S05]  /*0ff0*/  BSYNC.RELIABLE B6 ;  /* 0x0000000000067941 */ /* 0x000fea0003800100 */
.L_x_1320:
[----:B------:R-:W1:Y:S04]  /*1000*/  LDS.64 R6, [R3+0x8] ;  /* 0x0000080003067984 */ /* 0x000e680000000a00 */
[----:B-1----:R-:W-:Y:S04]  /*1010*/  STS.64 [R3], R6 ;  /* 0x0000000603007388 */ /* 0x002fe80000000a00 */
[----:B------:R-:W1:Y:S04]  /*1020*/  LDS R5, [R4+0x4] ;  /* 0x0000040004057984 */ /* 0x000e680000000800 */
[----:B-1----:R1:W-:Y:S02]  /*1030*/  STS [R4], R5 ;  /* 0x0000000504007388 */ /* 0x0023e40000000800 */
.L_x_1322:
[----:B------:R-:W-:Y:S05]  /*1040*/  BSYNC.RECONVERGENT B5 ;  /* 0x0000000000057941 */ /* 0x000fea0003800200 */
.L_x_1319:
[----:B------:R-:W-:Y:S05]  /*1050*/  WARPSYNC.ALL ;  /* 0x0000000000007948 */ /* 0x000fea0003800000 */
[----:B------:R-:W-:-:S13]  /*1060*/  ISETP.NE.AND P0, PT, R2, RZ, PT ;  /* 0x000000ff0200720c */ /* 0x000fda0003f05270 */
[----:B------:R-:W-:Y:S05]  /*1070*/  @P0 EXIT ;  /* 0x000000000000094d */ /* 0x000fea0003800000 */
[----:B------:R-:W2:Y:S01]  /*1080*/  S2UR UR5, SR_CgaCtaId ;  /* 0x00000000000579c3 */ /* 0x000ea20000008800 */
[----:B------:R-:W-:Y:S01]  /*1090*/  UMOV UR4, 0x400 ;  /* 0x0000040000047882 */ /* 0x000fe20000000000 */
[----:B01----:R-:W-:Y:S06]  /*10a0*/  LDS.64 R4, [UR6] ;  /* 0x00000006ff047984 */ /* 0x003fec0008000a00 */
[----:B------:R-:W0:Y:S08]  /*10b0*/  LDC.64 R2, c[0x0][0x380] ;  /* 0x0000e000ff027b82 */ /* 0x000e300000000a00 */
[----:B------:R-:W1:Y:S01]  /*10c0*/  LDC.64 R6, c[0x0][0x388] ;  /* 0x0000e200ff067b82 */ /* 0x000e620000000a00 */
[----:B--2---:R-:W-:Y:S01]  /*10d0*/  ULEA UR4, UR5, UR4, 0x18 ;  /* 0x0000000405047291 */ /* 0x004fe2000f8ec0ff */
[----:B0-----:R-:W-:-:S08]  /*10e0*/  IMAD.WIDE.U32 R2, R0, 0x4, R2 ;  /* 0x0000000400027825 */ /* 0x001fd000078e0002 */
[----:B------:R-:W0:Y:S01]  /*10f0*/  LDS R9, [UR4] ;  /* 0x00000004ff097984 */ /* 0x000e220008000800 */
[----:B-1----:R-:W-:-:S03]  /*1100*/  IMAD.WIDE.U32 R6, R0, 0x8, R6 ;  /* 0x0000000800067825 */ /* 0x002fc600078e0006 */
[----:B0-----:R-:W-:Y:S04]  /*1110*/  STG.E desc[UR8][R2.64], R9 ;  /* 0x0000000902007986 */ /* 0x001fe8000c101908 */
[----:B------:R-:W-:Y:S01]  /*1120*/  STG.E.64 desc[UR8][R6.64], R4 ;  /* 0x0000000406007986 */ /* 0x000fe2000c101b08 */
[----:B------:R-:W-:Y:S05]  /*1130*/  EXIT ;  /* 0x000000000000794d */ /* 0x000fea0003800000 */
.L_x_1323:
        /* <DEDUP_REMOVED lines=12> */
.L_x_4905:


//--------------------- .text.uncontiguous_reduce_f32 --------------------------
	.section	.text.uncontiguous_reduce_f32,"ax",@progbits
	.align	128
        .global         uncontiguous_reduce_f32
        .type           uncontiguous_reduce_f32,@function
        .size           uncontiguous_reduce_f32,(.L_x_4851 - uncontiguous_reduce_f32)
        .other          uncontiguous_reduce_f32,@"STO_CUDA_ENTRY STV_DEFAULT"
uncontiguous_reduce_f32:
.text.uncontiguous_reduce_f32:
[----:B------:R-:W-:Y:S01]  /*0000*/  LDC R1, c[0x0][0x37c] ;  /* 0x0000df00ff017b82 */ /* 0x000fe20000000800 */
[----:B------:R-:W0:Y:S07]  /*0010*/  S2R R14, SR_CTAID.X ;  /* 0x00000000000e7919 */ /* 0x000e2e0000002500 */
[----:B------:R-:W1:Y:S01]  /*0020*/  S2UR UR5, SR_CgaCtaId ;  /* 0x00000000000579c3 */ /* 0x000e620000008800 */
[----:B------:R-:W2:Y:S01]  /*0030*/  LDCU UR7, c[0x0][0x360] ;  /* 0x00006c00ff0777ac */ /* 0x000ea20008000800 */
[----:B------:R-:W-:Y:S01]  /*0040*/  HFMA2 R15, -RZ, RZ, 0, 0 ;  /* 0x00000000ff0f7431 */ /* 0x000fe200000001ff */
[----:B------:R-:W3:Y:S01]  /*0050*/  S2R R13, SR_TID.X ;  /* 0x00000000000d7919 */ /* 0x000ee20000002100 */
[----:B------:R-:W-:Y:S01]  /*0060*/  MOV R0, 0x7f800000 ;  /* 0x7f80000000007802 */ /* 0x000fe20000000f00 */
[----:B------:R-:W-:Y:S01]  /*0070*/  UMOV UR4, 0x400 ;  /* 0x0000040000047882 */ /* 0x000fe20000000000 */
[----:B------:R-:W4:Y:S01]  /*0080*/  LDCU.64 UR10, c[0x0][0x3b0] ;  /* 0x00007600ff0a77ac */ /* 0x000f220008000a00 */
[----:B------:R-:W-:Y:S01]  /*0090*/  BSSY.RECONVERGENT B0, `(.L_x_1324) ;  /* 0x0000699000007945 */ /* 0x000fe20003800200 */
[----:B------:R-:W5:Y:S01]  /*00a0*/  LDCU UR12, c[0x0][0x3a8] ;  /* 0x00007500ff0c77ac */ /* 0x000f620008000800 */
[----:B------:R-:W0:Y:S01]  /*00b0*/  LDCU.64 UR8, c[0x0][0x358] ;  /* 0x00006b00ff0877ac */ /* 0x000e220008000a00 */
[----:B--2---:R-:W-:Y:S01]  /*00c0*/  MOV R10, UR7 ;  /* 0x00000007000a7c02 */ /* 0x004fe20008000f00 */
[----:B-1----:R-:W-:-:S04]  /*00d0*/  ULEA UR4, UR5, UR4, 0x18 ;  /* 0x0000000405047291 */ /* 0x002fc8000f8ec0ff */
[----:B------:R-:W-:Y:S02]  /*00e0*/  ULEA UR6, UR7, UR4, 0x2 ;  /* 0x0000000407067291 */ /* 0x000fe4000f8e10ff */
[----:B-----5:R-:W-:Y:S01]  /*00f0*/  UIADD3 UR5, UPT, UPT, UR12, -0x1, URZ ;  /* 0xffffffff0c057890 */ /* 0x020fe2000fffe0ff */
[----:B0-----:R-:W-:-:S04]  /*0100*/  IMAD R14, R14, UR7, RZ ;  /* 0x000000070e0e7c24 */ /* 0x001fc8000f8e02ff */
[----:B---3--:R-:W-:Y:S01]  /*0110*/  IMAD R14, R14, 0x2, R13 ;  /* 0x000000020e0e7824 */ /* 0x008fe200078e020d */
[C---:B------:R-:W-:Y:S02]  /*0120*/  LEA R12, R13.reuse, UR6, 0x3 ;  /* 0x000000060d0c7c11 */ /* 0x040fe4000f8e18ff */
[----:B------:R-:W-:Y:S01]  /*0130*/  LEA R11, R13, UR4, 0x2 ;  /* 0x000000040d0b7c11 */ /* 0x000fe2000f8e10ff */
[----:B------:R-:W-:Y:S02]  /*0140*/  VIADD R16, R14, UR7 ;  /* 0x000000070e107c36 */ /* 0x000fe40008000000 */
[----:B------:R0:W-:Y:S03]  /*0150*/  STS.64 [R12], R14 ;  /* 0x0000000e0c007388 */ /* 0x0001e60000000a00 */
[----:B----4-:R-:W-:Y:S01]  /*0160*/  ISETP.GE.U32.AND P0, PT, R16, UR10, PT ;  /* 0x0000000a10007c0c */ /* 0x010fe2000bf06070 */
[----:B------:R0:W-:Y:S03]  /*0170*/  STS [R11], R0 ;  /* 0x000000000b007388 */ /* 0x0001e60000000800 */
[----:B------:R-:W-:-:S13]  /*0180*/  ISETP.GE.U32.AND.EX P0, PT, RZ, UR11, PT, P0 ;  /* 0x0000000bff007c0c */ /* 0x000fda000bf06100 */
[----:B0-----:R-:W-:Y:S05]  /*0190*/  @P0 BRA `(.L_x_1325) ;  /* 0x0000003000540947 */ /* 0x001fea0003800000 */
[----:B------:R-:W-:Y:S01]  /*01a0*/  UISETP.GE.AND UP0, UPT, UR5, URZ, UPT ;  /* 0x000000ff0500728c */ /* 0x000fe2000bf06270 */
[----:B------:R-:W-:Y:S01]  /*01b0*/  IMAD.MOV.U32 R29, RZ, RZ, RZ ;  /* 0x000000ffff1d7224 */ /* 0x000fe200078e00ff */
[----:B------:R-:W-:Y:S02]  /*01c0*/  MOV R30, RZ ;  /* 0x000000ff001e7202 */ /* 0x000fe40000000f00 */
[----:B------:R-:W-:Y:S01]  /*01d0*/  CS2R R8, SRZ ;  /* 0x0000000000087805 */ /* 0x000fe2000001ff00 */
[----:B------:R-:W-:-:S04]  /*01e0*/  IMAD.MOV.U32 R17, RZ, RZ, RZ ;  /* 0x000000ffff117224 */ /* 0x000fc800078e00ff */
[----:B------:R-:W-:Y:S05]  /*01f0*/  BRA.U !UP0, `(.L_x_1326) ;  /* 0x0000003108087547 */ /* 0x000fea000b800000 */
[----:B------:R-:W-:Y:S01]  /*0200*/  MOV R5, UR5 ;  /* 0x0000000500057c02 */ /* 0x000fe20008000f00 */
[----:B------:R-:W-:Y:S01]  /*0210*/  HFMA2 R21, -RZ, RZ, 0, 0 ;  /* 0x00000000ff157431 */ /* 0x000fe200000001ff */
[----:B------:R-:W-:Y:S01]  /*0220*/  CS2R R8, SRZ ;  /* 0x0000000000087805 */ /* 0x000fe2000001ff00 */
[----:B------:R-:W-:Y:S01]  /*0230*/  IMAD.MOV.U32 R7, RZ, RZ, R16 ;  /* 0x000000ffff077224 */ /* 0x000fe200078e0010 */
[----:B------:R-:W-:Y:S01]  /*0240*/  ISETP.GE.U32.AND P0, PT, R5, 0x3, PT ;  /* 0x000000030500780c */ /* 0x000fe20003f06070 */
[----:B------:R-:W-:Y:S01]  /*0250*/  IMAD.MOV.U32 R20, RZ, RZ, R14 ;  /* 0x000000ffff147224 */ /* 0x000fe200078e000e */
[----:B------:R-:W-:Y:S01]  /*0260*/  MOV R6, RZ ;  /* 0x000000ff00067202 */ /* 0x000fe20000000f00 */
[----:B------:R-:W-:Y:S01]  /*0270*/  IMAD.MOV.U32 R29, RZ, RZ, RZ ;  /* 0x000000ffff1d7224 */ /* 0x000fe200078e00ff */
[----:B------:R-:W-:-:S09]  /*0280*/  MOV R30, RZ ;  /* 0x000000ff001e7202 */ /* 0x000fd20000000f00 */
        /* <DEDUP_REMOVED lines=11> */
.L_x_1352:
        /* <DEDUP_REMOVED lines=34> */
.L_x_1329:
[----:B------:R-:W-:Y:S01]  /*0560*/  MOV R28, R20 ;  /* 0x00000014001c7202 */ /* 0x000fe20000000f00 */
[----:B------:R-:W-:Y:S01]  /*0570*/  IMAD.MOV.U32 R3, RZ, RZ, R21 ;  /* 0x000000ffff037224 */ /* 0x000fe200078e0015 */
[----:B------:R-:W-:Y:S01]  /*0580*/  MOV R2, R18 ;  /* 0x0000001200027202 */ /* 0x000fe20000000f00 */
[----:B------:R-:W-:Y:S01]  /*0590*/  IMAD.MOV.U32 R0, RZ, RZ, R19 ;  /* 0x000000ffff007224 */ /* 0x000fe200078e0013 */
[----:B------:R-:W-:-:S07]  /*05a0*/  MOV R26, 0x5c0 ;  /* 0x000005c0001a7802 */ /* 0x000fce0000000f00 */
[----:B------:R-:W-:Y:S05]  /*05b0*/  CALL.REL.NOINC `($__internal_14_$__cuda_sm20_div_s64) ;  /* 0x00000070002c7944 */ /* 0x000fea0003c00000 */
        /* <DEDUP_REMOVED lines=11> */
.L_x_1330:
[----:B------:R-:W-:Y:S05]  /*0670*/  BSYNC.RECONVERGENT B1 ;  /* 0x0000000000017941 */ /* 0x000fea0003800200 */
.L_x_1328:
        /* <DEDUP_REMOVED lines=36> */
.L_x_1332:
[----:B------:R-:W-:Y:S01]  /*08c0*/  MOV R28, R7 ;  /* 0x00000007001c7202 */ /* 0x000fe20000000f00 */
[----:B------:R-:W-:Y:S01]  /*08d0*/  IMAD.MOV.U32 R3, RZ, RZ, R6 ;  /* 0x000000ffff037224 */ /* 0x000fe200078e0006 */
[----:B------:R-:W-:Y:S01]  /*08e0*/  MOV R2, R18 ;  /* 0x0000001200027202 */ /* 0x000fe20000000f00 */
[----:B------:R-:W-:Y:S01]  /*08f0*/  IMAD.MOV.U32 R0, RZ, RZ, R19 ;  /* 0x000000ffff007224 */ /* 0x000fe200078e0013 */
[----:B------:R-:W-:-:S07]  /*0900*/  MOV R26, 0x920 ;  /* 0x00000920001a7802 */ /* 0x000fce0000000f00 */
[----:B------:R-:W-:Y:S05]  /*0910*/  CALL.REL.NOINC `($__internal_14_$__cuda_sm20_div_s64) ;  /* 0x0000006c00547944 */ /* 0x000fea0003c00000 */
[-C--:B------:R-:W-:Y:S01]  /*0920*/  IADD3 R27, P0, PT, RZ, -R24.reuse, RZ ;  /* 0x80000018ff1b7210 */ /* 0x080fe20007f1e0ff */
[----:B------:R-:W-:Y:S01]  /*0930*/  IMAD.MOV.U32 R2, RZ, RZ, R7 ;  /* 0x000000ffff027224 */ /* 0x000fe200078e0007 */
[----:B------:R-:W-:Y:S01]  /*0940*/  MOV R36, R24 ;  /* 0x0000001800247202 */ /* 0x000fe20000000f00 */
[----:B------:R-:W-:Y:S01]  /*0950*/  IMAD.MOV.U32 R37, RZ, RZ, R25 ;  /* 0x000000ffff257224 */ /* 0x000fe200078e0019 */
[----:B------:R-:W-:-:S05]  /*0960*/  IADD3.X R3, PT, PT, RZ, ~R25, RZ, P0, !PT ;  /* 0x80000019ff037210 */ /* 0x000fca00007fe4ff */
[----:B------:R-:W-:Y:S01]  /*0970*/  IMAD R0, R3, R18, RZ ;  /* 0x0000001203007224 */ /* 0x000fe200078e02ff */
[----:B------:R-:W-:-:S03]  /*0980*/  MOV R3, R6 ;  /* 0x0000000600037202 */ /* 0x000fc60000000f00 */
[-C--:B------:R-:W-:Y:S02]  /*0990*/  IMAD R19, R19, R27.reuse, R0 ;  /* 0x0000001b13137224 */ /* 0x080fe400078e0200 */
[----:B------:R-:W-:-:S04]  /*09a0*/  IMAD.WIDE.U32 R2, R18, R27, R2 ;  /* 0x0000001b12027225 */ /* 0x000fc800078e0002 */
[----:B------:R-:W-:-:S07]  /*09b0*/  IMAD.IADD R3, R19, 0x1, R3 ;  /* 0x0000000113037824 */ /* 0x000fce00078e0203 */
.L_x_1333:
[----:B------:R-:W-:Y:S05]  /*09c0*/  BSYNC.RECONVERGENT B1 ;  /* 0x0000000000017941 */ /* 0x000fea0003800200 */
.L_x_1331:
        /* <DEDUP_REMOVED lines=9> */
[----:B------:R-:W-:-:S05]  /*0a60*/  IMAD.WIDE.U32 R8, R22, R2, R8 ;  /* 0x0000000216087225 */ /* 0x000fca00078e0008 */
        /* <DEDUP_REMOVED lines=27> */
.L_x_1335:
[----:B------:R-:W-:Y:S01]  /*0c20*/  IMAD.MOV.U32 R28, RZ, RZ, R20 ;  /* 0x000000ffff1c7224 */ /* 0x000fe200078e0014 */
[----:B------:R-:W-:Y:S01]  /*0c30*/  MOV R3, R21 ;  /* 0x0000001500037202 */ /* 0x000fe20000000f00 */
[----:B------:R-:W-:Y:S01]  /*0c40*/  IMAD.MOV.U32 R2, RZ, RZ, R18 ;  /* 0x000000ffff027224 */ /* 0x000fe200078e0012 */
[----:B------:R-:W-:Y:S02]  /*0c50*/  MOV R0, R19 ;  /* 0x0000001300007202 */ /* 0x000fe40000000f00 */
[----:B------:R-:W-:-:S07]  /*0c60*/  MOV R26, 0xc80 ;  /* 0x00000c80001a7802 */ /* 0x000fce0000000f00 */
[----:B------:R-:W-:Y:S05]  /*0c70*/  CALL.REL.NOINC `($__internal_14_$__cuda_sm20_div_s64) ;  /* 0x00000068007c7944 */ /* 0x000fea0003c00000 */
        /* <DEDUP_REMOVED lines=8> */
[----:B------:R-:W-:Y:S01]  /*0d00*/  MOV R7, R2 ;  /* 0x0000000200077202 */ /* 0x000fe20000000f00 */
[----:B------:R-:W-:Y:S02]  /*0d10*/  IMAD.MOV.U32 R23, RZ, RZ, R25 ;  /* 0x000000ffff177224 */ /* 0x000fe400078e0019 */
[----:B------:R-:W-:-:S07]  /*0d20*/  IMAD.IADD R3, R3, 0x1, R21 ;  /* 0x0000000103037824 */ /* 0x000fce00078e0215 */
.L_x_1336:
[----:B------:R-:W-:Y:S05]  /*0d30*/  BSYNC.RECONVERGENT B1 ;  /* 0x0000000000017941 */ /* 0x000fea0003800200 */
.L_x_1334:
        /* <DEDUP_REMOVED lines=36> */
.L_x_1338:
[----:B------:R-:W-:Y:S01]  /*0f80*/  IMAD.MOV.U32 R28, RZ, RZ, R36 ;  /* 0x000000ffff1c7224 */ /* 0x000fe200078e0024 */
[----:B------:R-:W-:Y:S01]  /*0f90*/  MOV R3, R37 ;  /* 0x0000002500037202 */ /* 0x000fe20000000f00 */
[----:B------:R-:W-:Y:S01]  /*0fa0*/  IMAD.MOV.U32 R2, RZ, RZ, R18 ;  /* 0x000000ffff027224 */ /* 0x000fe200078e0012 */
[----:B------:R-:W-:Y:S02]  /*0fb0*/  MOV R0, R19 ;  /* 0x0000001300007202 */ /* 0x000fe40000000f00 */
[----:B------:R-:W-:-:S07]  /*0fc0*/  MOV R26, 0xfe0 ;  /* 0x00000fe0001a7802 */ /* 0x000fce0000000f00 */
[----:B------:R-:W-:Y:S05]  /*0fd0*/  CALL.REL.NOINC `($__internal_14_$__cuda_sm20_div_s64) ;  /* 0x0000006400a47944 */ /* 0x000fea0003c00000 */
        /* <DEDUP_REMOVED lines=8> */
[----:B------:R-:W-:Y:S01]  /*1060*/  IMAD.IADD R29, R19, 0x1, R3 ;  /* 0x00000001131d7824 */ /* 0x000fe200078e0203 */
[----:B------:R-:W-:Y:S01]  /*1070*/  MOV R27, R2 ;  /* 0x00000002001b7202 */ /* 0x000fe20000000f00 */
[----:B------:R-:W-:-:S07]  /*1080*/  IMAD.MOV.U32 R37, RZ, RZ, R25 ;  /* 0x000000ffff257224 */ /* 0x000fce00078e0019 */
.L_x_1339:
[----:B------:R-:W-:Y:S05]  /*1090*/  BSYNC.RECONVERGENT B1 ;  /* 0x0000000000017941 */ /* 0x000fea0003800200 */
.L_x_1337:
[----:B------:R-:W0:Y:S01]  /*10a0*/  LDC.64 R2, c[0x0][0x398] ;  /* 0x0000e600ff027b82 */ /* 0x000e220000000a00 */
[----:B------:R-:W-:-:S05]  /*10b0*/  IADD3 R9, PT, PT, R5, -0x1, RZ ;  /* 0xffffffff05097810 */ /* 0x000fca0007ffe0ff */
[----:B0-----:R-:W-:-:S05]  /*10c0*/  IMAD.WIDE.U32 R2, R9, 0x8, R2 ;  /* 0x0000000809027825 */ /* 0x001fca00078e0002 */
        /* <DEDUP_REMOVED lines=34> */
.L_x_1341:
        /* <DEDUP_REMOVED lines=10> */
[----:B------:R-:W-:Y:S01]  /*1390*/  IADD3.X R21, PT, PT, RZ, ~R25, RZ, P0, !PT ;  /* 0x80000019ff157210 */ /* 0x000fe200007fe4ff */
[----:B------:R-:W-:-:S04]  /*13a0*/  IMAD.WIDE.U32 R2, R18, R27, R2 ;  /* 0x0000001b12027225 */ /* 0x000fc800078e0002 */
[----:B------:R-:W-:Y:S02]  /*13b0*/  IMAD R21, R21, R18, RZ ;  /* 0x0000001215157224 */ /* 0x000fe400078e02ff */
[----:B------:R-:W-:Y:S02]  /*13c0*/  IMAD.MOV.U32 R41, RZ, RZ, R2 ;  /* 0x000000ffff297224 */ /* 0x000fe400078e0002 */
[----:B------:R-:W-:-:S05]  /*13d0*/  IMAD R21, R19, R27, R21 ;  /* 0x0000001b13157224 */ /* 0x000fca00078e0215 */
[----:B------:R-:W-:Y:S02]  /*13e0*/  IADD3 R23, PT, PT, R3, R21, RZ ;  /* 0x0000001503177210 */ /* 0x000fe40007ffe0ff */
[----:B------:R-:W-:-:S07]  /*13f0*/  MOV R21, R25 ;  /* 0x0000001900157202 */ /* 0x000fce0000000f00 */
.L_x_1342:
[----:B------:R-:W-:Y:S05]  /*1400*/  BSYNC.RECONVERGENT B1 ;  /* 0x0000000000017941 */ /* 0x000fea0003800200 */
.L_x_1340:
[----:B------:R-:W0:Y:S02]  /*1410*/  LDC.64 R2, c[0x0][0x3a0] ;  /* 0x0000e800ff027b82 */ /* 0x000e240000000a00 */
        /* <DEDUP_REMOVED lines=34> */
.L_x_1344:
        /* <DEDUP_REMOVED lines=8> */
[----:B------:R-:W-:-:S03]  /*16c0*/  MOV R2, R36 ;  /* 0x0000002400027202 */ /* 0x000fc60000000f00 */
[----:B------:R-:W-:-:S04]  /*16d0*/  IMAD.X R3, RZ, RZ, ~R25, P0 ;  /* 0x000000ffff037224 */ /* 0x000fc800000e0e19 */
[----:B------:R-:W-:Y:S02]  /*16e0*/  IMAD R0, R3, R18, RZ ;  /* 0x0000001203007224 */ /* 0x000fe400078e02ff */
[----:B------:R-:W-:Y:S02]  /*16f0*/  IMAD.MOV.U32 R3, RZ, RZ, R37 ;  /* 0x000000ffff037224 */ /* 0x000fe400078e0025 */
[-C--:B------:R-:W-:Y:S02]  /*1700*/  IMAD R19, R19, R23.reuse, R0 ;  /* 0x0000001713137224 */ /* 0x080fe400078e0200 */
[----:B------:R-:W-:Y:S01]  /*1710*/  IMAD.WIDE.U32 R2, R18, R23, R2 ;  /* 0x0000001712027225 */ /* 0x000fe200078e0002 */
[----:B------:R-:W-:-:S04]  /*1720*/  MOV R23, R25 ;  /* 0x0000001900177202 */ /* 0x000fc80000000f00 */
[----:B------:R-:W-:-:S07]  /*1730*/  IADD3 R3, PT, PT, R19, R3, RZ ;  /* 0x0000000313037210 */ /* 0x000fce0007ffe0ff */
.L_x_1345:
[----:B------:R-:W-:Y:S05]  /*1740*/  BSYNC.RECONVERGENT B1 ;  /* 0x0000000000017941 */ /* 0x000fea0003800200 */
.L_x_1343:
[----:B------:R-:W0:Y:S01]  /*1750*/  LDC.64 R18, c[0x0][0x398] ;  /* 0x0000e600ff127b82 */ /* 0x000e220000000a00 */
[----:B------:R-:W-:-:S04]  /*1760*/  VIADD R25, R5, 0xfffffffe ;  /* 0xfffffffe05197836 */ /* 0x000fc80000000000 */
[----:B0-----:R-:W-:-:S06]  /*1770*/  IMAD.WIDE.U32 R18, R25, 0x8, R18 ;  /* 0x0000000819127825 */ /* 0x001fcc00078e0012 */
        /* <DEDUP_REMOVED lines=35> */
.L_x_1347:
        /* <DEDUP_REMOVED lines=17> */
.L_x_1348:
[----:B------:R-:W-:Y:S05]  /*1ac0*/  BSYNC.RECONVERGENT B1 ;  /* 0x0000000000017941 */ /* 0x000fea0003800200 */
.L_x_1346:
[----:B------:R-:W0:Y:S01]  /*1ad0*/  LDC.64 R2, c[0x0][0x3a0] ;  /* 0x0000e800ff027b82 */ /* 0x000e220000000a00 */
[----:B------:R-:W-:-:S04]  /*1ae0*/  VIADD R25, R5, 0xfffffffe ;  /* 0xfffffffe05197836 */ /* 0x000fc80000000000 */
        /* <DEDUP_REMOVED lines=35> */
.L_x_1350:
        /* <DEDUP_REMOVED lines=14> */
[----:B------:R-:W-:-:S03]  /*1e00*/  MOV R7, R24 ;  /* 0x0000001800077202 */ /* 0x000fc60000000f00 */
[----:B------:R-:W-:Y:S01]  /*1e10*/  IMAD.MOV.U32 R19, RZ, RZ, R2 ;  /* 0x000000ffff137224 */ /* 0x000fe200078e0002 */
[----:B------:R-:W-:-:S07]  /*1e20*/  IADD3 R3, PT, PT, R9, R3, RZ ;  /* 0x0000000309037210 */ /* 0x000fce0007ffe0ff */
.L_x_1351:
[----:B------:R-:W-:Y:S05]  /*1e30*/  BSYNC.RECONVERGENT B1 ;  /* 0x0000000000017941 */ /* 0x000fea0003800200 */
.L_x_1349:
[----:B------:R-:W-:Y:S01]  /*1e40*/  IMAD R0, R3, R36, RZ ;  /* 0x0000002403007224 */ /* 0x000fe200078e02ff */
[----:B------:R-:W-:Y:S01]  /*1e50*/  MOV R2, R34 ;  /* 0x0000002200027202 */ /* 0x000fe20000000f00 */
[----:B------:R-:W-:Y:S01]  /*1e60*/  IMAD.MOV.U32 R3, RZ, RZ, R8 ;  /* 0x000000ffff037224 */ /* 0x000fe200078e0008 */
[----:B------:R-:W-:-:S03]  /*1e70*/  IADD3 R5, PT, PT, R5, -0x4, RZ ;  /* 0xfffffffc05057810 */ /* 0x000fc60007ffe0ff */
[----:B------:R-:W-:-:S04]  /*1e80*/  IMAD.WIDE.U32 R2, R36, R19, R2 ;  /* 0x0000001324027225 */ /* 0x000fc800078e0002 */
[----:B------:R-:W-:Y:S01]  /*1e90*/  IMAD R19, R37, R19, R0 ;  /* 0x0000001325137224 */ /* 0x000fe200078e0200 */
[----:B------:R-:W-:-:S03]  /*1ea0*/  MOV R9, R2 ;  /* 0x0000000200097202 */ /* 0x000fc60000000f00 */
[----:B------:R-:W-:Y:S01]  /*1eb0*/  IMAD.IADD R8, R3, 0x1, R19 ;  /* 0x0000000103087824 */ /* 0x000fe200078e0213 */
[----:B------:R-:W-:Y:S06]  /*1ec0*/  @P2 BRA `(.L_x_1352) ;  /* 0xffffffe4001c2947 */ /* 0x000fec000383ffff */
[----:B------:R-:W-:-:S07]  /*1ed0*/  VIADD R5, R5, 0x1 ;  /* 0x0000000105057836 */ /* 0x000fce0000000000 */
.L_x_1327:
        /* <DEDUP_REMOVED lines=33> */
[----:B------:R-:W-:Y:S02]  /*20f0*/  HFMA2 R21, -RZ, RZ, 0, 0 ;  /* 0x00000000ff157431 */ /* 0x000fe400000001ff */
[----:B------:R-:W-:Y:S01]  /*2100*/  IMAD.MOV.U32 R20, RZ, RZ, R4 ;  /* 0x000000ffff147224 */ /* 0x000fe200078e0004 */
[----:B------:R-:W-:Y:S06]  /*2110*/  BRA `(.L_x_1356) ;  /* 0x0000000000387947 */ /* 0x000fec0003800000 */
.L_x_1355:
[----:B------:R-:W-:Y:S01]  /*2120*/  IMAD.MOV.U32 R28, RZ, RZ, R20 ;  /* 0x000000ffff1c7224 */ /* 0x000fe200078e0014 */
[----:B------:R-:W-:Y:S01]  /*2130*/  MOV R3, R21 ;  /* 0x0000001500037202 */ /* 0x000fe20000000f00 */
[----:B------:R-:W-:Y:S01]  /*2140*/  IMAD.MOV.U32 R2, RZ, RZ, R18 ;  /* 0x000000ffff027224 */ /* 0x000fe200078e0012 */
[----:B------:R-:W-:Y:S02]  /*2150*/  MOV R0, R19 ;  /* 0x0000001300007202 */ /* 0x000fe40000000f00 */
[----:B------:R-:W-:-:S07]  /*2160*/  MOV R26, 0x2180 ;  /* 0x00002180001a7802 */ /* 0x000fce0000000f00 */
[----:B------:R-:W-:Y:S05]  /*2170*/  CALL.REL.NOINC `($__internal_14_$__cuda_sm20_div_s64) ;  /* 0x00000054003c7944 */ /* 0x000fea0003c00000 */
[----:B------:R-:W-:-:S05]  /*2180*/  IADD3 R27, P0, PT, RZ, -R24, RZ ;  /* 0x80000018ff1b7210 */ /* 0x000fca0007f1e0ff */
[----:B------:R-:W-:Y:S02]  /*2190*/  IMAD.X R23, RZ, RZ, ~R25, P0 ;  /* 0x000000ffff177224 */ /* 0x000fe400000e0e19 */
[----:B------:R-:W-:Y:S01]  /*21a0*/  IMAD.WIDE.U32 R2, R18, R27, R20 ;  /* 0x0000001b12027225 */ /* 0x000fe200078e0014 */
[----:B------:R-:W-:-:S03]  /*21b0*/  MOV R21, R25 ;  /* 0x0000001900157202 */ /* 0x000fc60000000f00 */
[----:B------:R-:W-:Y:S02]  /*21c0*/  IMAD R23, R23, R18, RZ ;  /* 0x0000001217177224 */ /* 0x000fe400078e02ff */
[----:B------:R-:W-:Y:S02]  /*21d0*/  IMAD.MOV.U32 R20, RZ, RZ, R24 ;  /* 0x000000ffff147224 */ /* 0x000fe400078e0018 */
[----:B------:R-:W-:-:S05]  /*21e0*/  IMAD R23, R19, R27, R23 ;  /* 0x0000001b13177224 */ /* 0x000fca00078e0217 */
[----:B------:R-:W-:-:S07]  /*21f0*/  IADD3 R3, PT, PT, R3, R23, RZ ;  /* 0x0000001703037210 */ /* 0x000fce0007ffe0ff */
.L_x_1356:
[----:B------:R-:W-:Y:S05]  /*2200*/  BSYNC.RECONVERGENT B1 ;  /* 0x0000000000017941 */ /* 0x000fea0003800200 */
.L_x_1354:
        /* <DEDUP_REMOVED lines=36> */
.L_x_1358:
        /* <DEDUP_REMOVED lines=8> */
[-C--:B------:R-:W-:Y:S02]  /*24d0*/  LOP3.LUT R7, R7, R6.reuse, RZ, 0x3c, !PT ;  /* 0x0000000607077212 */ /* 0x080fe400078e3cff */
[----:B------:R-:W-:Y:S02]  /*24e0*/  IADD3.X R23, PT, PT, RZ, ~R25, RZ, P0, !PT ;  /* 0x80000019ff177210 */ /* 0x000fe400007fe4ff */
[----:B------:R-:W-:-:S03]  /*24f0*/  LOP3.LUT R6, R7, R6, RZ, 0x3c, !PT ;  /* 0x0000000607067212 */ /* 0x000fc600078e3cff */
[----:B------:R-:W-:Y:S01]  /*2500*/  IMAD R23, R23, R18, RZ ;  /* 0x0000001217177224 */ /* 0x000fe200078e02ff */
[----:B------:R-:W-:-:S03]  /*2510*/  LOP3.LUT R7, R7, R6, RZ, 0x3c, !PT ;  /* 0x0000000607077212 */ /* 0x000fc600078e3cff */
[-C--:B------:R-:W-:Y:S02]  /*2520*/  IMAD R23, R19, R3.reuse, R23 ;  /* 0x0000000313177224 */ /* 0x080fe400078e0217 */
[----:B------:R-:W-:-:S04]  /*2530*/  IMAD.WIDE.U32 R6, R18, R3, R6 ;  /* 0x0000000312067225 */ /* 0x000fc800078e0006 */
[----:B------:R-:W-:Y:S01]  /*2540*/  IMAD.MOV.U32 R3, RZ, RZ, R6 ;  /* 0x000000ffff037224 */ /* 0x000fe200078e0006 */
[----:B------:R-:W-:Y:S02]  /*2550*/  IADD3 R27, PT, PT, R23, R7, RZ ;  /* 0x00000007171b7210 */ /* 0x000fe40007ffe0ff */
[----:B------:R-:W-:-:S07]  /*2560*/  MOV R23, R25 ;  /* 0x0000001900177202 */ /* 0x000fce0000000f00 */
.L_x_1359:
[----:B------:R-:W-:Y:S05]  /*2570*/  BSYNC.RECONVERGENT B1 ;  /* 0x0000000000017941 */ /* 0x000fea0003800200 */
.L_x_1357:
[----:B------:R-:W0:Y:S01]  /*2580*/  LDC.64 R18, c[0x0][0x398] ;  /* 0x0000e600ff127b82 */ /* 0x000e220000000a00 */
[----:B------:R-:W-:-:S04]  /*2590*/  VIADD R4, R5, 0xffffffff ;  /* 0xffffffff05047836 */ /* 0x000fc80000000000 */
        /* <DEDUP_REMOVED lines=37> */
.L_x_1361:
        /* <DEDUP_REMOVED lines=17> */
.L_x_1362:
[----:B------:R-:W-:Y:S05]  /*2900*/  BSYNC.RECONVERGENT B1 ;  /* 0x0000000000017941 */ /* 0x000fea0003800200 */
.L_x_1360:
        /* <DEDUP_REMOVED lines=36> */
.L_x_1364:
[----:B------:R-:W-:Y:S01]  /*2b50*/  MOV R28, R22 ;  /* 0x00000016001c7202 */ /* 0x000fe20000000f00 */
[----:B------:R-:W-:Y:S01]  /*2b60*/  IMAD.MOV.U32 R3, RZ, RZ, R23 ;  /* 0x000000ffff037224 */ /* 0x000fe200078e0017 */
[----:B------:R-:W-:Y:S01]  /*2b70*/  MOV R2, R18 ;  /* 0x0000001200027202 */ /* 0x000fe20000000f00 */
[----:B------:R-:W-:Y:S01]  /*2b80*/  IMAD.MOV.U32 R0, RZ, RZ, R19 ;  /* 0x000000ffff007224 */ /* 0x000fe200078e0013 */
[----:B------:R-:W-:-:S07]  /*2b90*/  MOV R26, 0x2bb0 ;  /* 0x00002bb0001a7802 */ /* 0x000fce0000000f00 */
[----:B------:R-:W-:Y:S05]  /*2ba0*/  CALL.REL.NOINC `($__internal_14_$__cuda_sm20_div_s64) ;  /* 0x0000004800b07944 */ /* 0x000fea0003c00000 */
[----:B------:R-:W-:Y:S01]  /*2bb0*/  IADD3 R7, P0, PT, RZ, -R24, RZ ;  /* 0x80000018ff077210 */ /* 0x000fe20007f1e0ff */
[----:B------:R-:W-:Y:S02]  /*2bc0*/  IMAD.MOV.U32 R2, RZ, RZ, R22 ;  /* 0x000000ffff027224 */ /* 0x000fe400078e0016 */
[----:B------:R-:W-:Y:S01]  /*2bd0*/  IMAD.MOV.U32 R6, RZ, RZ, R25 ;  /* 0x000000ffff067224 */ /* 0x000fe200078e0019 */
[----:B------:R-:W-:-:S05]  /*2be0*/  IADD3.X R3, PT, PT, RZ, ~R25, RZ, P0, !PT ;  /* 0x80000019ff037210 */ /* 0x000fca00007fe4ff */
[----:B------:R-:W-:Y:S01]  /*2bf0*/  IMAD R0, R3, R18, RZ ;  /* 0x0000001203007224 */ /* 0x000fe200078e02ff */
[----:B------:R-:W-:-:S03]  /*2c00*/  MOV R3, R23 ;  /* 0x0000001700037202 */ /* 0x000fc60000000f00 */
[-C--:B------:R-:W-:Y:S02]  /*2c10*/  IMAD R19, R19, R7.reuse, R0 ;  /* 0x0000000713137224 */ /* 0x080fe400078e0200 */
[----:B------:R-:W-:-:S04]  /*2c20*/  IMAD.WIDE.U32 R2, R18, R7, R2 ;  /* 0x0000000712027225 */ /* 0x000fc800078e0002 */
[----:B------:R-:W-:Y:S01]  /*2c30*/  IMAD.MOV.U32 R7, RZ, RZ, R24 ;  /* 0x000000ffff077224 */ /* 0x000fe200078e0018 */
[----:B------:R-:W-:-:S07]  /*2c40*/  IADD3 R3, PT, PT, R19, R3, RZ ;  /* 0x0000000313037210 */ /* 0x000fce0007ffe0ff */
.L_x_1365:
[----:B------:R-:W-:Y:S05]  /*2c50*/  BSYNC.RECONVERGENT B1 ;  /* 0x0000000000017941 */ /* 0x000fea0003800200 */
.L_x_1363:
[----:B------:R-:W-:Y:S01]  /*2c60*/  MOV R36, R8 ;  /* 0x0000000800247202 */ /* 0x000fe20000000f00 */
[----:B------:R-:W-:Y:S02]  /*2c70*/  IMAD R3, R3, R40, RZ ;  /* 0x0000002803037224 */ /* 0x000fe400078e02ff */
[----:B------:R-:W-:Y:S02]  /*2c80*/  VIADD R5, R5, 0xfffffffe ;  /* 0xfffffffe05057836 */ /* 0x000fe40000000000 */
[----:B------:R-:W-:-:S04]  /*2c90*/  IMAD.WIDE.U32 R36, R40, R2, R36 ;  /* 0x0000000228247225 */ /* 0x000fc800078e0024 */
[----:B------:R-:W-:Y:S02]  /*2ca0*/  IMAD R3, R41, R2, R3 ;  /* 0x0000000229037224 */ /* 0x000fe400078e0203 */
[----:B------:R-:W-:-:S03]  /*2cb0*/  IMAD.MOV.U32 R9, RZ, RZ, R36 ;  /* 0x000000ffff097224 */ /* 0x000fc600078e0024 */
[----:B------:R-:W-:-:S07]  /*2cc0*/  IADD3 R8, PT, PT, R37, R3, RZ ;  /* 0x0000000325087210 */ /* 0x000fce0007ffe0ff */
.L_x_1353:
        /* <DEDUP_REMOVED lines=31> */
.L_x_1367:
[----:B------:R-:W-:Y:S01]  /*2ec0*/  MOV R0, R20 ;  /* 0x0000001400007202 */ /* 0x000fe20000000f00 */
[----:B------:R-:W-:Y:S01]  /*2ed0*/  IMAD.MOV.U32 R25, RZ, RZ, R21 ;  /* 0x000000ffff197224 */ /* 0x000fe200078e0015 */
[----:B------:R-:W-:Y:S01]  /*2ee0*/  MOV R4, R22 ;  /* 0x0000001600047202 */ /* 0x000fe20000000f00 */
[----:B------:R-:W-:Y:S01]  /*2ef0*/  IMAD.MOV.U32 R24, RZ, RZ, R23 ;  /* 0x000000ffff187224 */ /* 0x000fe200078e0017 */
[----:B------:R-:W-:-:S07]  /*2f00*/  MOV R26, 0x2f20 ;  /* 0x00002f20001a7802 */ /* 0x000fce0000000f00 */
[----:B------:R-:W-:Y:S05]  /*2f10*/  CALL.REL.NOINC `($__internal_15_$__cuda_sm20_rem_s64) ;  /* 0x0000004c00207944 */ /* 0x000fea0003c00000 */
.L_x_1368:
[----:B------:R-:W-:Y:S05]  /*2f20*/  BSYNC.RECONVERGENT B1 ;  /* 0x0000000000017941 */ /* 0x000fea0003800200 */
.L_x_1366:
        /* <DEDUP_REMOVED lines=22> */
[----:B------:R-:W-:Y:S01]  /*3090*/  IMAD.HI.U32 R0, R3, R5, R2 ;  /* 0x0000000503007227 */ /* 0x000fe200078e0002 */
[----:B------:R-:W-:-:S05]  /*30a0*/  MOV R3, RZ ;  /* 0x000000ff00037202 */ /* 0x000fca0000000f00 */
[----:B------:R-:W-:-:S04]  /*30b0*/  IMAD.HI.U32 R0, R0, R7, RZ ;  /* 0x0000000700007227 */ /* 0x000fc800078e00ff */
[----:B------:R-:W-:-:S04]  /*30c0*/  IMAD.MOV R0, RZ, RZ, -R0 ;  /* 0x000000ffff007224 */ /* 0x000fc800078e0a00 */
[----:B------:R-:W-:-:S05]  /*30d0*/  IMAD R2, R22, R0, R7 ;  /* 0x0000000016027224 */ /* 0x000fca00078e0207 */
[----:B------:R-:W-:-:S13]  /*30e0*/  ISETP.GE.U32.AND P0, PT, R2, R22, PT ;  /* 0x000000160200720c */ /* 0x000fda0003f06070 */
[----:B------:R-:W-:-:S04]  /*30f0*/  @P0 IADD3 R2, PT, PT, -R22, R2, RZ ;  /* 0x0000000216020210 */ /* 0x000fc80007ffe1ff */
[----:B------:R-:W-:-:S13]  /*3100*/  ISETP.GE.U32.AND P0, PT, R2, R22, PT ;  /* 0x000000160200720c */ /* 0x000fda0003f06070 */
[----:B------:R-:W-:Y:S01]  /*3110*/  @P0 IMAD.IADD R2, R2, 0x1, -R22 ;  /* 0x0000000102020824 */ /* 0x000fe200078e0a16 */
[----:B------:R-:W-:Y:S01]  /*3120*/  @!P1 LOP3.LUT R2, RZ, R22, RZ, 0x33, !PT ;  /* 0x00000016ff029212 */ /* 0x000fe200078e33ff */
[----:B------:R-:W-:Y:S06]  /*3130*/  BRA `(.L_x_1371) ;  /* 0x0000000000187947 */ /* 0x000fec0003800000 */
.L_x_1370:
[----:B------:R-:W-:Y:S01]  /*3140*/  IMAD.MOV.U32 R4, RZ, RZ, R22 ;  /* 0x000000ffff047224 */ /* 0x000fe200078e0016 */
[----:B------:R-:W-:Y:S01]  /*3150*/  MOV R24, R23 ;  /* 0x0000001700187202 */ /* 0x000fe20000000f00 */
[----:B------:R-:W-:Y:S01]  /*3160*/  IMAD.MOV.U32 R0, RZ, RZ, R7 ;  /* 0x000000ffff007224 */ /* 0x000fe200078e0007 */
[----:B------:R-:W-:Y:S02]  /*3170*/  MOV R25, R6 ;  /* 0x0000000600197202 */ /* 0x000fe40000000f00 */
[----:B------:R-:W-:-:S07]  /*3180*/  MOV R26, 0x31a0 ;  /* 0x000031a0001a7802 */ /* 0x000fce0000000f00 */
[----:B------:R-:W-:Y:S05]  /*3190*/  CALL.REL.NOINC `($__internal_15_$__cuda_sm20_rem_s64) ;  /* 0x0000004800807944 */ /* 0x000fea0003c00000 */
.L_x_1371:
[----:B------:R-:W-:Y:S05]  /*31a0*/  BSYNC.RECONVERGENT B1 ;  /* 0x0000000000017941 */ /* 0x000fea0003800200 */
.L_x_1369:
[----:B------:R-:W-:Y:S01]  /*31b0*/  MOV R5, R8 ;  /* 0x0000000800057202 */ /* 0x000fe20000000f00 */
[----:B------:R-:W-:Y:S02]  /*31c0*/  IMAD.MOV.U32 R4, RZ, RZ, R9 ;  /* 0x000000ffff047224 */ /* 0x000fe400078e0009 */
[----:B------:R-:W-:Y:S02]  /*31d0*/  IMAD R3, R3, R32, RZ ;  /* 0x0000002003037224 */ /* 0x000fe400078e02ff */
[----:B------:R-:W-:-:S04]  /*31e0*/  IMAD.WIDE.U32 R4, R32, R2, R4 ;  /* 0x0000000220047225 */ /* 0x000fc800078e0004 */
[----:B------:R-:W-:Y:S01]  /*31f0*/  IMAD R3, R33, R2, R3 ;  /* 0x0000000221037224 */ /* 0x000fe200078e0203 */
[----:B------:R-:W-:-:S03]  /*3200*/  MOV R9, R4 ;  /* 0x0000000400097202 */ /* 0x000fc60000000f00 */
[----:B------:R-:W-:-:S07]  /*3210*/  IMAD.IADD R8, R5, 0x1, R3 ;  /* 0x0000000105087824 */ /* 0x000fce00078e0203 */
.L_x_1326:
[----:B------:R-:W0:Y:S02]  /*3220*/  LDCU.64 UR14, c[0x0][0x390] ;  /* 0x00007200ff0e77ac */ /* 0x000e240008000a00 */
[----:B0-----:R-:W-:Y:S02]  /*3230*/  LEA R2, P0, R29, UR14, 0x2 ;  /* 0x0000000e1d027c11 */ /* 0x001fe4000f8010ff */
[----:B------:R-:W-:Y:S02]  /*3240*/  LEA R4, P1, R9, UR14, 0x2 ;  /* 0x0000000e09047c11 */ /* 0x000fe4000f8210ff */
[----:B------:R-:W-:Y:S02]  /*3250*/  LEA.HI.X R3, R29, UR15, R30, 0x2, P0 ;  /* 0x0000000f1d037c11 */ /* 0x000fe400080f141e */
[----:B------:R-:W-:-:S03]  /*3260*/  LEA.HI.X R5, R9, UR15, R8, 0x2, P1 ;  /* 0x0000000f09057c11 */ /* 0x000fc600088f1408 */
[----:B------:R-:W2:Y:S04]  /*3270*/  LDG.E R2, desc[UR8][R2.64] ;  /* 0x0000000802027981 */ /* 0x000ea8000c1e1900 */
[----:B------:R-:W2:Y:S02]  /*3280*/  LDG.E R4, desc[UR8][R4.64] ;  /* 0x0000000804047981 */ /* 0x000ea4000c1e1900 */
[----:B--2---:R-:W-:-:S13]  /*3290*/  FSETP.GT.AND P0, PT, R2, R4, PT ;  /* 0x000000040200720b */ /* 0x004fda0003f04000 */
[----:B------:R0:W-:Y:S04]  /*32a0*/  @P0 STS [R11], R2 ;  /* 0x000000020b000388 */ /* 0x0001e80000000800 */
[----:B------:R0:W-:Y:S04]  /*32b0*/  @P0 STS.64 [R12], R16 ;  /* 0x000000100c000388 */ /* 0x0001e80000000a00 */
[----:B------:R0:W-:Y:S04]  /*32c0*/  @!P0 STS [R11], R2 ;  /* 0x000000020b008388 */ /* 0x0001e80000000800 */
[----:B------:R0:W-:Y:S01]  /*32d0*/  @!P0 STS.64 [R12], R14 ;  /* 0x0000000e0c008388 */ /* 0x0001e20000000a00 */
[----:B------:R-:W-:Y:S05]  /*32e0*/  BRA `(.L_x_1372) ;  /* 0x0000003400cc7947 */ /* 0x000fea0003800000 */
.L_x_1325:
        /* <DEDUP_REMOVED lines=25> */
.L_x_1399:
        /* <DEDUP_REMOVED lines=33> */
.L_x_1376:
[----:B------:R-:W-:Y:S01]  /*3690*/  IMAD.MOV.U32 R28, RZ, RZ, R16 ;  /* 0x000000ffff1c7224 */ /* 0x000fe200078e0010 */
[----:B------:R-:W-:Y:S01]  /*36a0*/  MOV R3, R9 ;  /* 0x0000000900037202 */ /* 0x000fe20000000f00 */
[----:B------:R-:W-:Y:S01]  /*36b0*/  IMAD.MOV.U32 R2, RZ, RZ, R22 ;  /* 0x000000ffff027224 */ /* 0x000fe200078e0016 */
[----:B------:R-:W-:Y:S02]  /*36c0*/  MOV R0, R23 ;  /* 0x0000001700007202 */ /* 0x000fe40000000f00 */
[----:B------:R-:W-:-:S07]  /*36d0*/  MOV R26, 0x36f0 ;  /* 0x000036f0001a7802 */ /* 0x000fce0000000f00 */
[----:B-1----:R-:W-:Y:S05]  /*36e0*/  CALL.REL.NOINC `($__internal_14_$__cuda_sm20_div_s64) ;  /* 0x0000003c00e07944 */ /* 0x002fea0003c00000 */
[----:B------:R-:W-:Y:S02]  /*36f0*/  IADD3 R29, P0, PT, RZ, -R24, RZ ;  /* 0x80000018ff1d7210 */ /* 0x000fe40007f1e0ff */
[----:B------:R-:W-:-:S03]  /*3700*/  MOV R17, R9 ;  /* 0x0000000900117202 */ /* 0x000fc60000000f00 */
[----:B------:R-:W-:Y:S02]  /*3710*/  IMAD.X R27, RZ, RZ, ~R25, P0 ;  /* 0x000000ffff1b7224 */ /* 0x000fe400000e0e19 */
[----:B------:R-:W-:Y:S01]  /*3720*/  IMAD.WIDE.U32 R2, R22, R29, R16 ;  /* 0x0000001d16027225 */ /* 0x000fe200078e0010 */
[----:B------:R-:W-:-:S03]  /*3730*/  MOV R17, R25 ;  /* 0x0000001900117202 */ /* 0x000fc60000000f00 */
[----:B------:R-:W-:Y:S02]  /*3740*/  IMAD R27, R27, R22, RZ ;  /* 0x000000161b1b7224 */ /* 0x000fe400078e02ff */
[----:B------:R-:W-:Y:S02]  /*3750*/  IMAD.MOV.U32 R35, RZ, RZ, R2 ;  /* 0x000000ffff237224 */ /* 0x000fe400078e0002 */
[----:B------:R-:W-:Y:S02]  /*3760*/  IMAD R27, R23, R29, R27 ;  /* 0x0000001d171b7224 */ /* 0x000fe400078e021b */
[----:B------:R-:W-:-:S03]  /*3770*/  IMAD.MOV.U32 R16, RZ, RZ, R24 ;  /* 0x000000ffff107224 */ /* 0x000fc600078e0018 */
[----:B------:R-:W-:-:S07]  /*3780*/  IADD3 R27, PT, PT, R3, R27, RZ ;  /* 0x0000001b031b7210 */ /* 0x000fce0007ffe0ff */
.L_x_1377:
[----:B------:R-:W-:Y:S05]  /*3790*/  BSYNC.RECONVERGENT B1 ;  /* 0x0000000000017941 */ /* 0x000fea0003800200 */
.L_x_1375:
[----:B------:R-:W-:Y:S02]  /*37a0*/  VIADD R9, R8, 0x2 ;  /* 0x0000000208097836 */ /* 0x000fe40000000000 */
[----:B-1----:R-:W-:-:S04]  /*37b0*/  IMAD.WIDE.U32 R2, R4, 0x8, R18 ;  /* 0x0000000804027825 */ /* 0x002fc800078e0012 */
        /* <DEDUP_REMOVED lines=36> */
.L_x_1379:
        /* <DEDUP_REMOVED lines=17> */
.L_x_1380:
[----:B------:R-:W-:Y:S05]  /*3b10*/  BSYNC.RECONVERGENT B1 ;  /* 0x0000000000017941 */ /* 0x000fea0003800200 */
.L_x_1378:
[----:B------:R-:W-:Y:S01]  /*3b20*/  IADD3 R4, PT, PT, R8, 0x1, RZ ;  /* 0x0000000108047810 */ /* 0x000fe20007ffe0ff */
        /* <DEDUP_REMOVED lines=37> */
.L_x_1382:
        /* <DEDUP_REMOVED lines=17> */
.L_x_1383:
[----:B------:R-:W-:Y:S05]  /*3e90*/  BSYNC.RECONVERGENT B1 ;  /* 0x0000000000017941 */ /* 0x000fea0003800200 */
.L_x_1381:
[----:B------:R-:W-:-:S04]  /*3ea0*/  IMAD.WIDE.U32 R22, R8, 0x8, R20 ;  /* 0x0000000808167825 */ /* 0x000fc800078e0014 */
[----:B------:R-:W-:Y:S02]  /*3eb0*/  IMAD.WIDE.U32 R2, R4, 0x8, R18 ;  /* 0x0000000804027825 */ /* 0x000fe400078e0012 */
[----:B------:R-:W2:Y:S04]  /*3ec0*/  LDG.E.64 R22, desc[UR8][R22.64] ;  /* 0x0000000816167981 */ /* 0x000ea8000c1e1b00 */
        /* <DEDUP_REMOVED lines=34> */
.L_x_1385:
        /* <DEDUP_REMOVED lines=17> */
.L_x_1386:
[----:B------:R-:W-:Y:S05]  /*4200*/  BSYNC.RECONVERGENT B1 ;  /* 0x0000000000017941 */ /* 0x000fea0003800200 */
.L_x_1384:
[C---:B------:R-:W-:Y:S02]  /*4210*/  VIADD R5, R8.reuse, 0xffffffff ;  /* 0xffffffff08057836 */ /* 0x040fe40000000000 */
        /* <DEDUP_REMOVED lines=37> */
.L_x_1388:
        /* <DEDUP_REMOVED lines=17> */
.L_x_1389:
[----:B------:R-:W-:Y:S05]  /*4580*/  BSYNC.RECONVERGENT B1 ;  /* 0x0000000000017941 */ /* 0x000fea0003800200 */
.L_x_1387:
        /* <DEDUP_REMOVED lines=38> */
.L_x_1391:
        /* <DEDUP_REMOVED lines=17> */
.L_x_1392:
[----:B------:R-:W-:Y:S05]  /*4900*/  BSYNC.RECONVERGENT B1 ;  /* 0x0000000000017941 */ /* 0x000fea0003800200 */
.L_x_1390:
        /* <DEDUP_REMOVED lines=38> */
.L_x_1394:
        /* <DEDUP_REMOVED lines=17> */
.L_x_1395:
[----:B------:R-:W-:Y:S05]  /*4c80*/  BSYNC.RECONVERGENT B1 ;  /* 0x0000000000017941 */ /* 0x000fea0003800200 */
.L_x_1393:
        /* <DEDUP_REMOVED lines=35> */
[----:B------:R-:W-:Y:S02]  /*4ec0*/  IMAD R17, R22, R17, R16 ;  /* 0x0000001116117224 */ /* 0x000fe400078e0210 */
[----:B------:R-:W-:Y:S01]  /*4ed0*/  IMAD.MOV.U32 R16, RZ, RZ, R3 ;  /* 0x000000ffff107224 */ /* 0x000fe200078e0003 */
[----:B------:R-:W-:Y:S06]  /*4ee0*/  BRA `(.L_x_1398) ;  /* 0x0000000000447947 */ /* 0x000fec0003800000 */
.L_x_1397:
        /* <DEDUP_REMOVED lines=17> */
.L_x_1398:
[----:B------:R-:W-:Y:S05]  /*5000*/  BSYNC.RECONVERGENT B1 ;  /* 0x0000000000017941 */ /* 0x000fea0003800200 */
.L_x_1396:
[----:B------:R-:W-:-:S06]  /*5010*/  IMAD.WIDE.U32 R2, R4, 0x8, R18 ;  /* 0x0000000804027825 */ /* 0x000fcc00078e0012 */
[----:B------:R-:W2:Y:S01]  /*5020*/  LDG.E.64 R2, desc[UR8][R2.64] ;  /* 0x0000000802027981 */ /* 0x000ea2000c1e1b00 */
[----:B------:R-:W-:Y:S01]  /*5030*/  IMAD.MOV.U32 R4, RZ, RZ, R34 ;  /* 0x000000ffff047224 */ /* 0x000fe200078e0022 */
[----:B------:R-:W-:Y:S01]  /*5040*/  IADD3 R8, PT, PT, R8, -0x8, RZ ;  /* 0xfffffff808087810 */ /* 0x000fe20007ffe0ff */
[-C--:B--2---:R-:W-:Y:S02]  /*5050*/  IMAD R0, R3, R17.reuse, RZ ;  /* 0x0000001103007224 */ /* 0x084fe400078e02ff */
[----:B------:R-:W-:-:S04]  /*5060*/  IMAD.WIDE.U32 R4, R2, R17, R4 ;  /* 0x0000001102047225 */ /* 0x000fc800078e0004 */
[----:B------:R-:W-:Y:S02]  /*5070*/  IMAD R23, R2, R23, R0 ;  /* 0x0000001702177224 */ /* 0x000fe400078e0200 */
[----:B------:R-:W-:-:S03]  /*5080*/  IMAD.MOV.U32 R6, RZ, RZ, R4 ;  /* 0x000000ffff067224 */ /* 0x000fc600078e0004 */
[----:B------:R-:W-:Y:S01]  /*5090*/  IADD3 R5, PT, PT, R5, R23, RZ ;  /* 0x0000001705057210 */ /* 0x000fe20007ffe0ff */
[----:B------:R-:W-:Y:S06]  /*50a0*/  @P2 BRA `(.L_x_1399) ;  /* 0xffffffe000f42947 */ /* 0x000fec000383ffff */
[----:B------:R-:W-:-:S07]  /*50b0*/  VIADD R8, R8, 0x3 ;  /* 0x0000000308087836 */ /* 0x000fce0000000000 */
.L_x_1374:
        /* <DEDUP_REMOVED lines=36> */
.L_x_1402:
        /* <DEDUP_REMOVED lines=16> */
.L_x_1403:
[----:B------:R-:W-:Y:S05]  /*5400*/  BSYNC.RECONVERGENT B1 ;  /* 0x0000000000017941 */ /* 0x000fea0003800200 */
.L_x_1401:
        /* <DEDUP_REMOVED lines=41> */
.L_x_1405:
        /* <DEDUP_REMOVED lines=16> */
.L_x_1406:
[----:B------:R-:W-:Y:S05]  /*57a0*/  BSYNC.RECONVERGENT B1 ;  /* 0x0000000000017941 */ /* 0x000fea0003800200 */
.L_x_1404:
        /* <DEDUP_REMOVED lines=40> */
.L_x_1408:
        /* <DEDUP_REMOVED lines=16> */
.L_x_1409:
[----:B------:R-:W-:Y:S05]  /*5b30*/  BSYNC.RECONVERGENT B1 ;  /* 0x0000000000017941 */ /* 0x000fea0003800200 */
.L_x_1407:
        /* <DEDUP_REMOVED lines=40> */
.L_x_1411:
        /* <DEDUP_REMOVED lines=17> */
.L_x_1412:
[----:B------:R-:W-:Y:S05]  /*5ed0*/  BSYNC.RECONVERGENT B1 ;  /* 0x0000000000017941 */ /* 0x000fea0003800200 */
.L_x_1410:
        /* <DEDUP_REMOVED lines=9> */
.L_x_1400:
        /* <DEDUP_REMOVED lines=35> */
.L_x_1415:
        /* <DEDUP_REMOVED lines=16> */
.L_x_1416:
[----:B------:R-:W-:Y:S05]  /*62a0*/  BSYNC.RECONVERGENT B1 ;  /* 0x0000000000017941 */ /* 0x000fea0003800200 */
.L_x_1414:
        /* <DEDUP_REMOVED lines=18> */
[----:B------:R-:W-:Y:S01]  /*63d0*/  HFMA2 R19, -RZ, RZ, 0, 0 ;  /* 0x00000000ff137431 */ /* 0x000fe200000001ff */
        /* <DEDUP_REMOVED lines=14> */
[----:B------:R-:W-:-:S12]  /*64c0*/  IMAD.MOV.U32 R9, RZ, RZ, RZ ;  /* 0x000000ffff097224 */ /* 0x000fd800078e00ff */
[----:B------:R-:W-:Y:S02]  /*64d0*/  @P1 IADD3 R3, PT, PT, R3, 0x1, RZ ;  /* 0x0000000103031810 */ /* 0x000fe40007ffe0ff */
[----:B------:R-:W-:-:S04]  /*64e0*/  @!P2 LOP3.LUT R3, RZ, R16, RZ, 0x33, !PT ;  /* 0x00000010ff03a212 */ /* 0x000fc800078e33ff */
[----:B------:R-:W-:-:S05]  /*64f0*/  IADD3 R17, PT, PT, -R3, RZ, RZ ;  /* 0x000000ff03117210 */ /* 0x000fca0007ffe1ff */
[----:B------:R-:W-:Y:S01]  /*6500*/  IMAD R17, R16, R17, R18 ;  /* 0x0000001110117224 */ /* 0x000fe200078e0212 */
[----:B------:R-:W-:Y:S01]  /*6510*/  MOV R16, R3 ;  /* 0x0000000300107202 */ /* 0x000fe20000000f00 */
[----:B------:R-:W-:Y:S06]  /*6520*/  BRA `(.L_x_1419) ;  /* 0x0000000000447947 */ /* 0x000fec0003800000 */
.L_x_1418:
        /* <DEDUP_REMOVED lines=17> */
.L_x_1419:
[----:B------:R-:W-:Y:S05]  /*6640*/  BSYNC.RECONVERGENT B1 ;  /* 0x0000000000017941 */ /* 0x000fea0003800200 */
.L_x_1417:
        /* <DEDUP_REMOVED lines=9> */
.L_x_1413:
        /* <DEDUP_REMOVED lines=28> */
[----:B------:R-:W-:-:S04]  /*68a0*/  @!P1 LOP3.LUT R7, RZ, R2, RZ, 0x33, !PT ;  /* 0x00000002ff079212 */ /* 0x000fc800078e33ff */
[----:B------:R-:W-:Y:S01]  /*68b0*/  MOV R2, R7 ;  /* 0x0000000700027202 */ /* 0x000fe20000000f00 */
[----:B------:R-:W-:Y:S06]  /*68c0*/  BRA `(.L_x_1422) ;  /* 0x0000000000187947 */ /* 0x000fec0003800000 */
.L_x_1421:
[----:B------:R-:W-:Y:S01]  /*68d0*/  MOV R4, R2 ;  /* 0x0000000200047202 */ /* 0x000fe20000000f00 */
[----:B------:R-:W-:Y:S01]  /*68e0*/  IMAD.MOV.U32 R0, RZ, RZ, R16 ;  /* 0x000000ffff007224 */ /* 0x000fe200078e0010 */
[----:B------:R-:W-:Y:S02]  /*68f0*/  MOV R24, R3 ;  /* 0x0000000300187202 */ /* 0x000fe40000000f00 */
[----:B------:R-:W-:Y:S02]  /*6900*/  MOV R25, R9 ;  /* 0x0000000900197202 */ /* 0x000fe40000000f00 */
[----:B------:R-:W-:-:S07]  /*6910*/  MOV R26, 0x6930 ;  /* 0x00006930001a7802 */ /* 0x000fce0000000f00 */
[----:B------:R-:W-:Y:S05]  /*6920*/  CALL.REL.NOINC `($__internal_15_$__cuda_sm20_rem_s64) ;  /* 0x00000010009c7944 */ /* 0x000fea0003c00000 */
.L_x_1422:
[----:B------:R-:W-:Y:S05]  /*6930*/  BSYNC.RECONVERGENT B1 ;  /* 0x0000000000017941 */ /* 0x000fea0003800200 */
.L_x_1420:
[----:B------:R-:W0:Y:S02]  /*6940*/  LDC.64 R16, c[0x0][0x3a0] ;  /* 0x0000e800ff107b82 */ /* 0x000e240000000a00 */
[----:B0-----:R-:W-:-:S06]  /*6950*/  IMAD.WIDE.U32 R8, R8, 0x8, R16 ;  /* 0x0000000808087825 */ /* 0x001fcc00078e0010 */
[----:B------:R-:W2:Y:S01]  /*6960*/  LDG.E.64 R8, desc[UR8][R8.64] ;  /* 0x0000000808087981 */ /* 0x000ea2000c1e1b00 */
[----:B------:R-:W-:Y:S01]  /*6970*/  MOV R7, R5 ;  /* 0x0000000500077202 */ /* 0x000fe20000000f00 */
[-C--:B--2---:R-:W-:Y:S02]  /*6980*/  IMAD R17, R9, R2.reuse, RZ ;  /* 0x0000000209117224 */ /* 0x084fe400078e02ff */
[----:B------:R-:W-:-:S04]  /*6990*/  IMAD.WIDE.U32 R6, R8, R2, R6 ;  /* 0x0000000208067225 */ /* 0x000fc800078e0006 */
[----:B------:R-:W-:-:S04]  /*69a0*/  IMAD R17, R8, R3, R17 ;  /* 0x0000000308117224 */ /* 0x000fc800078e0211 */
[----:B------:R-:W-:-:S07]  /*69b0*/  IMAD.IADD R5, R7, 0x1, R17 ;  /* 0x0000000107057824 */ /* 0x000fce00078e0211 */
.L_x_1373:
[----:B------:R-:W0:Y:S02]  /*69c0*/  LDCU.64 UR14, c[0x0][0x390] ;  /* 0x00007200ff0e77ac */ /* 0x000e240008000a00 */
[----:B0-----:R-:W-:-:S04]  /*69d0*/  LEA R2, P0, R6, UR14, 0x2 ;  /* 0x0000000e06027c11 */ /* 0x001fc8000f8010ff */
[----:B------:R-:W-:-:S05]  /*69e0*/  LEA.HI.X R3, R6, UR15, R5, 0x2, P0 ;  /* 0x0000000f06037c11 */ /* 0x000fca00080f1405 */
[----:B------:R-:W2:Y:S04]  /*69f0*/  LDG.E R2, desc[UR8][R2.64] ;  /* 0x0000000802027981 */ /* 0x000ea8000c1e1900 */
[----:B--2---:R1:W-:Y:S04]  /*6a00*/  STS [R11], R2 ;  /* 0x000000020b007388 */ /* 0x0043e80000000800 */
[----:B------:R1:W-:Y:S02]  /*6a10*/  STS.64 [R12], R14 ;  /* 0x0000000e0c007388 */ /* 0x0003e40000000a00 */
.L_x_1372:
[----:B------:R-:W-:Y:S05]  /*6a20*/  BSYNC.RECONVERGENT B0 ;  /* 0x0000000000007941 */ /* 0x000fea0003800200 */
.L_x_1324:
[----:B------:R-:W-:Y:S01]  /*6a30*/  BAR.SYNC.DEFER_BLOCKING 0x0 ;  /* 0x0000000000007b1d */ /* 0x000fe20000010000 */
[----:B------:R-:W-:-:S13]  /*6a40*/  ISETP.GE.U32.AND P0, PT, R10, 0x42, PT ;  /* 0x000000420a00780c */ /* 0x000fda0003f06070 */
[----:B------:R-:W-:Y:S05]  /*6a50*/  @!P0 BRA `(.L_x_1423) ;  /* 0x0000000000808947 */ /* 0x000fea0003800000 */
.L_x_1428:
[----:B------:R-:W-:Y:S01]  /*6a60*/  MOV R6, R10 ;  /* 0x0000000a00067202 */ /* 0x000fe20000000f00 */
[----:B------:R-:W-:Y:S01]  /*6a70*/  BSSY.RECONVERGENT B0, `(.L_x_1424) ;  /* 0x000001a000007945 */ /* 0x000fe20003800200 */
[----:B------:R-:W-:-:S04]  /*6a80*/  SHF.R.U32.HI R10, RZ, 0x1, R10 ;  /* 0x00000001ff0a7819 */ /* 0x000fc8000001160a */
[----:B------:R-:W-:-:S13]  /*6a90*/  ISETP.GE.U32.AND P0, PT, R13, R10, PT ;  /* 0x0000000a0d00720c */ /* 0x000fda0003f06070 */
[----:B012---:R-:W-:Y:S05]  /*6aa0*/  @P0 BRA `(.L_x_1425) ;  /* 0x0000000000580947 */ /* 0x007fea0003800000 */
[C---:B------:R-:W-:Y:S01]  /*6ab0*/  LEA R4, R10.reuse, R11, 0x2 ;  /* 0x0000000b0a047211 */ /* 0x040fe200078e10ff */
        /* <DEDUP_REMOVED lines=18> */
.L_x_1427:
[----:B------:R-:W-:Y:S05]  /*6be0*/  BSYNC.RELIABLE B1 ;  /* 0x0000000000017941 */ /* 0x000fea0003800100 */
.L_x_1426:
[----:B------:R2:W-:Y:S04]  /*6bf0*/  STS [R11], R7 ;  /* 0x000000070b007388 */ /* 0x0005e80000000800 */
[----:B-1----:R2:W-:Y:S02]  /*6c00*/  STS.64 [R12], R2 ;  /* 0x000000020c007388 */ /* 0x0025e40000000a00 */
.L_x_1425:
[----:B------:R-:W-:Y:S05]  /*6c10*/  BSYNC.RECONVERGENT B0 ;  /* 0x0000000000007941 */ /* 0x000fea0003800200 */
.L_x_1424:
[----:B------:R-:W-:Y:S05]  /*6c20*/  WARPSYNC.ALL ;  /* 0x0000000000007948 */ /* 0x000fea0003800000 */
[----:B------:R-:W-:Y:S01]  /*6c30*/  BAR.SYNC.DEFER_BLOCKING 0x0 ;  /* 0x0000000000007b1d */ /* 0x000fe20000010000 */
[----:B------:R-:W-:-:S13]  /*6c40*/  ISETP.GT.U32.AND P0, PT, R6, 0x83, PT ;  /* 0x000000830600780c */ /* 0x000fda0003f04070 */
[----:B------:R-:W-:Y:S05]  /*6c50*/  @P0 BRA `(.L_x_1428) ;  /* 0xfffffffc00800947 */ /* 0x000fea000383ffff */
.L_x_1423:
[----:B------:R-:W-:-:S13]  /*6c60*/  ISETP.GT.U32.AND P0, PT, R13, 0x1f, PT ;  /* 0x0000001f0d00780c */ /* 0x000fda0003f04070 */
[----:B------:R-:W-:Y:S05]  /*6c70*/  @P0 EXIT ;  /* 0x000000000000094d */ /* 0x000fea0003800000 */
[----:B------:R-:W-:Y:S01]  /*6c80*/  LDS R0, [R11] ;  /* 0x000000000b007984 */ /* 0x000fe20000000800 */
[----:B------:R-:W-:Y:S04]  /*6c90*/  BSSY.RECONVERGENT B0, `(.L_x_1429) ;  /* 0x0000015000007945 */ /* 0x000fe80003800200 */
[----:B------:R-:W-:Y:S01]  /*6ca0*/  BSSY.RELIABLE B1, `(.L_x_1430) ;  /* 0x000000f000017945 */ /* 0x000fe20003800100 */
[----:B-12---:R-:W1:Y:S02]  /*6cb0*/  LDS R3, [R11+0x80] ;  /* 0x000080000b037984 */ /* 0x006e640000000800 */
[----:B-1----:R-:W-:-:S13]  /*6cc0*/  FSETP.GT.AND P0, PT, R0, R3, PT ;  /* 0x000000030000720b */ /* 0x002fda0003f04000 */
[----:B------:R-:W-:Y:S05]  /*6cd0*/  @P0 BRA `(.L_x_1431) ;  /* 0x00000000002c0947 */ /* 0x000fea0003800000 */
[----:B------:R-:W-:Y:S04]  /*6ce0*/  LDS R0, [R11] ;  /* 0x000000000b007984 */ /* 0x000fe80000000800 */
[----:B------:R-:W1:Y:S02]  /*6cf0*/  LDS R3, [R11+0x80] ;  /* 0x000080000b037984 */ /* 0x000e640000000800 */
[----:B-1----:R-:W-:-:S13]  /*6d00*/  FSETP.NEU.AND P0, PT, R0, R3, PT ;  /* 0x000000030000720b */ /* 0x002fda0003f0d000 */
[----:B------:R-:W-:Y:S05]  /*6d10*/  @P0 BREAK.RELIABLE B1 ;  /* 0x0000000000010942 */ /* 0x000fea0003800100 */
[----:B------:R-:W-:Y:S05]  /*6d20*/  @P0 BRA `(.L_x_1432) ;  /* 0x00000000002c0947 */ /* 0x000fea0003800000 */
[----:B0-----:R-:W-:Y:S04]  /*6d30*/  LDS.64 R2, [R12] ;  /* 0x000000000c027984 */ /* 0x001fe80000000a00 */
[----:B------:R-:W0:Y:S02]  /*6d40*/  LDS.64 R4, [R12+0x100] ;  /* 0x000100000c047984 */ /* 0x000e240000000a00 */
[----:B0-----:R-:W-:-:S04]  /*6d50*/  ISETP.GT.U32.AND P0, PT, R2, R4, PT ;  /* 0x000000040200720c */ /* 0x001fc80003f04070 */
[----:B------:R-:W-:-:S13]  /*6d60*/  ISETP.GT.AND.EX P0, PT, R3, R5, PT, P0 ;  /* 0x000000050300720c */ /* 0x000fda0003f04300 */
[----:B------:R-:W-:Y:S05]  /*6d70*/  @!P0 BREAK.RELIABLE B1 ;  /* 0x0000000000018942 */ /* 0x000fea0003800100 */
[----:B------:R-:W-:Y:S05]  /*6d80*/  @!P0 BRA `(.L_x_1432) ;  /* 0x0000000000148947 */ /* 0x000fea0003800000 */
.L_x_1431:
[----:B------:R-:W-:Y:S05]  /*6d90*/  BSYNC.RELIABLE B1 ;  /* 0x0000000000017941 */ /* 0x000fea0003800100 */
.L_x_1430:
[----:B0-----:R-:W0:Y:S04]  /*6da0*/  LDS.64 R2, [R12+0x100] ;  /* 0x000100000c027984 */ /* 0x001e280000000a00 */
[----:B0-----:R-:W-:Y:S04]  /*6db0*/  STS.64 [R12], R2 ;  /* 0x000000020c007388 */ /* 0x001fe80000000a00 */
[----:B------:R-:W0:Y:S04]  /*6dc0*/  LDS R0, [R11+0x80] ;  /* 0x000080000b007984 */ /* 0x000e280000000800 */
[----:B0-----:R1:W-:Y:S02]  /*6dd0*/  STS [R11], R0 ;  /* 0x000000000b007388 */ /* 0x0013e40000000800 */
.L_x_1432:
[----:B------:R-:W-:Y:S05]  /*6de0*/  BSYNC.RECONVERGENT B0 ;  /* 0x0000000000007941 */ /* 0x000fea0003800200 */
.L_x_1429:
        /* <DEDUP_REMOVED lines=18> */
.L_x_1435:
[----:B------:R-:W-:Y:S05]  /*6f10*/  BSYNC.RELIABLE B2 ;  /* 0x0000000000027941 */ /* 0x000fea0003800100 */
.L_x_1434:
[----:B0-----:R-:W0:Y:S04]  /*6f20*/  LDS.64 R2, [R12+0x80] ;  /* 0x000080000c027984 */ /* 0x001e280000000a00 */
[----:B0-----:R-:W-:Y:S04]  /*6f30*/  STS.64 [R12], R2 ;  /* 0x000000020c007388 */ /* 0x001fe80000000a00 */
[----:B------:R-:W0:Y:S04]  /*6f40*/  LDS R0, [R11+0x40] ;  /* 0x000040000b007984 */ /* 0x000e280000000800 */
[----:B0-----:R1:W-:Y:S02]  /*6f50*/  STS [R11], R0 ;  /* 0x000000000b007388 */ /* 0x0013e40000000800 */
.L_x_1436:
[----:B------:R-:W-:Y:S05]  /*6f60*/  BSYNC.RECONVERGENT B0 ;  /* 0x0000000000007941 */ /* 0x000fea0003800200 */
.L_x_1433:
        /* <DEDUP_REMOVED lines=18> */
.L_x_1439:
[----:B------:R-:W-:Y:S05]  /*7090*/  BSYNC.RELIABLE B3 ;  /* 0x0000000000037941 */ /* 0x000fea0003800100 */
.L_x_1438:
[----:B0-----:R-:W0:Y:S04]  /*70a0*/  LDS.64 R2, [R12+0x40] ;  /* 0x000040000c027984 */ /* 0x001e280000000a00 */
[----:B0-----:R-:W-:Y:S04]  /*70b0*/  STS.64 [R12], R2 ;  /* 0x000000020c007388 */ /* 0x001fe80000000a00 */
[----:B------:R-:W0:Y:S04]  /*70c0*/  LDS R0, [R11+0x20] ;  /* 0x000020000b007984 */ /* 0x000e280000000800 */
[----:B0-----:R1:W-:Y:S02]  /*70d0*/  STS [R11], R0 ;  /* 0x000000000b007388 */ /* 0x0013e40000000800 */
.L_x_1440:
[----:B------:R-:W-:Y:S05]  /*70e0*/  BSYNC.RECONVERGENT B0 ;  /* 0x0000000000007941 */ /* 0x000fea0003800200 */
.L_x_1437:
        /* <DEDUP_REMOVED lines=18> */
.L_x_1443:
[----:B------:R-:W-:Y:S05]  /*7210*/  BSYNC.RELIABLE B4 ;  /* 0x0000000000047941 */ /* 0x000fea0003800100 */
.L_x_1442:
[----:B0-----:R-:W0:Y:S04]  /*7220*/  LDS.64 R2, [R12+0x20] ;  /* 0x000020000c027984 */ /* 0x001e280000000a00 */
[----:B0-----:R-:W-:Y:S04]  /*7230*/  STS.64 [R12], R2 ;  /* 0x000000020c007388 */ /* 0x001fe80000000a00 */
[----:B------:R-:W0:Y:S04]  /*7240*/  LDS R0, [R11+0x10] ;  /* 0x000010000b007984 */ /* 0x000e280000000800 */
[----:B0-----:R1:W-:Y:S02]  /*7250*/  STS [R11], R0 ;  /* 0x000000000b007388 */ /* 0x0013e40000000800 */
.L_x_1444:
[----:B------:R-:W-:Y:S05]  /*7260*/  BSYNC.RECONVERGENT B0 ;  /* 0x0000000000007941 */ /* 0x000fea0003800200 */
.L_x_1441:
        /* <DEDUP_REMOVED lines=18> */
.L_x_1447:
[----:B------:R-:W-:Y:S05]  /*7390*/  BSYNC.RELIABLE B5 ;  /* 0x0000000000057941 */ /* 0x000fea0003800100 */
.L_x_1446:
[----:B0-----:R-:W0:Y:S04]  /*73a0*/  LDS.64 R2, [R12+0x10] ;  /* 0x000010000c027984 */ /* 0x001e280000000a00 */
[----:B0-----:R-:W-:Y:S04]  /*73b0*/  STS.64 [R12], R2 ;  /* 0x000000020c007388 */ /* 0x001fe80000000a00 */
[----:B------:R-:W0:Y:S04]  /*73c0*/  LDS R0, [R11+0x8] ;  /* 0x000008000b007984 */ /* 0x000e280000000800 */
[----:B0-----:R1:W-:Y:S02]  /*73d0*/  STS [R11], R0 ;  /* 0x000000000b007388 */ /* 0x0013e40000000800 */
.L_x_1448:
[----:B------:R-:W-:Y:S05]  /*73e0*/  BSYNC.RECONVERGENT B0 ;  /* 0x0000000000007941 */ /* 0x000fea0003800200 */
.L_x_1445:
        /* <DEDUP_REMOVED lines=18> */
.L_x_1451:
[----:B------:R-:W-:Y:S05]  /*7510*/  BSYNC.RELIABLE B6 ;  /* 0x0000000000067941 */ /* 0x000fea0003800100 */
.L_x_1450:
[----:B0-----:R-:W0:Y:S04]  /*7520*/  LDS.64 R2, [R12+0x8] ;  /* 0x000008000c027984 */ /* 0x001e280000000a00 */
[----:B0-----:R-:W-:Y:S04]  /*7530*/  STS.64 [R12], R2 ;  /* 0x000000020c007388 */ /* 0x001fe80000000a00 */
[----:B------:R-:W0:Y:S04]  /*7540*/  LDS R0, [R11+0x4] ;  /* 0x000004000b007984 */ /* 0x000e280000000800 */
[----:B0-----:R1:W-:Y:S02]  /*7550*/  STS [R11], R0 ;  /* 0x000000000b007388 */ /* 0x0013e40000000800 */
.L_x_1452:
[----:B------:R-:W-:Y:S05]  /*7560*/  BSYNC.RECONVERGENT B0 ;  /* 0x0000000000007941 */ /* 0x000fea0003800200 */
.L_x_1449:
[----:B------:R-:W-:Y:S05]  /*7570*/  WARPSYNC.ALL ;  /* 0x0000000000007948 */ /* 0x000fea0003800000 */
[----:B------:R-:W-:-:S13]  /*7580*/  ISETP.NE.AND P0, PT, R13, RZ, PT ;  /* 0x000000ff0d00720c */ /* 0x000fda0003f05270 */
[----:B------:R-:W-:Y:S05]  /*7590*/  @P0 EXIT ;  /* 0x000000000000094d */ /* 0x000fea0003800000 */
[----:B------:R-:W2:Y:S01]  /*75a0*/  S2UR UR5, SR_CgaCtaId ;  /* 0x00000000000579c3 */ /* 0x000ea20000008800 */
[----:B------:R-:W-:Y:S01]  /*75b0*/  UMOV UR4, 0x400 ;  /* 0x0000040000047882 */ /* 0x000fe20000000000 */
[----:B0-----:R-:W-:Y:S01]  /*75c0*/  LDS.64 R4, [UR6] ;  /* 0x00000006ff047984 */ /* 0x001fe20008000a00 */
[----:B-1----:R-:W0:Y:S05]  /*75d0*/  S2R R11, SR_CTAID.X ;  /* 0x00000000000b7919 */ /* 0x002e2a0000002500 */
[----:B------:R-:W0:Y:S08]  /*75e0*/  LDC.64 R2, c[0x0][0x380] ;  /* 0x0000e000ff027b82 */ /* 0x000e300000000a00 */
[----:B------:R-:W1:Y:S01]  /*75f0*/  LDC.64 R6, c[0x0][0x388] ;  /* 0x0000e200ff067b82 */ /* 0x000e620000000a00 */
[----:B--2---:R-:W-:-:S09]  /*7600*/  ULEA UR4, UR5, UR4, 0x18 ;  /* 0x0000000405047291 */ /* 0x004fd2000f8ec0ff */
[----:B------:R-:W2:Y:S01]  /*7610*/  LDS R9, [UR4] ;  /* 0x00000004ff097984 */ /* 0x000ea20008000800 */
[----:B0-----:R-:W-:-:S04]  /*7620*/  IMAD.WIDE.U32 R2, R11, 0x4, R2 ;  /* 0x000000040b027825 */ /* 0x001fc800078e0002 */
[----:B-1----:R-:W-:Y:S01]  /*7630*/  IMAD.WIDE.U32 R6, R11, 0x8, R6 ;  /* 0x000000080b067825 */ /* 0x002fe200078e0006 */
[----:B--2---:R-:W-:Y:S04]  /*7640*/  STG.E desc[UR8][R2.64], R9 ;  /* 0x0000000902007986 */ /* 0x004fe8000c101908 */
[----:B------:R-:W-:Y:S01]  /*7650*/  STG.E.64 desc[UR8][R6.64], R4 ;  /* 0x0000000406007986 */ /* 0x000fe2000c101b08 */
[----:B------:R-:W-:Y:S05]  /*7660*/  EXIT ;  /* 0x000000000000794d */ /* 0x000fea0003800000 */
        .weak           $__internal_14_$__cuda_sm20_div_s64
        .type           $__internal_14_$__cuda_sm20_div_s64,@function
        .size           $__internal_14_$__cuda_sm20_div_s64,($__internal_15_$__cuda_sm20_rem_s64 - $__internal_14_$__cuda_sm20_div_s64)
$__internal_14_$__cuda_sm20_div_s64:
        /* <DEDUP_REMOVED lines=32> */
[----:B------:R-:W-:-:S04]  /*7870*/  IMAD.HI.U32 R27, P0, R33, R27, R42 ;  /* 0x0000001b211b7227 */ /* 0x000fc8000780002a */
[----:B------:R-:W-:Y:S02]  /*7880*/  HFMA2 R43, -RZ, RZ, 0, 0 ;  /* 0x00000000ff2b7431 */ /* 0x000fe400000001ff */
        /* <DEDUP_REMOVED lines=44> */
[----:B------:R-:W-:Y:S02]  /*7b50*/  SEL R2, R2, R27, !P1 ;  /* 0x0000001b02027207 */ /* 0x000fe40004800000 */
[----:B------:R-:W-:Y:S02]  /*7b60*/  MOV R27, 0x0 ;  /* 0x00000000001b7802 */ /* 0x000fe40000000f00 */
[----:B------:R-:W-:Y:S02]  /*7b70*/  SEL R24, R24, 0xffffffff, P0 ;  /* 0xffffffff18187807 */ /* 0x000fe40000000000 */
[----:B------:R-:W-:Y:S01]  /*7b80*/  SEL R25, R2, 0xffffffff, P0 ;  /* 0xffffffff02197807 */ /* 0x000fe20000000000 */
[----:B------:R-:W-:Y:S06]  /*7b90*/  RET.REL.NODEC R26 `(uncontiguous_reduce_f32) ;  /* 0xffffff841a187950 */ /* 0x000fec0003c3ffff */
        .weak           $__internal_15_$__cuda_sm20_rem_s64
        .type           $__internal_15_$__cuda_sm20_rem_s64,@function
        .size           $__internal_15_$__cuda_sm20_rem_s64,(.L_x_4851 - $__internal_15_$__cuda_sm20_rem_s64)
$__internal_15_$__cuda_sm20_rem_s64:
        /* <DEDUP_REMOVED lines=76> */
[----:B------:R-:W-:Y:S06]  /*8060*/  RET.REL.NODEC R26 `(uncontiguous_reduce_f32) ;  /* 0xffffff7c1ae47950 */ /* 0x000fec0003c3ffff */
.L_x_1453:
        /* <DEDUP_REMOVED lines=9> */
.L_x_4851:


//--------------------- .text.contiguous_reduce_f32 --------------------------
	.section	.text.contiguous_reduce_f32,"ax",@progbits
	.align	128
        .global         contiguous_reduce_f32
        .type           contiguous_reduce_f32,@function
        .size           contiguous_reduce_f32,(.L_x_4907 - contiguous_reduce_f32)
        .other          contiguous_reduce_f32,@"STO_CUDA_ENTRY STV_DEFAULT"
contiguous_reduce_f32:
.text.contiguous_reduce_f32:
        /* <DEDUP_REMOVED lines=28> */
[----:B------:R-:W-:-:S04]  /*01c0*/  LEA.HI.X R13, R8, UR5, RZ, 0x2, P1 ;  /* 0x00000005080d7c11 */ /* 0x000fc800088f14ff */
[----:B------:R-:W2:Y:S04]  /*01d0*/  LDG.E R11, desc[UR8][R10.64] ;  /* 0x000000080a0b7981 */ /* 0x000ea8000c1e1900 */
[----:B------:R-:W2:Y:S01]  /*01e0*/  LDG.E R12, desc[UR8][R12.64] ;  /* 0x000000080c0c7981 */ /* 0x000ea2000c1e1900 */
[----:B------:R-:W-:Y:S01]  /*01f0*/  IMAD.MOV.U32 R9, RZ, RZ, RZ ;  /* 0x000000ffff097224 */ /* 0x000fe200078e00ff */
[----:B--2---:R-:W-:-:S13]  /*0200*/  FSETP.GT.AND P0, PT, R11, R12, PT ;  /* 0x0000000c0b00720b */ /* 0x004fda0003f04000 */
[----:B------:R1:W-:Y:S04]  /*0210*/  @P0 STS [R4], R12 ;  /* 0x0000000c04000388 */ /* 0x0003e80000000800 */
[----:B------:R1:W-:Y:S04]  /*0220*/  @P0 STS.64 [R3], R8 ;  /* 0x0000000803000388 */ /* 0x0003e80000000a00 */
[----:B------:R1:W-:Y:S04]  /*0230*/  @!P0 STS [R4], R11 ;  /* 0x0000000b04008388 */ /* 0x0003e80000000800 */
[----:B------:R1:W-:Y:S01]  /*0240*/  @!P0 STS.64 [R3], R6 ;  /* 0x0000000603008388 */ /* 0x0003e20000000a00 */
[----:B------:R-:W-:Y:S05]  /*0250*/  BRA `(.L_x_1456) ;  /* 0x0000000000247947 */ /* 0x000fea0003800000 */
.L_x_1455:
[----:B------:R-:W-:-:S04]  /*0260*/  ISETP.GE.U32.AND P0, PT, R6, UR10, PT ;  /* 0x0000000a06007c0c */ /* 0x000fc8000bf06070 */
[----:B------:R-:W-:-:S13]  /*0270*/  ISETP.GE.U32.AND.EX P0, PT, RZ, UR11, PT, P0 ;  /* 0x0000000bff007c0c */ /* 0x000fda000bf06100 */
[----:B------:R-:W-:Y:S05]  /*0280*/  @P0 BRA `(.L_x_1456) ;  /* 0x0000000000180947 */ /* 0x000fea0003800000 */
[----:B------:R-:W0:Y:S02]  /*0290*/  LDCU.64 UR4, c[0x0][0x390] ;  /* 0x00007200ff0477ac */ /* 0x000e240008000a00 */
[----:B0-----:R-:W-:-:S04]  /*02a0*/  LEA R8, P0, R6, UR4, 0x2 ;  /* 0x0000000406087c11 */ /* 0x001fc8000f8010ff */
[----:B------:R-:W-:-:S06]  /*02b0*/  LEA.HI.X R9, R6, UR5, RZ, 0x2, P0 ;  /* 0x0000000506097c11 */ /* 0x000fcc00080f14ff */
[----:B------:R-:W2:Y:S04]  /*02c0*/  LDG.E R9, desc[UR8][R8.64] ;  /* 0x0000000808097981 */ /* 0x000ea8000c1e1900 */
[----:B--2---:R0:W-:Y:S04]  /*02d0*/  STS [R4], R9 ;  /* 0x0000000904007388 */ /* 0x0041e80000000800 */
[----:B------:R0:W-:Y:S02]  /*02e0*/  STS.64 [R3], R6 ;  /* 0x0000000603007388 */ /* 0x0001e40000000a00 */
.L_x_1456:
[----:B------:R-:W-:Y:S05]  /*02f0*/  BSYNC.RECONVERGENT B0 ;  /* 0x0000000000007941 */ /* 0x000fea0003800200 */
.L_x_1454:
[----:B------:R-:W-:Y:S01]  /*0300*/  BAR.SYNC.DEFER_BLOCKING 0x0 ;  /* 0x0000000000007b1d */ /* 0x000fe20000010000 */
[----:B------:R-:W-:-:S13]  /*0310*/  ISETP.GE.U32.AND P0, PT, R5, 0x42, PT ;  /* 0x000000420500780c */ /* 0x000fda0003f06070 */
[----:B------:R-:W-:Y:S05]  /*0320*/  @!P0 BRA `(.L_x_1457) ;  /* 0x0000000000808947 */ /* 0x000fea0003800000 */
.L_x_1462:
[--C-:B------:R-:W-:Y:S01]  /*0330*/  IMAD.MOV.U32 R10, RZ, RZ, R5.reuse ;  /* 0x000000ffff0a7224 */ /* 0x100fe200078e0005 */
[----:B------:R-:W-:Y:S01]  /*0340*/  SHF.R.U32.HI R5, RZ, 0x1, R5 ;  /* 0x00000001ff057819 */ /* 0x000fe20000011605 */
[----:B------:R-:W-:Y:S03]  /*0350*/  BSSY.RECONVERGENT B0, `(.L_x_1458) ;  /* 0x0000019000007945 */ /* 0x000fe60003800200 */
[----:B------:R-:W-:-:S13]  /*0360*/  ISETP.GE.U32.AND P0, PT, R2, R5, PT ;  /* 0x000000050200720c */ /* 0x000fda0003f06070 */
[----:B0-2---:R-:W-:Y:S05]  /*0370*/  @P0 BRA `(.L_x_1459) ;  /* 0x0000000000580947 */ /* 0x005fea0003800000 */
[C---:B01----:R-:W-:Y:S01]  /*0380*/  IMAD R9, R5.reuse, 0x4, R4 ;  /* 0x0000000405097824 */ /* 0x043fe200078e0204 */
[----:B------:R-:W-:Y:S01]  /*0390*/  LDS R8, [R4] ;  /* 0x0000000004087984 */ /* 0x000fe20000000800 */
[----:B------:R-:W-:Y:S01]  /*03a0*/  IMAD R12, R5, 0x8, R3 ;  /* 0x00000008050c7824 */ /* 0x000fe200078e0203 */
[----:B------:R-:W-:Y:S02]  /*03b0*/  BSSY.RELIABLE B1, `(.L_x_1460) ;  /* 0x0000010000017945 */ /* 0x000fe40003800100 */
[----:B------:R-:W0:Y:S02]  /*03c0*/  LDS R11, [R9] ;  /* 0x00000000090b7984 */ /* 0x000e240000000800 */
[----:B0-----:R-:W-:-:S13]  /*03d0*/  FSETP.GT.AND P0, PT, R8, R11, PT ;  /* 0x0000000b0800720b */ /* 0x001fda0003f04000 */
[----:B------:R0:W1:Y:S01]  /*03e0*/  @P0 LDS.64 R6, [R12] ;  /* 0x000000000c060984 */ /* 0x0000620000000a00 */
        /* <DEDUP_REMOVED lines=12> */
.L_x_1461:
[----:B------:R-:W-:Y:S05]  /*04b0*/  BSYNC.RELIABLE B1 ;  /* 0x0000000000017941 */ /* 0x000fea0003800100 */
.L_x_1460:
[----:B------:R2:W-:Y:S04]  /*04c0*/  STS [R4], R11 ;  /* 0x0000000b04007388 */ /* 0x0005e80000000800 */
[----:B-1----:R2:W-:Y:S02]  /*04d0*/  STS.64 [R3], R6 ;  /* 0x0000000603007388 */ /* 0x0025e40000000a00 */
.L_x_1459:
[----:B------:R-:W-:Y:S05]  /*04e0*/  BSYNC.RECONVERGENT B0 ;  /* 0x0000000000007941 */ /* 0x000fea0003800200 */
.L_x_1458:
[----:B------:R-:W-:Y:S05]  /*04f0*/  WARPSYNC.ALL ;  /* 0x0000000000007948 */ /* 0x000fea0003800000 */
[----:B------:R-:W-:Y:S01]  /*0500*/  BAR.SYNC.DEFER_BLOCKING 0x0 ;  /* 0x0000000000007b1d */ /* 0x000fe20000010000 */
[----:B------:R-:W-:-:S13]  /*0510*/  ISETP.GT.U32.AND P0, PT, R10, 0x83, PT ;  /* 0x000000830a00780c */ /* 0x000fda0003f04070 */
[----:B------:R-:W-:Y:S05]  /*0520*/  @P0 BRA `(.L_x_1462) ;  /* 0xfffffffc00800947 */ /* 0x000fea000383ffff */
.L_x_1457:
[----:B------:R-:W-:-:S13]  /*0530*/  ISETP.GT.U32.AND P0, PT, R2, 0x1f, PT ;  /* 0x0000001f0200780c */ /* 0x000fda0003f04070 */
[----:B------:R-:W-:Y:S05]  /*0540*/  @P0 EXIT ;  /* 0x000000000000094d */ /* 0x000fea0003800000 */
[----:B------:R-:W-:Y:S01]  /*0550*/  LDS R5, [R4] ;  /* 0x0000000004057984 */ /* 0x000fe20000000800 */
[----:B------:R-:W-:Y:S04]  /*0560*/  BSSY.RECONVERGENT B1, `(.L_x_1463) ;  /* 0x0000015000017945 */ /* 0x000fe80003800200 */
[----:B------:R-:W-:Y:S01]  /*0570*/  BSSY.RELIABLE B0, `(.L_x_1464) ;  /* 0x000000f000007945 */ /* 0x000fe20003800100 */
[----:B012---:R-:W0:Y:S02]  /*0580*/  LDS R6, [R4+0x80] ;  /* 0x0000800004067984 */ /* 0x007e240000000800 */
[----:B0-----:R-:W-:-:S13]  /*0590*/  FSETP.GT.AND P0, PT, R5, R6, PT ;  /* 0x000000060500720b */ /* 0x001fda0003f04000 */
[----:B------:R-:W-:Y:S05]  /*05a0*/  @P0 BRA `(.L_x_1465) ;  /* 0x00000000002c0947 */ /* 0x000fea0003800000 */
[----:B------:R-:W-:Y:S04]  /*05b0*/  LDS R5, [R4] ;  /* 0x0000000004057984 */ /* 0x000fe80000000800 */
[----:B------:R-:W0:Y:S02]  /*05c0*/  LDS R6, [R4+0x80] ;  /* 0x0000800004067984 */ /* 0x000e240000000800 */
[----:B0-----:R-:W-:-:S13]  /*05d0*/  FSETP.NEU.AND P0, PT, R5, R6, PT ;  /* 0x000000060500720b */ /* 0x001fda0003f0d000 */
        /* <DEDUP_REMOVED lines=8> */
.L_x_1465:
[----:B------:R-:W-:Y:S05]  /*0660*/  BSYNC.RELIABLE B0 ;  /* 0x0000000000007941 */ /* 0x000fea0003800100 */
.L_x_1464:
[----:B------:R-:W0:Y:S04]  /*0670*/  LDS.64 R6, [R3+0x100] ;  /* 0x0001000003067984 */ /* 0x000e280000000a00 */
[----:B0-----:R-:W-:Y:S04]  /*0680*/  STS.64 [R3], R6 ;  /* 0x0000000603007388 */ /* 0x001fe80000000a00 */
[----:B------:R-:W0:Y:S04]  /*0690*/  LDS R5, [R4+0x80] ;  /* 0x0000800004057984 */ /* 0x000e280000000800 */
[----:B0-----:R0:W-:Y:S02]  /*06a0*/  STS [R4], R5 ;  /* 0x0000000504007388 */ /* 0x0011e40000000800 */
.L_x_1466:
[----:B------:R-:W-:Y:S05]  /*06b0*/  BSYNC.RECONVERGENT B1 ;  /* 0x0000000000017941 */ /* 0x000fea0003800200 */
.L_x_1463:
[----:B------:R-:W-:Y:S05]  /*06c0*/  WARPSYNC.ALL ;  /* 0x0000000000007948 */ /* 0x000fea0003800000 */
[----:B0-----:R-:W-:Y:S01]  /*06d0*/  LDS R5, [R4] ;  /* 0x0000000004057984 */ /* 0x001fe20000000800 */
[----:B------:R-:W-:Y:S04]  /*06e0*/  BSSY.RECONVERGENT B2, `(.L_x_1467) ;  /* 0x0000015000027945 */ /* 0x000fe80003800200 */
[----:B------:R-:W-:Y:S01]  /*06f0*/  BSSY.RELIABLE B1, `(.L_x_1468) ;  /* 0x000000f000017945 */ /* 0x000fe20003800100 */
[----:B------:R-:W0:Y:S02]  /*0700*/  LDS R6, [R4+0x40] ;  /* 0x0000400004067984 */ /* 0x000e240000000800 */
        /* <DEDUP_REMOVED lines=13> */
.L_x_1469:
[----:B------:R-:W-:Y:S05]  /*07e0*/  BSYNC.RELIABLE B1 ;  /* 0x0000000000017941 */ /* 0x000fea0003800100 */
.L_x_1468:
[----:B------:R-:W0:Y:S04]  /*07f0*/  LDS.64 R6, [R3+0x80] ;  /* 0x0000800003067984 */ /* 0x000e280000000a00 */
[----:B0-----:R-:W-:Y:S04]  /*0800*/  STS.64 [R3], R6 ;  /* 0x0000000603007388 */ /* 0x001fe80000000a00 */
[----:B------:R-:W0:Y:S04]  /*0810*/  LDS R5, [R4+0x40] ;  /* 0x0000400004057984 */ /* 0x000e280000000800 */
[----:B0-----:R0:W-:Y:S02]  /*0820*/  STS [R4], R5 ;  /* 0x0000000504007388 */ /* 0x0011e40000000800 */
.L_x_1470:
[----:B------:R-:W-:Y:S05]  /*0830*/  BSYNC.RECONVERGENT B2 ;  /* 0x0000000000027941 */ /* 0x000fea0003800200 */
.L_x_1467:
        /* <DEDUP_REMOVED lines=18> */
.L_x_1473:
[----:B------:R-:W-:Y:S05]  /*0960*/  BSYNC.RELIABLE B2 ;  /* 0x0000000000027941 */ /* 0x000fea0003800100 */
.L_x_1472:
[----:B------:R-:W0:Y:S04]  /*0970*/  LDS.64 R6, [R3+0x40] ;  /* 0x0000400003067984 */ /* 0x000e280000000a00 */
[----:B0-----:R-:W-:Y:S04]  /*0980*/  STS.64 [R3], R6 ;  /* 0x0000000603007388 */ /* 0x001fe80000000a00 */
[----:B------:R-:W0:Y:S04]  /*0990*/  LDS R5, [R4+0x20] ;  /* 0x0000200004057984 */ /* 0x000e280000000800 */
[----:B0-----:R0:W-:Y:S02]  /*09a0*/  STS [R4], R5 ;  /* 0x0000000504007388 */ /* 0x0011e40000000800 */
.L_x_1474:
[----:B------:R-:W-:Y:S05]  /*09b0*/  BSYNC.RECONVERGENT B3 ;  /* 0x0000000000037941 */ /* 0x000fea0003800200 */
.L_x_1471:
        /* <DEDUP_REMOVED lines=18> */
.L_x_1477:
[----:B------:R-:W-:Y:S05]  /*0ae0*/  BSYNC.RELIABLE B3 ;  /* 0x0000000000037941 */ /* 0x000fea0003800100 */
.L_x_1476:
[----:B------:R-:W0:Y:S04]  /*0af0*/  LDS.64 R6, [R3+0x20] ;  /* 0x0000200003067984 */ /* 0x000e280000000a00 */
[----:B0-----:R-:W-:Y:S04]  /*0b00*/  STS.64 [R3], R6 ;  /* 0x0000000603007388 */ /* 0x001fe80000000a00 */
[----:B------:R-:W0:Y:S04]  /*0b10*/  LDS R5, [R4+0x10] ;  /* 0x0000100004057984 */ /* 0x000e280000000800 */
[----:B0-----:R0:W-:Y:S02]  /*0b20*/  STS [R4], R5 ;  /* 0x0000000504007388 */ /* 0x0011e40000000800 */
.L_x_1478:
[----:B------:R-:W-:Y:S05]  /*0b30*/  BSYNC.RECONVERGENT B4 ;  /* 0x0000000000047941 */ /* 0x000fea0003800200 */
.L_x_1475:
        /* <DEDUP_REMOVED lines=18> */
.L_x_1481:
[----:B------:R-:W-:Y:S05]  /*0c60*/  BSYNC.RELIABLE B4 ;  /* 0x0000000000047941 */ /* 0x000fea0003800100 */
.L_x_1480:
[----:B------:R-:W0:Y:S04]  /*0c70*/  LDS.64 R6, [R3+0x10] ;  /* 0x0000100003067984 */ /* 0x000e280000000a00 */
[----:B0-----:R-:W-:Y:S04]  /*0c80*/  STS.64 [R3], R6 ;  /* 0x0000000603007388 */ /* 0x001fe80000000a00 */
[----:B------:R-:W0:Y:S04]  /*0c90*/  LDS R5, [R4+0x8] ;  /* 0x0000080004057984 */ /* 0x000e280000000800 */
[----:B0-----:R0:W-:Y:S02]  /*0ca0*/  STS [R4], R5 ;  /* 0x0000000504007388 */ /* 0x0011e40000000800 */
.L_x_1482:
[----:B------:R-:W-:Y:S05]  /*0cb0*/  BSYNC.RECONVERGENT B5 ;  /* 0x0000000000057941 */ /* 0x000fea0003800200 */
.L_x_1479:
        /* <DEDUP_REMOVED lines=18> */
.L_x_1485:
[----:B------:R-:W-:Y:S05]  /*0de0*/  BSYNC.RELIABLE B6 ;  /* 0x0000000000067941 */ /* 0x000fea0003800100 */
.L_x_1484:
[----:B------:R-:W0:Y:S04]  /*0df0*/  LDS.64 R6, [R3+0x8] ;  /* 0x0000080003067984 */ /* 0x000e280000000a00 */
[----:B0-----:R-:W-:Y:S04]  /*0e00*/  STS.64 [R3], R6 ;  /* 0x0000000603007388 */ /* 0x001fe80000000a00 */
[----:B------:R-:W0:Y:S04]  /*0e10*/  LDS R5, [R4+0x4] ;  /* 0x0000040004057984 */ /* 0x000e280000000800 */
[----:B0-----:R0:W-:Y:S02]  /*0e20*/  STS [R4], R5 ;  /* 0x0000000504007388 */ /* 0x0011e40000000800 */
.L_x_1486:
[----:B------:R-:W-:Y:S05]  /*0e30*/  BSYNC.RECONVERGENT B5 ;  /* 0x0000000000057941 */ /* 0x000fea0003800200 */
.L_x_1483:
[----:B------:R-:W-:Y:S05]  /*0e40*/  WARPSYNC.ALL ;  /* 0x0000000000007948 */ /* 0x000fea0003800000 */
[----:B------:R-:W-:-:S13]  /*0e50*/  ISETP.NE.AND P0, PT, R2, RZ, PT ;  /* 0x000000ff0200720c */ /* 0x000fda0003f05270 */
[----:B------:R-:W-:Y:S05]  /*0e60*/  @P0 EXIT ;  /* 0x000000000000094d */ /* 0x000fea0003800000 */
[----:B------:R-:W1:Y:S01]  /*0e70*/  S2UR UR5, SR_CgaCtaId ;  /* 0x00000000000579c3 */ /* 0x000e620000008800 */
[----:B------:R-:W-:Y:S01]  /*0e80*/  UMOV UR4, 0x400 ;  /* 0x0000040000047882 */ /* 0x000fe20000000000 */
[----:B0-----:R-:W-:Y:S06]  /*0e90*/  LDS.64 R4, [UR6] ;  /* 0x00000006ff047984 */ /* 0x001fec0008000a00 */
[----:B------:R-:W0:Y:S08]  /*0ea0*/  LDC.64 R2, c[0x0][0x380] ;  /* 0x0000e000ff027b82 */ /* 0x000e300000000a00 */
[----:B------:R-:W2:Y:S01]  /*0eb0*/  LDC.64 R6, c[0x0][0x388] ;  /* 0x0000e200ff067b82 */ /* 0x000ea20000000a00 */
[----:B-1----:R-:W-:Y:S01]  /*0ec0*/  ULEA UR4, UR5, UR4, 0x18 ;  /* 0x0000000405047291 */ /* 0x002fe2000f8ec0ff */
[----:B0-----:R-:W-:-:S08]  /*0ed0*/  IMAD.WIDE.U32 R2, R0, 0x4, R2 ;  /* 0x0000000400027825 */ /* 0x001fd000078e0002 */
[----:B------:R-:W0:Y:S01]  /*0ee0*/  LDS R9, [UR4] ;  /* 0x00000004ff097984 */ /* 0x000e220008000800 */
[----:B--2---:R-:W-:-:S03]  /*0ef0*/  IMAD.WIDE.U32 R6, R0, 0x8, R6 ;  /* 0x0000000800067825 */ /* 0x004fc600078e0006 */
[----:B0-----:R-:W-:Y:S04]  /*0f00*/  STG.E desc[UR8][R2.64], R9 ;  /* 0x0000000902007986 */ /* 0x001fe8000c101908 */
[----:B------:R-:W-:Y:S01]  /*0f10*/  STG.E.64 desc[UR8][R6.64], R4 ;  /* 0x0000000406007986 */ /* 0x000fe2000c101b08 */
[----:B------:R-:W-:Y:S05]  /*0f20*/  EXIT ;  /* 0x000000000000794d */ /* 0x000fea0003800000 */
.L_x_1487:
        /* <DEDUP_REMOVED lines=13> */
.L_x_4907:


//--------------------- .text.nkd2_u64            --------------------------
	.section	.text.nkd2_u64,"ax",@progbits
	.align	128
        .global         nkd2_u64
        .type           nkd2_u64,@function
        .size           nkd2_u64,(.L_x_4908 - nkd2_u64)
        .other          nkd2_u64,@"STO_CUDA_ENTRY STV_DEFAULT"
nkd2_u64:
.text.nkd2_u64:
        /* <DEDUP_REMOVED lines=13> */
[----:B------:R-:W-:-:S03]  /*00d0*/  IMAD.MOV.U32 R2, RZ, RZ, -0x1 ;  /* 0xffffffffff027424 */ /* 0x000fc600078e00ff */
[----:B------:R-:W-:Y:S02]  /*00e0*/  IMAD.U32 R0, RZ, RZ, UR7 ;  /* 0x00000007ff007e24 */ /* 0x000fe4000f8e00ff */
[----:B-1----:R-:W-:Y:S01]  /*00f0*/  IMAD R14, R13, UR9, RZ ;  /* 0x000000090d0e7c24 */ /* 0x002fe2000f8e02ff */
[----:B----4-:R-:W-:Y:S02]  /*0100*/  ULEA UR4, UR5, UR4, 0x18 ;  /* 0x0000000405047291 */ /* 0x010fe4000f8ec0ff */
[----:B------:R-:W-:Y:S01]  /*0110*/  ISETP.GE.U32.AND.EX P0, PT, R0, R3, PT, P0 ;  /* 0x000000030000720c */ /* 0x000fe20003f06100 */
[----:B------:R-:W-:Y:S01]  /*0120*/  IMAD.MOV.U32 R3, RZ, RZ, -0x1 ;  /* 0xffffffffff037424 */ /* 0x000fe200078e00ff */
        /* <DEDUP_REMOVED lines=26> */
[----:B--2---:R-:W-:-:S04]  /*02d0*/  ISETP.GT.U32.AND P0, PT, R14, R16, PT ;  /* 0x000000100e00720c */ /* 0x004fc80003f04070 */
[----:B------:R-:W-:-:S13]  /*02e0*/  ISETP.GT.U32.AND.EX P0, PT, R15, R17, PT, P0 ;  /* 0x000000110f00720c */ /* 0x000fda0003f04100 */
[----:B------:R-:W-:Y:S05]  /*02f0*/  @!P0 BRA `(.L_x_1490) ;  /* 0x0000000000108947 */ /* 0x000fea0003800000 */
[----:B------:R-:W0:Y:S02]  /*0300*/  LDC.64 R14, c[0x0][0x390] ;  /* 0x0000e400ff0e7b82 */ /* 0x000e240000000a00 */
[----:B0-----:R-:W-:-:S06]  /*0310*/  IMAD.WIDE.U32 R14, R23, 0x8, R14 ;  /* 0x00000008170e7825 */ /* 0x001fcc00078e000e */
[----:B------:R-:W5:Y:S01]  /*0320*/  LDG.E.64 R14, desc[UR10][R14.64] ;  /* 0x0000000a0e0e7981 */ /* 0x000f62000c1e1b00 */
[----:B------:R-:W-:Y:S05]  /*0330*/  BRA `(.L_x_1491) ;  /* 0x00000000004c7947 */ /* 0x000fea0003800000 */
.L_x_1490:
[----:B------:R-:W-:Y:S01]  /*0340*/  ISETP.NE.U32.AND P0, PT, R14, R16, PT ;  /* 0x000000100e00720c */ /* 0x000fe20003f05070 */
[----:B------:R-:W-:Y:S03]  /*0350*/  BSSY.RELIABLE B1, `(.L_x_1492) ;  /* 0x0000015000017945 */ /* 0x000fe60003800100 */
[----:B------:R-:W-:-:S13]  /*0360*/  ISETP.NE.AND.EX P0, PT, R15, R17, PT, P0 ;  /* 0x000000110f00720c */ /* 0x000fda0003f05300 */
[----:B------:R-:W-:Y:S05]  /*0370*/  @!P0 BRA `(.L_x_1493) ;  /* 0x0000000000108947 */ /* 0x000fea0003800000 */
[----:B------:R-:W0:Y:S02]  /*0380*/  LDC.64 R16, c[0x0][0x390] ;  /* 0x0000e400ff107b82 */ /* 0x000e240000000a00 */
[----:B0-----:R-:W-:-:S05]  /*0390*/  IMAD.WIDE.U32 R16, R19, 0x8, R16 ;  /* 0x0000000813107825 */ /* 0x001fca00078e0010 */
[----:B------:R0:W5:Y:S01]  /*03a0*/  LDG.E.64 R18, desc[UR10][R16.64] ;  /* 0x0000000a10127981 */ /* 0x000162000c1e1b00 */
[----:B------:R-:W-:Y:S05]  /*03b0*/  BRA `(.L_x_1494) ;  /* 0x0000000000387947 */ /* 0x000fea0003800000 */
.L_x_1493:
        /* <DEDUP_REMOVED lines=11> */
.L_x_1491:
[----:B------:R0:W-:Y:S04]  /*0470*/  STS.64 [R9], R16 ;  /* 0x0000001009007388 */ /* 0x0001e80000000a00 */
[----:B-----5:R0:W-:Y:S01]  /*0480*/  STS.64 [R7], R14 ;  /* 0x0000000e07007388 */ /* 0x0201e20000000a00 */
[----:B------:R-:W-:Y:S05]  /*0490*/  BRA `(.L_x_1495) ;  /* 0x00000000003c7947 */ /* 0x000fea0003800000 */
.L_x_1494:
[----:B------:R-:W-:Y:S05]  /*04a0*/  BSYNC.RELIABLE B1 ;  /* 0x0000000000017941 */ /* 0x000fea0003800100 */
.L_x_1492:
[----:B------:R1:W-:Y:S04]  /*04b0*/  STS.64 [R9], R14 ;  /* 0x0000000e09007388 */ /* 0x0003e80000000a00 */
[----:B-----5:R1:W-:Y:S01]  /*04c0*/  STS.64 [R7], R18 ;  /* 0x0000001207007388 */ /* 0x0203e20000000a00 */
[----:B------:R-:W-:Y:S05]  /*04d0*/  BRA `(.L_x_1495) ;  /* 0x00000000002c7947 */ /* 0x000fea0003800000 */
.L_x_1489:
        /* <DEDUP_REMOVED lines=11> */
.L_x_1495:
[----:B------:R-:W-:Y:S05]  /*0590*/  BSYNC.RECONVERGENT B0 ;  /* 0x0000000000007941 */ /* 0x000fea0003800200 */
.L_x_1488:
[----:B------:R-:W-:Y:S05]  /*05a0*/  WARPSYNC.ALL ;  /* 0x0000000000007948 */ /* 0x000fea0003800000 */
[----:B------:R-:W-:Y:S01]  /*05b0*/  BAR.SYNC.DEFER_BLOCKING 0x0 ;  /* 0x0000000000007b1d */ /* 0x000fe20000010000 */
[----:B------:R-:W-:-:S13]  /*05c0*/  ISETP.GE.U32.AND P0, PT, R0, 0x42, PT ;  /* 0x000000420000780c */ /* 0x000fda0003f06070 */
[----:B------:R-:W-:Y:S05]  /*05d0*/  @!P0 BRA `(.L_x_1496) ;  /* 0x0000000000808947 */ /* 0x000fea0003800000 */
.L_x_1501:
        /* <DEDUP_REMOVED lines=10> */
[----:B0-----:R-:W-:-:S04]  /*0680*/  ISETP.GT.U32.AND P0, PT, R14, R18, PT ;  /* 0x000000120e00720c */ /* 0x001fc80003f04070 */
[----:B------:R-:W-:-:S13]  /*0690*/  ISETP.GT.U32.AND.EX P0, PT, R15, R19, PT, P0 ;  /* 0x000000130f00720c */ /* 0x000fda0003f04100 */
[----:B------:R0:W1:Y:S01]  /*06a0*/  @P0 LDS.64 R16, [R6] ;  /* 0x0000000006100984 */ /* 0x0000620000000a00 */
[----:B------:R-:W-:Y:S05]  /*06b0*/  @P0 BRA `(.L_x_1500) ;  /* 0x0000000000280947 */ /* 0x000fea0003800000 */
[----:B------:R-:W-:-:S04]  /*06c0*/  ISETP.NE.U32.AND P0, PT, R14, R18, PT ;  /* 0x000000120e00720c */ /* 0x000fc80003f05070 */
[----:B------:R-:W-:-:S13]  /*06d0*/  ISETP.NE.AND.EX P0, PT, R15, R19, PT, P0 ;  /* 0x000000130f00720c */ /* 0x000fda0003f05300 */
        /* <DEDUP_REMOVED lines=8> */
.L_x_1500:
[----:B------:R-:W-:Y:S05]  /*0760*/  BSYNC.RELIABLE B1 ;  /* 0x0000000000017941 */ /* 0x000fea0003800100 */
.L_x_1499:
[----:B------:R3:W-:Y:S04]  /*0770*/  STS.64 [R9], R18 ;  /* 0x0000001209007388 */ /* 0x0007e80000000a00 */
[----:B-1----:R3:W-:Y:S02]  /*0780*/  STS.64 [R7], R16 ;  /* 0x0000001007007388 */ /* 0x0027e40000000a00 */
.L_x_1498:
[----:B------:R-:W-:Y:S05]  /*0790*/  BSYNC.RECONVERGENT B0 ;  /* 0x0000000000007941 */ /* 0x000fea0003800200 */
.L_x_1497:
[----:B------:R-:W-:Y:S05]  /*07a0*/  WARPSYNC.ALL ;  /* 0x0000000000007948 */ /* 0x000fea0003800000 */
[----:B------:R-:W-:Y:S01]  /*07b0*/  BAR.SYNC.DEFER_BLOCKING 0x0 ;  /* 0x0000000000007b1d */ /* 0x000fe20000010000 */
[----:B------:R-:W-:-:S13]  /*07c0*/  ISETP.GT.U32.AND P0, PT, R4, 0x83, PT ;  /* 0x000000830400780c */ /* 0x000fda0003f04070 */
[----:B------:R-:W-:Y:S05]  /*07d0*/  @P0 BRA `(.L_x_1501) ;  /* 0xfffffffc00800947 */ /* 0x000fea000383ffff */
.L_x_1496:
[----:B------:R-:W-:-:S13]  /*07e0*/  ISETP.GT.U32.AND P0, PT, R11, 0x1f, PT ;  /* 0x0000001f0b00780c */ /* 0x000fda0003f04070 */
[----:B------:R-:W-:Y:S05]  /*07f0*/  @P0 EXIT ;  /* 0x000000000000094d */ /* 0x000fea0003800000 */
[----:B012---:R-:W-:Y:S01]  /*0800*/  LDS.64 R14, [R9] ;  /* 0x00000000090e7984 */ /* 0x007fe20000000a00 */
[----:B------:R-:W-:Y:S04]  /*0810*/  BSSY.RECONVERGENT B1, `(.L_x_1502) ;  /* 0x0000017000017945 */ /* 0x000fe80003800200 */
[----:B------:R-:W-:Y:S01]  /*0820*/  BSSY.RELIABLE B0, `(.L_x_1503) ;  /* 0x0000011000007945 */ /* 0x000fe20003800100 */
[----:B---3--:R-:W0:Y:S02]  /*0830*/  LDS.64 R16, [R9+0x100] ;  /* 0x0001000009107984 */ /* 0x008e240000000a00 */
[----:B0-----:R-:W-:-:S04]  /*0840*/  ISETP.GT.U32.AND P0, PT, R14, R16, PT ;  /* 0x000000100e00720c */ /* 0x001fc80003f04070 */
[----:B------:R-:W-:-:S13]  /*0850*/  ISETP.GT.U32.AND.EX P0, PT, R15, R17, PT, P0 ;  /* 0x000000110f00720c */ /* 0x000fda0003f04100 */
[----:B------:R-:W-:Y:S05]  /*0860*/  @P0 BRA `(.L_x_1504) ;  /* 0x0000000000300947 */ /* 0x000fea0003800000 */
[----:B------:R-:W-:Y:S04]  /*0870*/  LDS.64 R14, [R9] ;  /* 0x00000000090e7984 */ /* 0x000fe80000000a00 */
[----:B------:R-:W0:Y:S02]  /*0880*/  LDS.64 R16, [R9+0x100] ;  /* 0x0001000009107984 */ /* 0x000e240000000a00 */
[----:B0-----:R-:W-:-:S04]  /*0890*/  ISETP.NE.U32.AND P0, PT, R14, R16, PT ;  /* 0x000000100e00720c */ /* 0x001fc80003f05070 */
[----:B------:R-:W-:-:S13]  /*08a0*/  ISETP.NE.AND.EX P0, PT, R15, R17, PT, P0 ;  /* 0x000000110f00720c */ /* 0x000fda0003f05300 */
        /* <DEDUP_REMOVED lines=8> */
.L_x_1504:
[----:B------:R-:W-:Y:S05]  /*0930*/  BSYNC.RELIABLE B0 ;  /* 0x0000000000007941 */ /* 0x000fea0003800100 */
.L_x_1503:
[----:B------:R-:W0:Y:S04]  /*0940*/  LDS.64 R14, [R7+0x100] ;  /* 0x00010000070e7984 */ /* 0x000e280000000a00 */
[----:B0-----:R-:W-:Y:S04]  /*0950*/  STS.64 [R7], R14 ;  /* 0x0000000e07007388 */ /* 0x001fe80000000a00 */
[----:B------:R-:W0:Y:S04]  /*0960*/  LDS.64 R16, [R9+0x100] ;  /* 0x0001000009107984 */ /* 0x000e280000000a00 */
[----:B0-----:R0:W-:Y:S02]  /*0970*/  STS.64 [R9], R16 ;  /* 0x0000001009007388 */ /* 0x0011e40000000a00 */
.L_x_1505:
[----:B------:R-:W-:Y:S05]  /*0980*/  BSYNC.RECONVERGENT B1 ;  /* 0x0000000000017941 */ /* 0x000fea0003800200 */
.L_x_1502:
[----:B------:R-:W-:Y:S05]  /*0990*/  WARPSYNC.ALL ;  /* 0x0000000000007948 */ /* 0x000fea0003800000 */
[----:B------:R-:W-:Y:S01]  /*09a0*/  LDS.64 R14, [R9] ;  /* 0x00000000090e7984 */ /* 0x000fe20000000a00 */
[----:B------:R-:W-:Y:S04]  /*09b0*/  BSSY.RECONVERGENT B2, `(.L_x_1506) ;  /* 0x0000017000027945 */ /* 0x000fe80003800200 */
[----:B------:R-:W-:Y:S01]  /*09c0*/  BSSY.RELIABLE B1, `(.L_x_1507) ;  /* 0x0000011000017945 */ /* 0x000fe20003800100 */
[----:B0-----:R-:W0:Y:S02]  /*09d0*/  LDS.64 R16, [R9+0x80] ;  /* 0x0000800009107984 */ /* 0x001e240000000a00 */
        /* <DEDUP_REMOVED lines=15> */
.L_x_1508:
[----:B------:R-:W-:Y:S05]  /*0ad0*/  BSYNC.RELIABLE B1 ;  /* 0x0000000000017941 */ /* 0x000fea0003800100 */
.L_x_1507:
[----:B------:R-:W0:Y:S04]  /*0ae0*/  LDS.64 R14, [R7+0x80] ;  /* 0x00008000070e7984 */ /* 0x000e280000000a00 */
[----:B0-----:R-:W-:Y:S04]  /*0af0*/  STS.64 [R7], R14 ;  /* 0x0000000e07007388 */ /* 0x001fe80000000a00 */
[----:B------:R-:W0:Y:S04]  /*0b00*/  LDS.64 R16, [R9+0x80] ;  /* 0x0000800009107984 */ /* 0x000e280000000a00 */
[----:B0-----:R0:W-:Y:S02]  /*0b10*/  STS.64 [R9], R16 ;  /* 0x0000001009007388 */ /* 0x0011e40000000a00 */
.L_x_1509:
[----:B------:R-:W-:Y:S05]  /*0b20*/  BSYNC.RECONVERGENT B2 ;  /* 0x0000000000027941 */ /* 0x000fea0003800200 */
.L_x_1506:
        /* <DEDUP_REMOVED lines=20> */
.L_x_1512:
[----:B------:R-:W-:Y:S05]  /*0c70*/  BSYNC.RELIABLE B2 ;  /* 0x0000000000027941 */ /* 0x000fea0003800100 */
.L_x_1511:
[----:B------:R-:W0:Y:S04]  /*0c80*/  LDS.64 R14, [R7+0x40] ;  /* 0x00004000070e7984 */ /* 0x000e280000000a00 */
[----:B0-----:R-:W-:Y:S04]  /*0c90*/  STS.64 [R7], R14 ;  /* 0x0000000e07007388 */ /* 0x001fe80000000a00 */
[----:B------:R-:W0:Y:S04]  /*0ca0*/  LDS.64 R16, [R9+0x40] ;  /* 0x0000400009107984 */ /* 0x000e280000000a00 */
[----:B0-----:R0:W-:Y:S02]  /*0cb0*/  STS.64 [R9], R16 ;  /* 0x0000001009007388 */ /* 0x0011e40000000a00 */
.L_x_1513:
[----:B------:R-:W-:Y:S05]  /*0cc0*/  BSYNC.RECONVERGENT B3 ;  /* 0x0000000000037941 */ /* 0x000fea0003800200 */
.L_x_1510:
        /* <DEDUP_REMOVED lines=20> */
.L_x_1516:
[----:B------:R-:W-:Y:S05]  /*0e10*/  BSYNC.RELIABLE B3 ;  /* 0x0000000000037941 */ /* 0x000fea0003800100 */
.L_x_1515:
[----:B------:R-:W0:Y:S04]  /*0e20*/  LDS.64 R14, [R7+0x20] ;  /* 0x00002000070e7984 */ /* 0x000e280000000a00 */
[----:B0-----:R-:W-:Y:S04]  /*0e30*/  STS.64 [R7], R14 ;  /* 0x0000000e07007388 */ /* 0x001fe80000000a00 */
[----:B------:R-:W0:Y:S04]  /*0e40*/  LDS.64 R16, [R9+0x20] ;  /* 0x0000200009107984 */ /* 0x000e280000000a00 */
[----:B0-----:R0:W-:Y:S02]  /*0e50*/  STS.64 [R9], R16 ;  /* 0x0000001009007388 */ /* 0x0011e40000000a00 */
.L_x_1517:
[----:B------:R-:W-:Y:S05]  /*0e60*/  BSYNC.RECONVERGENT B4 ;  /* 0x0000000000047941 */ /* 0x000fea0003800200 */
.L_x_1514:
        /* <DEDUP_REMOVED lines=20> */
.L_x_1520:
[----:B------:R-:W-:Y:S05]  /*0fb0*/  BSYNC.RELIABLE B4 ;  /* 0x0000000000047941 */ /* 0x000fea0003800100 */
.L_x_1519:
[----:B------:R-:W0:Y:S04]  /*0fc0*/  LDS.64 R14, [R7+0x10] ;  /* 0x00001000070e7984 */ /* 0x000e280000000a00 */
[----:B0-----:R-:W-:Y:S04]  /*0fd0*/  STS.64 [R7], R14 ;  /* 0x0000000e07007388 */ /* 0x001fe80000000a00 */
[----:B------:R-:W0:Y:S04]  /*0fe0*/  LDS.64 R16, [R9+0x10] ;  /* 0x0000100009107984 */ /* 0x000e280000000a00 */
[----:B0-----:R0:W-:Y:S02]  /*0ff0*/  STS.64 [R9], R16 ;  /* 0x0000001009007388 */ /* 0x0011e40000000a00 */
.L_x_1521:
[----:B------:R-:W-:Y:S05]  /*1000*/  BSYNC.RECONVERGENT B5 ;  /* 0x0000000000057941 */ /* 0x000fea0003800200 */
.L_x_1518:
        /* <DEDUP_REMOVED lines=20> */
.L_x_1524:
[----:B------:R-:W-:Y:S05]  /*1150*/  BSYNC.RELIABLE B6 ;  /* 0x0000000000067941 */ /* 0x000fea0003800100 */
.L_x_1523:
[----:B------:R-:W0:Y:S04]  /*1160*/  LDS.64 R14, [R7+0x8] ;  /* 0x00000800070e7984 */ /* 0x000e280000000a00 */
[----:B0-----:R-:W-:Y:S04]  /*1170*/  STS.64 [R7], R14 ;  /* 0x0000000e07007388 */ /* 0x001fe80000000a00 */
[----:B------:R-:W0:Y:S04]  /*1180*/  LDS.64 R16, [R9+0x8] ;  /* 0x0000080009107984 */ /* 0x000e280000000a00 */
[----:B0-----:R0:W-:Y:S02]  /*1190*/  STS.64 [R9], R16 ;  /* 0x0000001009007388 */ /* 0x0011e40000000a00 */
.L_x_1525:
[----:B------:R-:W-:Y:S05]  /*11a0*/  BSYNC.RECONVERGENT B5 ;  /* 0x0000000000057941 */ /* 0x000fea0003800200 */
.L_x_1522:
        /* <DEDUP_REMOVED lines=21> */
.L_x_1526:
        /* <DEDUP_REMOVED lines=16> */
.L_x_4908:


//--------------------- .text.nkd_u64             --------------------------
	.section	.text.nkd_u64,"ax",@progbits
	.align	128
        .global         nkd_u64
        .type           nkd_u64,@function
        .size           nkd_u64,(.L_x_4853 - nkd_u64)
        .other          nkd_u64,@"STO_CUDA_ENTRY STV_DEFAULT"
nkd_u64:
.text.nkd_u64:
[----:B------:R-:W-:Y:S08]  /*0000*/  LDC R1, c[0x0][0x37c] ;  /* 0x0000df00ff017b82 */ /* 0x000ff00000000800 */
[----:B------:R-:W0:Y:S01]  /*0010*/  S2UR UR4, SR_CTAID.Y ;  /* 0x00000000000479c3 */ /* 0x000e220000002600 */
[----:B------:R-:W1:Y:S01]  /*0020*/  S2R R16, SR_CTAID.X ;  /* 0x0000000000107919 */ /* 0x000e620000002500 */
[----:B------:R-:W0:Y:S01]  /*0030*/  LDCU.64 UR6, c[0x0][0x3b0] ;  /* 0x00007600ff0677ac */ /* 0x000e220008000a00 */
[----:B------:R-:W-:Y:S01]  /*0040*/  IMAD.MOV.U32 R4, RZ, RZ, -0x1 ;  /* 0xffffffffff047424 */ /* 0x000fe200078e00ff */
        /* <DEDUP_REMOVED lines=53> */
.L_x_1555:
        /* <DEDUP_REMOVED lines=33> */
.L_x_1532:
[----:B------:R-:W-:Y:S01]  /*05b0*/  IMAD.MOV.U32 R14, RZ, RZ, R6 ;  /* 0x000000ffff0e7224 */ /* 0x000fe200078e0006 */
[----:B------:R-:W-:Y:S01]  /*05c0*/  MOV R13, R7 ;  /* 0x00000007000d7202 */ /* 0x000fe20000000f00 */
[----:B------:R-:W-:Y:S01]  /*05d0*/  IMAD.MOV.U32 R12, RZ, RZ, R28 ;  /* 0x000000ffff0c7224 */ /* 0x000fe200078e001c */
[----:B------:R-:W-:Y:S02]  /*05e0*/  MOV R11, R29 ;  /* 0x0000001d000b7202 */ /* 0x000fe40000000f00 */
[----:B------:R-:W-:-:S07]  /*05f0*/  MOV R10, 0x610 ;  /* 0x00000610000a7802 */ /* 0x000fce0000000f00 */
[----:B------:R-:W-:Y:S05]  /*0600*/  CALL.REL.NOINC `($__internal_16_$__cuda_sm20_div_s64) ;  /* 0x00000070000c7944 */ /* 0x000fea0003c00000 */
        /* <DEDUP_REMOVED lines=9> */
.L_x_1533:
[----:B------:R-:W-:Y:S05]  /*06a0*/  BSYNC.RECONVERGENT B1 ;  /* 0x0000000000017941 */ /* 0x000fea0003800200 */
.L_x_1531:
        /* <DEDUP_REMOVED lines=34> */
.L_x_1535:
        /* <DEDUP_REMOVED lines=15> */
.L_x_1536:
[----:B------:R-:W-:Y:S05]  /*09c0*/  BSYNC.RECONVERGENT B1 ;  /* 0x0000000000017941 */ /* 0x000fea0003800200 */
.L_x_1534:
        /* <DEDUP_REMOVED lines=36> */
.L_x_1538:
[----:B------:R-:W-:Y:S01]  /*0c10*/  IMAD.MOV.U32 R14, RZ, RZ, R40 ;  /* 0x000000ffff0e7224 */ /* 0x000fe200078e0028 */
[----:B------:R-:W-:Y:S01]  /*0c20*/  MOV R13, R41 ;  /* 0x00000029000d7202 */ /* 0x000fe20000000f00 */
[----:B------:R-:W-:Y:S01]  /*0c30*/  IMAD.MOV.U32 R12, RZ, RZ, R24 ;  /* 0x000000ffff0c7224 */ /* 0x000fe200078e0018 */
[----:B------:R-:W-:Y:S02]  /*0c40*/  MOV R11, R25 ;  /* 0x00000019000b7202 */ /* 0x000fe40000000f00 */
[----:B------:R-:W-:-:S07]  /*0c50*/  MOV R10, 0xc70 ;  /* 0x00000c70000a7802 */ /* 0x000fce0000000f00 */
[----:B------:R-:W-:Y:S05]  /*0c60*/  CALL.REL.NOINC `($__internal_16_$__cuda_sm20_div_s64) ;  /* 0x0000006800747944 */ /* 0x000fea0003c00000 */
        /* <DEDUP_REMOVED lines=10> */
.L_x_1539:
[----:B------:R-:W-:Y:S05]  /*0d10*/  BSYNC.RECONVERGENT B1 ;  /* 0x0000000000017941 */ /* 0x000fea0003800200 */
.L_x_1537:
        /* <DEDUP_REMOVED lines=35> */
.L_x_1541:
        /* <DEDUP_REMOVED lines=16> */
.L_x_1542:
[----:B------:R-:W-:Y:S05]  /*1050*/  BSYNC.RECONVERGENT B1 ;  /* 0x0000000000017941 */ /* 0x000fea0003800200 */
.L_x_1540:
        /* <DEDUP_REMOVED lines=37> */
.L_x_1544:
        /* <DEDUP_REMOVED lines=16> */
.L_x_1545:
[----:B------:R-:W-:Y:S05]  /*13b0*/  BSYNC.RECONVERGENT B1 ;  /* 0x0000000000017941 */ /* 0x000fea0003800200 */
.L_x_1543:
        /* <DEDUP_REMOVED lines=36> */
.L_x_1547:
[----:B------:R-:W-:Y:S01]  /*1600*/  MOV R14, R26 ;  /* 0x0000001a000e7202 */ /* 0x000fe20000000f00 */
[----:B------:R-:W-:Y:S01]  /*1610*/  IMAD.MOV.U32 R13, RZ, RZ, R27 ;  /* 0x000000ffff0d7224 */ /* 0x000fe200078e001b */
[----:B------:R-:W-:Y:S01]  /*1620*/  MOV R12, R24 ;  /* 0x00000018000c7202 */ /* 0x000fe20000000f00 */
[----:B------:R-:W-:Y:S01]  /*1630*/  IMAD.MOV.U32 R11, RZ, RZ, R25 ;  /* 0x000000ffff0b7224 */ /* 0x000fe200078e0019 */
[----:B------:R-:W-:-:S07]  /*1640*/  MOV R10, 0x1660 ;  /* 0x00001660000a7802 */ /* 0x000fce0000000f00 */
[----:B------:R-:W-:Y:S05]  /*1650*/  CALL.REL.NOINC `($__internal_16_$__cuda_sm20_div_s64) ;  /* 0x0000005c00f87944 */ /* 0x000fea0003c00000 */
        /* <DEDUP_REMOVED lines=10> */
.L_x_1548:
[----:B------:R-:W-:Y:S05]  /*1700*/  BSYNC.RECONVERGENT B1 ;  /* 0x0000000000017941 */ /* 0x000fea0003800200 */
.L_x_1546:
        /* <DEDUP_REMOVED lines=35> */
.L_x_1550:
[----:B------:R-:W-:Y:S01]  /*1940*/  MOV R14, R40 ;  /* 0x00000028000e7202 */ /* 0x000fe20000000f00 */
[----:B------:R-:W-:Y:S01]  /*1950*/  IMAD.MOV.U32 R13, RZ, RZ, R41 ;  /* 0x000000ffff0d7224 */ /* 0x000fe200078e0029 */
[----:B------:R-:W-:Y:S01]  /*1960*/  MOV R12, R26 ;  /* 0x0000001a000c7202 */ /* 0x000fe20000000f00 */
[----:B------:R-:W-:Y:S01]  /*1970*/  IMAD.MOV.U32 R11, RZ, RZ, R27 ;  /* 0x000000ffff0b7224 */ /* 0x000fe200078e001b */
[----:B------:R-:W-:-:S07]  /*1980*/  MOV R10, 0x19a0 ;  /* 0x000019a0000a7802 */ /* 0x000fce0000000f00 */
[----:B------:R-:W-:Y:S05]  /*1990*/  CALL.REL.NOINC `($__internal_16_$__cuda_sm20_div_s64) ;  /* 0x0000005c00287944 */ /* 0x000fea0003c00000 */
        /* <DEDUP_REMOVED lines=11> */
.L_x_1551:
[----:B------:R-:W-:Y:S05]  /*1a50*/  BSYNC.RECONVERGENT B1 ;  /* 0x0000000000017941 */ /* 0x000fea0003800200 */
.L_x_1549:
        /* <DEDUP_REMOVED lines=36> */
.L_x_1553:
[----:B------:R-:W-:Y:S01]  /*1ca0*/  MOV R14, R24 ;  /* 0x00000018000e7202 */ /* 0x000fe20000000f00 */
[----:B------:R-:W-:Y:S01]  /*1cb0*/  IMAD.MOV.U32 R13, RZ, RZ, R25 ;  /* 0x000000ffff0d7224 */ /* 0x000fe200078e0019 */
[----:B------:R-:W-:Y:S01]  /*1cc0*/  MOV R12, R26 ;  /* 0x0000001a000c7202 */ /* 0x000fe20000000f00 */
[----:B------:R-:W-:Y:S01]  /*1cd0*/  IMAD.MOV.U32 R11, RZ, RZ, R27 ;  /* 0x000000ffff0b7224 */ /* 0x000fe200078e001b */
[----:B------:R-:W-:-:S07]  /*1ce0*/  MOV R10, 0x1d00 ;  /* 0x00001d00000a7802 */ /* 0x000fce0000000f00 */
[----:B------:R-:W-:Y:S05]  /*1cf0*/  CALL.REL.NOINC `($__internal_16_$__cuda_sm20_div_s64) ;  /* 0x0000005800507944 */ /* 0x000fea0003c00000 */
        /* <DEDUP_REMOVED lines=11> */
.L_x_1554:
[----:B------:R-:W-:Y:S05]  /*1db0*/  BSYNC.RECONVERGENT B1 ;  /* 0x0000000000017941 */ /* 0x000fea0003800200 */
.L_x_1552:
        /* <DEDUP_REMOVED lines=9> */
.L_x_1530:
        /* <DEDUP_REMOVED lines=36> */
.L_x_1558:
[----:B------:R-:W-:Y:S01]  /*2090*/  IMAD.MOV.U32 R14, RZ, RZ, R6 ;  /* 0x000000ffff0e7224 */ /* 0x000fe200078e0006 */
[----:B------:R-:W-:Y:S01]  /*20a0*/  MOV R13, R7 ;  /* 0x00000007000d7202 */ /* 0x000fe20000000f00 */
[----:B------:R-:W-:Y:S01]  /*20b0*/  IMAD.MOV.U32 R12, RZ, RZ, R8 ;  /* 0x000000ffff0c7224 */ /* 0x000fe200078e0008 */
[----:B------:R-:W-:Y:S02]  /*20c0*/  MOV R11, R9 ;  /* 0x00000009000b7202 */ /* 0x000fe40000000f00 */
[----:B------:R-:W-:-:S07]  /*20d0*/  MOV R10, 0x20f0 ;  /* 0x000020f0000a7802 */ /* 0x000fce0000000f00 */
[----:B------:R-:W-:Y:S05]  /*20e0*/  CALL.REL.NOINC `($__internal_16_$__cuda_sm20_div_s64) ;  /* 0x0000005400547944 */ /* 0x000fea0003c00000 */
        /* <DEDUP_REMOVED lines=9> */
.L_x_1559:
[----:B------:R-:W-:Y:S05]  /*2180*/  BSYNC.RECONVERGENT B1 ;  /* 0x0000000000017941 */ /* 0x000fea0003800200 */
.L_x_1557:
        /* <DEDUP_REMOVED lines=34> */
.L_x_1561:
        /* <DEDUP_REMOVED lines=14> */
.L_x_1562:
[----:B------:R-:W-:Y:S05]  /*2490*/  BSYNC.RECONVERGENT B1 ;  /* 0x0000000000017941 */ /* 0x000fea0003800200 */
.L_x_1560:
        /* <DEDUP_REMOVED lines=36> */
.L_x_1564:
        /* <DEDUP_REMOVED lines=17> */
.L_x_1565:
[----:B------:R-:W-:Y:S05]  /*27f0*/  BSYNC.RECONVERGENT B1 ;  /* 0x0000000000017941 */ /* 0x000fea0003800200 */
.L_x_1563:
        /* <DEDUP_REMOVED lines=36> */
.L_x_1567:
        /* <DEDUP_REMOVED lines=17> */
.L_x_1568:
[----:B------:R-:W-:Y:S05]  /*2b50*/  BSYNC.RECONVERGENT B1 ;  /* 0x0000000000017941 */ /* 0x000fea0003800200 */
.L_x_1566:
[----:B------:R-:W-:Y:S01]  /*2b60*/  IMAD R11, R11, R32, RZ ;  /* 0x000000200b0b7224 */ /* 0x000fe200078e02ff */
[----:B------:R-:W-:Y:S01]  /*2b70*/  IADD3 R4, PT, PT, R4, -0x2, RZ ;  /* 0xfffffffe04047810 */ /* 0x000fe20007ffe0ff */
[----:B------:R-:W-:Y:S02]  /*2b80*/  IMAD.MOV.U32 R8, RZ, RZ, R26 ;  /* 0x000000ffff087224 */ /* 0x000fe400078e001a */
[-C--:B------:R-:W-:Y:S02]  /*2b90*/  IMAD R11, R33, R29.reuse, R11 ;  /* 0x0000001d210b7224 */ /* 0x080fe400078e020b */
[----:B------:R-:W-:-:S04]  /*2ba0*/  IMAD.WIDE.U32 R26, R32, R29, R8 ;  /* 0x0000001d201a7225 */ /* 0x000fc800078e0008 */
[----:B------:R-:W-:-:S07]  /*2bb0*/  IMAD.IADD R27, R27, 0x1, R11 ;  /* 0x000000011b1b7824 */ /* 0x000fce00078e020b */
.L_x_1556:
        /* <DEDUP_REMOVED lines=31> */
.L_x_1570:
[----:B------:R-:W-:Y:S01]  /*2db0*/  MOV R28, R6 ;  /* 0x00000006001c7202 */ /* 0x000fe20000000f00 */
[----:B------:R-:W-:Y:S01]  /*2dc0*/  IMAD.MOV.U32 R31, RZ, RZ, R7 ;  /* 0x000000ffff1f7224 */ /* 0x000fe200078e0007 */
[----:B------:R-:W-:Y:S01]  /*2dd0*/  MOV R30, R14 ;  /* 0x0000000e001e7202 */ /* 0x000fe20000000f00 */
[----:B------:R-:W-:Y:S01]  /*2de0*/  IMAD.MOV.U32 R29, RZ, RZ, R15 ;  /* 0x000000ffff1d7224 */ /* 0x000fe200078e000f */
[----:B------:R-:W-:-:S07]  /*2df0*/  MOV R32, 0x2e10 ;  /* 0x00002e1000207802 */ /* 0x000fce0000000f00 */
[----:B------:R-:W-:Y:S05]  /*2e00*/  CALL.REL.NOINC `($__internal_17_$__cuda_sm20_rem_s64) ;  /* 0x0000004c00587944 */ /* 0x000fea0003c00000 */
.L_x_1571:
[----:B------:R-:W-:Y:S05]  /*2e10*/  BSYNC.RECONVERGENT B1 ;  /* 0x0000000000017941 */ /* 0x000fea0003800200 */
.L_x_1569:
        /* <DEDUP_REMOVED lines=30> */
.L_x_1573:
[----:B------:R-:W-:Y:S01]  /*3000*/  MOV R30, R14 ;  /* 0x0000000e001e7202 */ /* 0x000fe20000000f00 */
[----:B------:R-:W-:Y:S01]  /*3010*/  IMAD.MOV.U32 R29, RZ, RZ, R15 ;  /* 0x000000ffff1d7224 */ /* 0x000fe200078e000f */
[----:B------:R-:W-:Y:S01]  /*3020*/  MOV R28, R24 ;  /* 0x00000018001c7202 */ /* 0x000fe20000000f00 */
[----:B------:R-:W-:Y:S01]  /*3030*/  IMAD.MOV.U32 R31, RZ, RZ, R25 ;  /* 0x000000ffff1f7224 */ /* 0x000fe200078e0019 */
[----:B------:R-:W-:-:S07]  /*3040*/  MOV R32, 0x3060 ;  /* 0x0000306000207802 */ /* 0x000fce0000000f00 */
[----:B------:R-:W-:Y:S05]  /*3050*/  CALL.REL.NOINC `($__internal_17_$__cuda_sm20_rem_s64) ;  /* 0x0000004800c47944 */ /* 0x000fea0003c00000 */
.L_x_1574:
[----:B------:R-:W-:Y:S05]  /*3060*/  BSYNC.RECONVERGENT B1 ;  /* 0x0000000000017941 */ /* 0x000fea0003800200 */
.L_x_1572:
[----:B------:R-:W-:Y:S02]  /*3070*/  IMAD R9, R9, R6, RZ ;  /* 0x0000000609097224 */ /* 0x000fe400078e02ff */
[----:B------:R-:W-:-:S04]  /*3080*/  IMAD.WIDE.U32 R26, R6, R8, R26 ;  /* 0x00000008061a7225 */ /* 0x000fc800078e001a */
[----:B------:R-:W-:-:S05]  /*3090*/  IMAD R9, R7, R8, R9 ;  /* 0x0000000807097224 */ /* 0x000fca00078e0209 */
[----:B------:R-:W-:-:S07]  /*30a0*/  IADD3 R27, PT, PT, R27, R9, RZ ;  /* 0x000000091b1b7210 */ /* 0x000fce0007ffe0ff */
.L_x_1529:
[----:B------:R-:W0:Y:S02]  /*30b0*/  LDCU.64 UR4, c[0x0][0x388] ;  /* 0x00007100ff0477ac */ /* 0x000e240008000a00 */
[----:B0-----:R-:W-:Y:S02]  /*30c0*/  LEA R6, P0, R22, UR4, 0x3 ;  /* 0x0000000416067c11 */ /* 0x001fe4000f8018ff */
[----:B------:R-:W-:Y:S02]  /*30d0*/  LEA R8, P1, R26, UR4, 0x3 ;  /* 0x000000041a087c11 */ /* 0x000fe4000f8218ff */
[----:B------:R-:W-:Y:S02]  /*30e0*/  LEA.HI.X R7, R22, UR5, R23, 0x3, P0 ;  /* 0x0000000516077c11 */ /* 0x000fe400080f1c17 */
[----:B------:R-:W-:-:S04]  /*30f0*/  LEA.HI.X R9, R26, UR5, R27, 0x3, P1 ;  /* 0x000000051a097c11 */ /* 0x000fc800088f1c1b */
[----:B------:R-:W2:Y:S04]  /*3100*/  LDG.E.64 R6, desc[UR10][R6.64] ;  /* 0x0000000a06067981 */ /* 0x000ea8000c1e1b00 */
[----:B------:R-:W2:Y:S02]  /*3110*/  LDG.E.64 R8, desc[UR10][R8.64] ;  /* 0x0000000a08087981 */ /* 0x000ea4000c1e1b00 */
[----:B--2---:R-:W-:-:S04]  /*3120*/  ISETP.GT.U32.AND P0, PT, R6, R8, PT ;  /* 0x000000080600720c */ /* 0x004fc80003f04070 */
[----:B------:R-:W-:-:S13]  /*3130*/  ISETP.GT.U32.AND.EX P0, PT, R7, R9, PT, P0 ;  /* 0x000000090700720c */ /* 0x000fda0003f04100 */
[----:B------:R-:W-:Y:S01]  /*3140*/  @P0 IMAD.MOV.U32 R21, RZ, RZ, RZ ;  /* 0x000000ffff150224 */ /* 0x000fe200078e00ff */
[----:B------:R0:W-:Y:S04]  /*3150*/  @P0 STS.64 [R2], R8 ;  /* 0x0000000802000388 */ /* 0x0001e80000000a00 */
[----:B------:R0:W-:Y:S04]  /*3160*/  @P0 STS.64 [R3], R20 ;  /* 0x0000001403000388 */ /* 0x0001e80000000a00 */
[----:B------:R0:W-:Y:S04]  /*3170*/  @!P0 STS.64 [R2], R6 ;  /* 0x0000000602008388 */ /* 0x0001e80000000a00 */
[----:B------:R0:W-:Y:S01]  /*3180*/  @!P0 STS.64 [R3], R18 ;  /* 0x0000001203008388 */ /* 0x0001e20000000a00 */
[----:B------:R-:W-:Y:S05]  /*3190*/  BRA `(.L_x_1575) ;  /* 0x0000003400c07947 */ /* 0x000fea0003800000 */
.L_x_1528:
        /* <DEDUP_REMOVED lines=16> */
.L_x_1602:
        /* <DEDUP_REMOVED lines=32> */
.L_x_1579:
[----:B------:R-:W-:Y:S01]  /*34a0*/  MOV R14, R24 ;  /* 0x00000018000e7202 */ /* 0x000fe20000000f00 */
[----:B------:R-:W-:Y:S01]  /*34b0*/  IMAD.MOV.U32 R13, RZ, RZ, R25 ;  /* 0x000000ffff0d7224 */ /* 0x000fe200078e0019 */
[----:B------:R-:W-:Y:S01]  /*34c0*/  MOV R12, R8 ;  /* 0x00000008000c7202 */ /* 0x000fe20000000f00 */
[----:B------:R-:W-:Y:S01]  /*34d0*/  IMAD.MOV.U32 R11, RZ, RZ, R9 ;  /* 0x000000ffff0b7224 */ /* 0x000fe200078e0009 */
[----:B------:R-:W-:-:S07]  /*34e0*/  MOV R10, 0x3500 ;  /* 0x00003500000a7802 */ /* 0x000fce0000000f00 */
[----:B------:R-:W-:Y:S05]  /*34f0*/  CALL.REL.NOINC `($__internal_16_$__cuda_sm20_div_s64) ;  /* 0x0000004000507944 */ /* 0x000fea0003c00000 */
        /* <DEDUP_REMOVED lines=9> */
.L_x_1580:
[----:B------:R-:W-:Y:S05]  /*3590*/  BSYNC.RECONVERGENT B1 ;  /* 0x0000000000017941 */ /* 0x000fea0003800200 */
.L_x_1578:
        /* <DEDUP_REMOVED lines=37> */
.L_x_1582:
        /* <DEDUP_REMOVED lines=17> */
.L_x_1583:
[----:B------:R-:W-:Y:S05]  /*3900*/  BSYNC.RECONVERGENT B1 ;  /* 0x0000000000017941 */ /* 0x000fea0003800200 */
.L_x_1581:
        /* <DEDUP_REMOVED lines=40> */
.L_x_1585:
        /* <DEDUP_REMOVED lines=17> */
.L_x_1586:
[----:B------:R-:W-:Y:S05]  /*3ca0*/  BSYNC.RECONVERGENT B1 ;  /* 0x0000000000017941 */ /* 0x000fea0003800200 */
.L_x_1584:
        /* <DEDUP_REMOVED lines=40> */
.L_x_1588:
        /* <DEDUP_REMOVED lines=17> */
.L_x_1589:
[----:B------:R-:W-:Y:S05]  /*4040*/  BSYNC.RECONVERGENT B1 ;  /* 0x0000000000017941 */ /* 0x000fea0003800200 */
.L_x_1587:
        /* <DEDUP_REMOVED lines=39> */
.L_x_1591:
        /* <DEDUP_REMOVED lines=17> */
.L_x_1592:
[----:B------:R-:W-:Y:S05]  /*43d0*/  BSYNC.RECONVERGENT B1 ;  /* 0x0000000000017941 */ /* 0x000fea0003800200 */
.L_x_1590:
        /* <DEDUP_REMOVED lines=39> */
.L_x_1594:
        /* <DEDUP_REMOVED lines=17> */
.L_x_1595:
[----:B------:R-:W-:Y:S05]  /*4760*/  BSYNC.RECONVERGENT B1 ;  /* 0x0000000000017941 */ /* 0x000fea0003800200 */
.L_x_1593:
        /* <DEDUP_REMOVED lines=40> */
.L_x_1597:
        /* <DEDUP_REMOVED lines=17> */
.L_x_1598:
[----:B------:R-:W-:Y:S05]  /*4b00*/  BSYNC.RECONVERGENT B1 ;  /* 0x0000000000017941 */ /* 0x000fea0003800200 */
.L_x_1596:
        /* <DEDUP_REMOVED lines=39> */
.L_x_1600:
        /* <DEDUP_REMOVED lines=17> */
.L_x_1601:
[----:B------:R-:W-:Y:S05]  /*4e90*/  BSYNC.RECONVERGENT B1 ;  /* 0x0000000000017941 */ /* 0x000fea0003800200 */
.L_x_1599:
        /* <DEDUP_REMOVED lines=15> */
.L_x_1577:
        /* <DEDUP_REMOVED lines=36> */
.L_x_1605:
        /* <DEDUP_REMOVED lines=15> */
.L_x_1606:
[----:B------:R-:W-:Y:S05]  /*52c0*/  BSYNC.RECONVERGENT B1 ;  /* 0x0000000000017941 */ /* 0x000fea0003800200 */
.L_x_1604:
        /* <DEDUP_REMOVED lines=38> */
.L_x_1608:
        /* <DEDUP_REMOVED lines=17> */
.L_x_1609:
[----:B------:R-:W-:Y:S05]  /*5640*/  BSYNC.RECONVERGENT B1 ;  /* 0x0000000000017941 */ /* 0x000fea0003800200 */
.L_x_1607:
        /* <DEDUP_REMOVED lines=39> */
.L_x_1611:
        /* <DEDUP_REMOVED lines=17> */
.L_x_1612:
[----:B------:R-:W-:Y:S05]  /*59d0*/  BSYNC.RECONVERGENT B1 ;  /* 0x0000000000017941 */ /* 0x000fea0003800200 */
.L_x_1610:
        /* <DEDUP_REMOVED lines=40> */
.L_x_1614:
        /* <DEDUP_REMOVED lines=17> */
.L_x_1615:
[----:B------:R-:W-:Y:S05]  /*5d70*/  BSYNC.RECONVERGENT B1 ;  /* 0x0000000000017941 */ /* 0x000fea0003800200 */
.L_x_1613:
        /* <DEDUP_REMOVED lines=11> */
.L_x_1603:
        /* <DEDUP_REMOVED lines=34> */
.L_x_1618:
        /* <DEDUP_REMOVED lines=15> */
.L_x_1619:
[----:B------:R-:W-:Y:S05]  /*6140*/  BSYNC.RECONVERGENT B1 ;  /* 0x0000000000017941 */ /* 0x000fea0003800200 */
.L_x_1617:
        /* <DEDUP_REMOVED lines=39> */
.L_x_1621:
        /* <DEDUP_REMOVED lines=15> */
[----:B------:R-:W-:-:S03]  /*64b0*/  MOV R25, R15 ;  /* 0x0000000f00197202 */ /* 0x000fc60000000f00 */
[----:B------:R-:W-:-:S07]  /*64c0*/  IMAD.IADD R13, R11, 0x1, R13 ;  /* 0x000000010b0d7824 */ /* 0x000fce00078e020d */
.L_x_1622:
[----:B------:R-:W-:Y:S05]  /*64d0*/  BSYNC.RECONVERGENT B1 ;  /* 0x0000000000017941 */ /* 0x000fea0003800200 */
.L_x_1620:
        /* <DEDUP_REMOVED lines=11> */
.L_x_1616:
        /* <DEDUP_REMOVED lines=31> */
.L_x_1624:
[----:B------:R-:W-:Y:S01]  /*6780*/  MOV R30, R28 ;  /* 0x0000001c001e7202 */ /* 0x000fe20000000f00 */
[----:B------:R-:W-:Y:S01]  /*6790*/  IMAD.MOV.U32 R28, RZ, RZ, R24 ;  /* 0x000000ffff1c7224 */ /* 0x000fe200078e0018 */
[----:B------:R-:W-:Y:S02]  /*67a0*/  MOV R31, R25 ;  /* 0x00000019001f7202 */ /* 0x000fe40000000f00 */
[----:B------:R-:W-:-:S07]  /*67b0*/  MOV R32, 0x67d0 ;  /* 0x000067d000207802 */ /* 0x000fce0000000f00 */
[----:B------:R-:W-:Y:S05]  /*67c0*/  CALL.REL.NOINC `($__internal_17_$__cuda_sm20_rem_s64) ;  /* 0x0000001000e87944 */ /* 0x000fea0003c00000 */
.L_x_1625:
[----:B------:R-:W-:Y:S05]  /*67d0*/  BSYNC.RECONVERGENT B1 ;  /* 0x0000000000017941 */ /* 0x000fea0003800200 */
.L_x_1623:
        /* <DEDUP_REMOVED lines=9> */
.L_x_1576:
[----:B------:R-:W2:Y:S04]  /*6870*/  LDG.E.64 R6, desc[UR10][R6.64] ;  /* 0x0000000a06067981 */ /* 0x000ea8000c1e1b00 */
[----:B--2---:R1:W-:Y:S04]  /*6880*/  STS.64 [R2], R6 ;  /* 0x0000000602007388 */ /* 0x0043e80000000a00 */
[----:B------:R1:W-:Y:S02]  /*6890*/  STS.64 [R3], R18 ;  /* 0x0000001203007388 */ /* 0x0003e40000000a00 */
.L_x_1575:
[----:B------:R-:W-:Y:S05]  /*68a0*/  BSYNC.RECONVERGENT B0 ;  /* 0x0000000000007941 */ /* 0x000fea0003800200 */
.L_x_1527:
[----:B------:R-:W-:Y:S01]  /*68b0*/  BAR.SYNC.DEFER_BLOCKING 0x0 ;  /* 0x0000000000007b1d */ /* 0x000fe20000010000 */
[----:B------:R-:W-:-:S13]  /*68c0*/  ISETP.GE.U32.AND P0, PT, R5, 0x42, PT ;  /* 0x000000420500780c */ /* 0x000fda0003f06070 */
[----:B------:R-:W-:Y:S05]  /*68d0*/  @!P0 BRA `(.L_x_1626) ;  /* 0x0000000000808947 */ /* 0x000fea0003800000 */
.L_x_1631:
        /* <DEDUP_REMOVED lines=24> */
.L_x_1630:
[----:B------:R-:W-:Y:S05]  /*6a60*/  BSYNC.RELIABLE B1 ;  /* 0x0000000000017941 */ /* 0x000fea0003800100 */
.L_x_1629:
[----:B------:R2:W-:Y:S04]  /*6a70*/  STS.64 [R2], R10 ;  /* 0x0000000a02007388 */ /* 0x0005e80000000a00 */
[----:B-1----:R2:W-:Y:S02]  /*6a80*/  STS.64 [R3], R8 ;  /* 0x0000000803007388 */ /* 0x0025e40000000a00 */
.L_x_1628:
[----:B------:R-:W-:Y:S05]  /*6a90*/  BSYNC.RECONVERGENT B0 ;  /* 0x0000000000007941 */ /* 0x000fea0003800200 */
.L_x_1627:
[----:B------:R-:W-:Y:S05]  /*6aa0*/  WARPSYNC.ALL ;  /* 0x0000000000007948 */ /* 0x000fea0003800000 */
[----:B------:R-:W-:Y:S01]  /*6ab0*/  BAR.SYNC.DEFER_BLOCKING 0x0 ;  /* 0x0000000000007b1d */ /* 0x000fe20000010000 */
[----:B------:R-:W-:-:S13]  /*6ac0*/  ISETP.GT.U32.AND P0, PT, R4, 0x83, PT ;  /* 0x000000830400780c */ /* 0x000fda0003f04070 */
[----:B------:R-:W-:Y:S05]  /*6ad0*/  @P0 BRA `(.L_x_1631) ;  /* 0xfffffffc00800947 */ /* 0x000fea000383ffff */
.L_x_1626:
[----:B------:R-:W-:-:S13]  /*6ae0*/  ISETP.GT.U32.AND P0, PT, R0, 0x1f, PT ;  /* 0x0000001f0000780c */ /* 0x000fda0003f04070 */
[----:B------:R-:W-:Y:S05]  /*6af0*/  @P0 EXIT ;  /* 0x000000000000094d */ /* 0x000fea0003800000 */
[----:B------:R-:W-:Y:S01]  /*6b00*/  LDS.64 R4, [R2] ;  /* 0x0000000002047984 */ /* 0x000fe20000000a00 */
[----:B------:R-:W-:Y:S04]  /*6b10*/  BSSY.RECONVERGENT B0, `(.L_x_1632) ;  /* 0x0000017000007945 */ /* 0x000fe80003800200 */
[----:B------:R-:W-:Y:S01]  /*6b20*/  BSSY.RELIABLE B1, `(.L_x_1633) ;  /* 0x0000011000017945 */ /* 0x000fe20003800100 */
[----:B01----:R-:W0:Y:S02]  /*6b30*/  LDS.64 R6, [R2+0x100] ;  /* 0x0001000002067984 */ /* 0x003e240000000a00 */
        /* <DEDUP_REMOVED lines=15> */
.L_x_1634:
[----:B------:R-:W-:Y:S05]  /*6c30*/  BSYNC.RELIABLE B1 ;  /* 0x0000000000017941 */ /* 0x000fea0003800100 */
.L_x_1633:
[----:B------:R-:W0:Y:S04]  /*6c40*/  LDS.64 R4, [R3+0x100] ;  /* 0x0001000003047984 */ /* 0x000e280000000a00 */
[----:B0-----:R-:W-:Y:S04]  /*6c50*/  STS.64 [R3], R4 ;  /* 0x0000000403007388 */ /* 0x001fe80000000a00 */
[----:B------:R-:W0:Y:S04]  /*6c60*/  LDS.64 R6, [R2+0x100] ;  /* 0x0001000002067984 */ /* 0x000e280000000a00 */
[----:B0-----:R0:W-:Y:S02]  /*6c70*/  STS.64 [R2], R6 ;  /* 0x0000000602007388 */ /* 0x0011e40000000a00 */
.L_x_1635:
[----:B------:R-:W-:Y:S05]  /*6c80*/  BSYNC.RECONVERGENT B0 ;  /* 0x0000000000007941 */ /* 0x000fea0003800200 */
.L_x_1632:
        /* <DEDUP_REMOVED lines=20> */
.L_x_1638:
[----:B------:R-:W-:Y:S05]  /*6dd0*/  BSYNC.RELIABLE B2 ;  /* 0x0000000000027941 */ /* 0x000fea0003800100 */
.L_x_1637:
[----:B------:R-:W0:Y:S04]  /*6de0*/  LDS.64 R4, [R3+0x80] ;  /* 0x0000800003047984 */ /* 0x000e280000000a00 */
[----:B0-----:R-:W-:Y:S04]  /*6df0*/  STS.64 [R3], R4 ;  /* 0x0000000403007388 */ /* 0x001fe80000000a00 */
[----:B------:R-:W0:Y:S04]  /*6e00*/  LDS.64 R6, [R2+0x80] ;  /* 0x0000800002067984 */ /* 0x000e280000000a00 */
[----:B0-----:R0:W-:Y:S02]  /*6e10*/  STS.64 [R2], R6 ;  /* 0x0000000602007388 */ /* 0x0011e40000000a00 */
.L_x_1639:
[----:B------:R-:W-:Y:S05]  /*6e20*/  BSYNC.RECONVERGENT B0 ;  /* 0x0000000000007941 */ /* 0x000fea0003800200 */
.L_x_1636:
        /* <DEDUP_REMOVED lines=20> */
.L_x_1642:
[----:B------:R-:W-:Y:S05]  /*6f70*/  BSYNC.RELIABLE B3 ;  /* 0x0000000000037941 */ /* 0x000fea0003800100 */
.L_x_1641:
[----:B------:R-:W0:Y:S04]  /*6f80*/  LDS.64 R4, [R3+0x40] ;  /* 0x0000400003047984 */ /* 0x000e280000000a00 */
[----:B0-----:R-:W-:Y:S04]  /*6f90*/  STS.64 [R3], R4 ;  /* 0x0000000403007388 */ /* 0x001fe80000000a00 */
[----:B------:R-:W0:Y:S04]  /*6fa0*/  LDS.64 R6, [R2+0x40] ;  /* 0x0000400002067984 */ /* 0x000e280000000a00 */
[----:B0-----:R0:W-:Y:S02]  /*6fb0*/  STS.64 [R2], R6 ;  /* 0x0000000602007388 */ /* 0x0011e40000000a00 */
.L_x_1643:
[----:B------:R-:W-:Y:S05]  /*6fc0*/  BSYNC.RECONVERGENT B0 ;  /* 0x0000000000007941 */ /* 0x000fea0003800200 */
.L_x_1640:
        /* <DEDUP_REMOVED lines=20> */
.L_x_1646:
[----:B------:R-:W-:Y:S05]  /*7110*/  BSYNC.RELIABLE B4 ;  /* 0x0000000000047941 */ /* 0x000fea0003800100 */
.L_x_1645:
[----:B------:R-:W0:Y:S04]  /*7120*/  LDS.64 R4, [R3+0x20] ;  /* 0x0000200003047984 */ /* 0x000e280000000a00 */
[----:B0-----:R-:W-:Y:S04]  /*7130*/  STS.64 [R3], R4 ;  /* 0x0000000403007388 */ /* 0x001fe80000000a00 */
[----:B------:R-:W0:Y:S04]  /*7140*/  LDS.64 R6, [R2+0x20] ;  /* 0x0000200002067984 */ /* 0x000e280000000a00 */
[----:B0-----:R0:W-:Y:S02]  /*7150*/  STS.64 [R2], R6 ;  /* 0x0000000602007388 */ /* 0x0011e40000000a00 */
.L_x_1647:
[----:B------:R-:W-:Y:S05]  /*7160*/  BSYNC.RECONVERGENT B0 ;  /* 0x0000000000007941 */ /* 0x000fea0003800200 */
.L_x_1644:
        /* <DEDUP_REMOVED lines=20> */
.L_x_1650:
[----:B------:R-:W-:Y:S05]  /*72b0*/  BSYNC.RELIABLE B5 ;  /* 0x0000000000057941 */ /* 0x000fea0003800100 */
.L_x_1649:
[----:B------:R-:W0:Y:S04]  /*72c0*/  LDS.64 R4, [R3+0x10] ;  /* 0x0000100003047984 */ /* 0x000e280000000a00 */
[----:B0-----:R-:W-:Y:S04]  /*72d0*/  STS.64 [R3], R4 ;  /* 0x0000000403007388 */ /* 0x001fe80000000a00 */
[----:B------:R-:W0:Y:S04]  /*72e0*/  LDS.64 R6, [R2+0x10] ;  /* 0x0000100002067984 */ /* 0x000e280000000a00 */
[----:B0-----:R0:W-:Y:S02]  /*72f0*/  STS.64 [R2], R6 ;  /* 0x0000000602007388 */ /* 0x0011e40000000a00 */
.L_x_1651:
[----:B------:R-:W-:Y:S05]  /*7300*/  BSYNC.RECONVERGENT B0 ;  /* 0x0000000000007941 */ /* 0x000fea0003800200 */
.L_x_1648:
        /* <DEDUP_REMOVED lines=20> */
.L_x_1654:
[----:B------:R-:W-:Y:S05]  /*7450*/  BSYNC.RELIABLE B6 ;  /* 0x0000000000067941 */ /* 0x000fea0003800100 */
.L_x_1653:
[----:B------:R-:W0:Y:S04]  /*7460*/  LDS.64 R4, [R3+0x8] ;  /* 0x0000080003047984 */ /* 0x000e280000000a00 */
[----:B0-----:R-:W-:Y:S04]  /*7470*/  STS.64 [R3], R4 ;  /* 0x0000000403007388 */ /* 0x001fe80000000a00 */
[----:B------:R-:W0:Y:S04]  /*7480*/  LDS.64 R6, [R2+0x8] ;  /* 0x0000080002067984 */ /* 0x000e280000000a00 */
[----:B0-----:R0:W-:Y:S02]  /*7490*/  STS.64 [R2], R6 ;  /* 0x0000000602007388 */ /* 0x0011e40000000a00 */
.L_x_1655:
[----:B------:R-:W-:Y:S05]  /*74a0*/  BSYNC.RECONVERGENT B0 ;  /* 0x0000000000007941 */ /* 0x000fea0003800200 */
.L_x_1652:
        /* <DEDUP_REMOVED lines=25> */
        .weak           $__internal_16_$__cuda_sm20_div_s64
        .type           $__internal_16_$__cuda_sm20_div_s64,@function
        .size           $__internal_16_$__cuda_sm20_div_s64,($__internal_17_$__cuda_sm20_rem_s64 - $__internal_16_$__cuda_sm20_div_s64)
$__internal_16_$__cuda_sm20_div_s64:
        /* <DEDUP_REMOVED lines=31> */
[----:B------:R-:W-:-:S04]  /*7830*/  IMAD.HI.U32 R36, P0, R15, R36, R38 ;  /* 0x000000240f247227 */ /* 0x000fc80007800026 */
[----:B------:R-:W-:Y:S02]  /*7840*/  HFMA2 R39, -RZ, RZ, 0, 0 ;  /* 0x00000000ff277431 */ /* 0x000fe400000001ff */
        /* <DEDUP_REMOVED lines=40> */
[-C--:B------:R-:W-:Y:S02]  /*7ad0*/  IADD3 R14, P3, PT, RZ, -R37.reuse, RZ ;  /* 0x80000025ff0e7210 */ /* 0x080fe40007f7e0ff */
[----:B------:R-:W-:Y:S02]  /*7ae0*/  ISETP.GE.AND P1, PT, R13, RZ, PT ;  /* 0x000000ff0d00720c */ /* 0x000fe40003f26270 */
[----:B------:R-:W-:Y:S01]  /*7af0*/  ISETP.NE.AND.EX P0, PT, R11, RZ, PT, P0 ;  /* 0x000000ff0b00720c */ /* 0x000fe20003f05300 */
[----:B------:R-:W-:Y:S01]  /*7b00*/  IMAD.X R12, RZ, RZ, ~R15, P3 ;  /* 0x000000ffff0c7224 */ /* 0x000fe200018e0e0f */
[----:B------:R-:W-:Y:S02]  /*7b10*/  MOV R11, 0x0 ;  /* 0x00000000000b7802 */ /* 0x000fe40000000f00 */
[----:B------:R-:W-:Y:S02]  /*7b20*/  SEL R14, R14, R37, !P1 ;  /* 0x000000250e0e7207 */ /* 0x000fe40004800000 */
[----:B------:R-:W-:-:S02]  /*7b30*/  SEL R12, R12, R15, !P1 ;  /* 0x0000000f0c0c7207 */ /* 0x000fc40004800000 */
[----:B------:R-:W-:Y:S02]  /*7b40*/  SEL R14, R14, 0xffffffff, P0 ;  /* 0xffffffff0e0e7807 */ /* 0x000fe40000000000 */
[----:B------:R-:W-:Y:S01]  /*7b50*/  SEL R15, R12, 0xffffffff, P0 ;  /* 0xffffffff0c0f7807 */ /* 0x000fe20000000000 */
[----:B------:R-:W-:Y:S06]  /*7b60*/  RET.REL.NODEC R10 `(nkd_u64) ;  /* 0xffffff840a247950 */ /* 0x000fec0003c3ffff */
        .weak           $__internal_17_$__cuda_sm20_rem_s64
        .type           $__internal_17_$__cuda_sm20_rem_s64,@function
        .size           $__internal_17_$__cuda_sm20_rem_s64,(.L_x_4853 - $__internal_17_$__cuda_sm20_rem_s64)
$__internal_17_$__cuda_sm20_rem_s64:
        /* <DEDUP_REMOVED lines=76> */
[----:B------:R-:W-:Y:S06]  /*8030*/  RET.REL.NODEC R32 `(nkd_u64) ;  /* 0xffffff7c20f07950 */ /* 0x000fec0003c3ffff */
.L_x_1656:
        /* <DEDUP_REMOVED lines=12> */
.L_x_4853:


//--------------------- .text.contiguous_reduce2_u64 --------------------------
	.section	.text.contiguous_reduce2_u64,"ax",@progbits
	.align	128
        .global         contiguous_reduce2_u64
        .type           contiguous_reduce2_u64,@function
        .size           contiguous_reduce2_u64,(.L_x_4910 - contiguous_reduce2_u64)
        .other          contiguous_reduce2_u64,@"STO_CUDA_ENTRY STV_DEFAULT"
contiguous_reduce2_u64:
.text.contiguous_reduce2_u64:
[----:B------:R-:W-:Y:S01]  /*0000*/  LDC R1, c[0x0][0x37c] ;  /* 0x0000df00ff017b82 */ /* 0x000fe20000000800 */
[----:B------:R-:W0:Y:S07]  /*0010*/  S2R R0, SR_CTAID.X ;  /* 0x0000000000007919 */ /* 0x000e2e0000002500 */
[----:B------:R-:W1:Y:S01]  /*0020*/  S2UR UR5, SR_CgaCtaId ;  /* 0x00000000000579c3 */ /* 0x000e620000008800 */
[----:B------:R-:W2:Y:S01]  /*0030*/  LDCU UR7, c[0x0][0x360] ;  /* 0x00006c00ff0777ac */ /* 0x000ea20008000800 */
[----:B------:R-:W-:Y:S01]  /*0040*/  IMAD.MOV.U32 R8, RZ, RZ, -0x1 ;  /* 0xffffffffff087424 */ /* 0x000fe200078e00ff */
[----:B------:R-:W3:Y:S01]  /*0050*/  S2R R2, SR_TID.X ;  /* 0x0000000000027919 */ /* 0x000ee20000002100 */
[----:B------:R-:W-:Y:S01]  /*0060*/  IMAD.MOV.U32 R9, RZ, RZ, -0x1 ;  /* 0xffffffffff097424 */ /* 0x000fe200078e00ff */
        /* <DEDUP_REMOVED lines=29> */
[----:B--2---:R-:W-:-:S04]  /*0240*/  ISETP.GT.U32.AND P0, PT, R6, R8, PT ;  /* 0x000000080600720c */ /* 0x004fc80003f04070 */
[----:B------:R-:W-:-:S13]  /*0250*/  ISETP.GT.U32.AND.EX P0, PT, R7, R9, PT, P0 ;  /* 0x000000090700720c */ /* 0x000fda0003f04100 */
[----:B------:R-:W-:Y:S05]  /*0260*/  @!P0 BRA `(.L_x_1659) ;  /* 0x0000000000148947 */ /* 0x000fea0003800000 */
[----:B------:R-:W0:Y:S02]  /*0270*/  LDCU.64 UR4, c[0x0][0x388] ;  /* 0x00007100ff0477ac */ /* 0x000e240008000a00 */
[----:B0-----:R-:W-:-:S04]  /*0280*/  IADD3 R6, P0, PT, R12, UR4, RZ ;  /* 0x000000040c067c10 */ /* 0x001fc8000ff1e0ff */
[----:B------:R-:W-:-:S06]  /*0290*/  IADD3.X R7, PT, PT, R14, UR5, RZ, P0, !PT ;  /* 0x000000050e077c10 */ /* 0x000fcc00087fe4ff */
[----:B------:R-:W5:Y:S01]  /*02a0*/  LDG.E.64 R6, desc[UR8][R6.64] ;  /* 0x0000000806067981 */ /* 0x000f62000c1e1b00 */
[----:B------:R-:W-:Y:S05]  /*02b0*/  BRA `(.L_x_1660) ;  /* 0x0000000000587947 */ /* 0x000fea0003800000 */
.L_x_1659:
[----:B------:R-:W-:Y:S01]  /*02c0*/  ISETP.NE.U32.AND P0, PT, R6, R8, PT ;  /* 0x000000080600720c */ /* 0x000fe20003f05070 */
[----:B------:R-:W-:Y:S03]  /*02d0*/  BSSY.RELIABLE B1, `(.L_x_1661) ;  /* 0x0000018000017945 */ /* 0x000fe60003800100 */
[----:B------:R-:W-:-:S13]  /*02e0*/  ISETP.NE.AND.EX P0, PT, R7, R9, PT, P0 ;  /* 0x000000090700720c */ /* 0x000fda0003f05300 */
[----:B------:R-:W-:Y:S05]  /*02f0*/  @!P0 BRA `(.L_x_1662) ;  /* 0x0000000000148947 */ /* 0x000fea0003800000 */
[----:B------:R-:W0:Y:S02]  /*0300*/  LDCU.64 UR4, c[0x0][0x388] ;  /* 0x00007100ff0477ac */ /* 0x000e240008000a00 */
[----:B0-----:R-:W-:-:S04]  /*0310*/  IADD3 R10, P0, PT, R11, UR4, RZ ;  /* 0x000000040b0a7c10 */ /* 0x001fc8000ff1e0ff */
[----:B------:R-:W-:-:S06]  /*0320*/  IADD3.X R11, PT, PT, R13, UR5, RZ, P0, !PT ;  /* 0x000000050d0b7c10 */ /* 0x000fcc00087fe4ff */
[----:B------:R-:W5:Y:S01]  /*0330*/  LDG.E.64 R10, desc[UR8][R10.64] ;  /* 0x000000080a0a7981 */ /* 0x000f62000c1e1b00 */
[----:B------:R-:W-:Y:S05]  /*0340*/  BRA `(.L_x_1663) ;  /* 0x0000000000407947 */ /* 0x000fea0003800000 */
.L_x_1662:
        /* <DEDUP_REMOVED lines=13> */
.L_x_1660:
[----:B------:R2:W-:Y:S04]  /*0420*/  STS.64 [R4], R8 ;  /* 0x0000000804007388 */ /* 0x0005e80000000a00 */
[----:B-----5:R2:W-:Y:S01]  /*0430*/  STS.64 [R3], R6 ;  /* 0x0000000603007388 */ /* 0x0205e20000000a00 */
[----:B------:R-:W-:Y:S05]  /*0440*/  BRA `(.L_x_1664) ;  /* 0x00000000004c7947 */ /* 0x000fea0003800000 */
.L_x_1663:
[----:B------:R-:W-:Y:S05]  /*0450*/  BSYNC.RELIABLE B1 ;  /* 0x0000000000017941 */ /* 0x000fea0003800100 */
.L_x_1661:
[----:B------:R1:W-:Y:S04]  /*0460*/  STS.64 [R4], R6 ;  /* 0x0000000604007388 */ /* 0x0003e80000000a00 */
[----:B-----5:R1:W-:Y:S01]  /*0470*/  STS.64 [R3], R10 ;  /* 0x0000000a03007388 */ /* 0x0203e20000000a00 */
[----:B------:R-:W-:Y:S05]  /*0480*/  BRA `(.L_x_1664) ;  /* 0x00000000003c7947 */ /* 0x000fea0003800000 */
.L_x_1658:
        /* <DEDUP_REMOVED lines=15> */
.L_x_1664:
[----:B------:R-:W-:Y:S05]  /*0580*/  BSYNC.RECONVERGENT B0 ;  /* 0x0000000000007941 */ /* 0x000fea0003800200 */
.L_x_1657:
[----:B------:R-:W-:Y:S05]  /*0590*/  WARPSYNC.ALL ;  /* 0x0000000000007948 */ /* 0x000fea0003800000 */
[----:B------:R-:W-:Y:S01]  /*05a0*/  BAR.SYNC.DEFER_BLOCKING 0x0 ;  /* 0x0000000000007b1d */ /* 0x000fe20000010000 */
[----:B------:R-:W-:-:S13]  /*05b0*/  ISETP.GE.U32.AND P0, PT, R5, 0x42, PT ;  /* 0x000000420500780c */ /* 0x000fda0003f06070 */
[----:B------:R-:W-:Y:S05]  /*05c0*/  @!P0 BRA `(.L_x_1665) ;  /* 0x0000000000808947 */ /* 0x000fea0003800000 */
.L_x_1670:
        /* <DEDUP_REMOVED lines=24> */
.L_x_1669:
[----:B------:R-:W-:Y:S05]  /*0750*/  BSYNC.RELIABLE B1 ;  /* 0x0000000000017941 */ /* 0x000fea0003800100 */
.L_x_1668:
[----:B------:R3:W-:Y:S04]  /*0760*/  STS.64 [R4], R10 ;  /* 0x0000000a04007388 */ /* 0x0007e80000000a00 */
[----:B-1----:R3:W-:Y:S02]  /*0770*/  STS.64 [R3], R8 ;  /* 0x0000000803007388 */ /* 0x0027e40000000a00 */
.L_x_1667:
[----:B------:R-:W-:Y:S05]  /*0780*/  BSYNC.RECONVERGENT B0 ;  /* 0x0000000000007941 */ /* 0x000fea0003800200 */
.L_x_1666:
[----:B------:R-:W-:Y:S05]  /*0790*/  WARPSYNC.ALL ;  /* 0x0000000000007948 */ /* 0x000fea0003800000 */
[----:B------:R-:W-:Y:S01]  /*07a0*/  BAR.SYNC.DEFER_BLOCKING 0x0 ;  /* 0x0000000000007b1d */ /* 0x000fe20000010000 */
[----:B------:R-:W-:-:S13]  /*07b0*/  ISETP.GT.U32.AND P0, PT, R12, 0x83, PT ;  /* 0x000000830c00780c */ /* 0x000fda0003f04070 */
[----:B------:R-:W-:Y:S05]  /*07c0*/  @P0 BRA `(.L_x_1670) ;  /* 0xfffffffc00800947 */ /* 0x000fea000383ffff */
.L_x_1665:
        /* <DEDUP_REMOVED lines=21> */
.L_x_1673:
[----:B------:R-:W-:Y:S05]  /*0920*/  BSYNC.RELIABLE B0 ;  /* 0x0000000000007941 */ /* 0x000fea0003800100 */
.L_x_1672:
[----:B------:R-:W0:Y:S04]  /*0930*/  LDS.64 R6, [R3+0x100] ;  /* 0x0001000003067984 */ /* 0x000e280000000a00 */
[----:B0-----:R-:W-:Y:S04]  /*0940*/  STS.64 [R3], R6 ;  /* 0x0000000603007388 */ /* 0x001fe80000000a00 */
[----:B------:R-:W0:Y:S04]  /*0950*/  LDS.64 R8, [R4+0x100] ;  /* 0x0001000004087984 */ /* 0x000e280000000a00 */
[----:B0-----:R0:W-:Y:S02]  /*0960*/  STS.64 [R4], R8 ;  /* 0x0000000804007388 */ /* 0x0011e40000000a00 */
.L_x_1674:
[----:B------:R-:W-:Y:S05]  /*0970*/  BSYNC.RECONVERGENT B1 ;  /* 0x0000000000017941 */ /* 0x000fea0003800200 */
.L_x_1671:
        /* <DEDUP_REMOVED lines=20> */
.L_x_1677:
[----:B------:R-:W-:Y:S05]  /*0ac0*/  BSYNC.RELIABLE B1 ;  /* 0x0000000000017941 */ /* 0x000fea0003800100 */
.L_x_1676:
[----:B------:R-:W0:Y:S04]  /*0ad0*/  LDS.64 R6, [R3+0x80] ;  /* 0x0000800003067984 */ /* 0x000e280000000a00 */
[----:B0-----:R-:W-:Y:S04]  /*0ae0*/  STS.64 [R3], R6 ;  /* 0x0000000603007388 */ /* 0x001fe80000000a00 */
[----:B------:R-:W0:Y:S04]  /*0af0*/  LDS.64 R8, [R4+0x80] ;  /* 0x0000800004087984 */ /* 0x000e280000000a00 */
[----:B0-----:R0:W-:Y:S02]  /*0b00*/  STS.64 [R4], R8 ;  /* 0x0000000804007388 */ /* 0x0011e40000000a00 */
.L_x_1678:
[----:B------:R-:W-:Y:S05]  /*0b10*/  BSYNC.RECONVERGENT B2 ;  /* 0x0000000000027941 */ /* 0x000fea0003800200 */
.L_x_1675:
        /* <DEDUP_REMOVED lines=20> */
.L_x_1681:
[----:B------:R-:W-:Y:S05]  /*0c60*/  BSYNC.RELIABLE B2 ;  /* 0x0000000000027941 */ /* 0x000fea0003800100 */
.L_x_1680:
[----:B------:R-:W0:Y:S04]  /*0c70*/  LDS.64 R6, [R3+0x40] ;  /* 0x0000400003067984 */ /* 0x000e280000000a00 */
[----:B0-----:R-:W-:Y:S04]  /*0c80*/  STS.64 [R3], R6 ;  /* 0x0000000603007388 */ /* 0x001fe80000000a00 */
[----:B------:R-:W0:Y:S04]  /*0c90*/  LDS.64 R8, [R4+0x40] ;  /* 0x0000400004087984 */ /* 0x000e280000000a00 */
[----:B0-----:R0:W-:Y:S02]  /*0ca0*/  STS.64 [R4], R8 ;  /* 0x0000000804007388 */ /* 0x0011e40000000a00 */
.L_x_1682:
[----:B------:R-:W-:Y:S05]  /*0cb0*/  BSYNC.RECONVERGENT B3 ;  /* 0x0000000000037941 */ /* 0x000fea0003800200 */
.L_x_1679:
        /* <DEDUP_REMOVED lines=20> */
.L_x_1685:
[----:B------:R-:W-:Y:S05]  /*0e00*/  BSYNC.RELIABLE B3 ;  /* 0x0000000000037941 */ /* 0x000fea0003800100 */
.L_x_1684:
[----:B------:R-:W0:Y:S04]  /*0e10*/  LDS.64 R6, [R3+0x20] ;  /* 0x0000200003067984 */ /* 0x000e280000000a00 */
[----:B0-----:R-:W-:Y:S04]  /*0e20*/  STS.64 [R3], R6 ;  /* 0x0000000603007388 */ /* 0x001fe80000000a00 */
[----:B------:R-:W0:Y:S04]  /*0e30*/  LDS.64 R8, [R4+0x20] ;  /* 0x0000200004087984 */ /* 0x000e280000000a00 */
[----:B0-----:R0:W-:Y:S02]  /*0e40*/  STS.64 [R4], R8 ;  /* 0x0000000804007388 */ /* 0x0011e40000000a00 */
.L_x_1686:
[----:B------:R-:W-:Y:S05]  /*0e50*/  BSYNC.RECONVERGENT B4 ;  /* 0x0000000000047941 */ /* 0x000fea0003800200 */
.L_x_1683:
        /* <DEDUP_REMOVED lines=20> */
.L_x_1689:
[----:B------:R-:W-:Y:S05]  /*0fa0*/  BSYNC.RELIABLE B4 ;  /* 0x0000000000047941 */ /* 0x000fea0003800100 */
.L_x_1688:
[----:B------:R-:W0:Y:S04]  /*0fb0*/  LDS.64 R6, [R3+0x10] ;  /* 0x0000100003067984 */ /* 0x000e280000000a00 */
[----:B0-----:R-:W-:Y:S04]  /*0fc0*/  STS.64 [R3], R6 ;  /* 0x0000000603007388 */ /* 0x001fe80000000a00 */
[----:B------:R-:W0:Y:S04]  /*0fd0*/  LDS.64 R8, [R4+0x10] ;  /* 0x0000100004087984 */ /* 0x000e280000000a00 */
[----:B0-----:R0:W-:Y:S02]  /*0fe0*/  STS.64 [R4], R8 ;  /* 0x0000000804007388 */ /* 0x0011e40000000a00 */
.L_x_1690:
[----:B------:R-:W-:Y:S05]  /*0ff0*/  BSYNC.RECONVERGENT B5 ;  /* 0x0000000000057941 */ /* 0x000fea0003800200 */
.L_x_1687:
        /* <DEDUP_REMOVED lines=20> */
.L_x_1693:
[----:B------:R-:W-:Y:S05]  /*1140*/  BSYNC.RELIABLE B6 ;  /* 0x0000000000067941 */ /* 0x000fea0003800100 */
.L_x_1692:
[----:B------:R-:W0:Y:S04]  /*1150*/  LDS.64 R6, [R3+0x8] ;  /* 0x0000080003067984 */ /* 0x000e280000000a00 */
[----:B0-----:R-:W-:Y:S04]  /*1160*/  STS.64 [R3], R6 ;  /* 0x0000000603007388 */ /* 0x001fe80000000a00 */
[----:B------:R-:W0:Y:S04]  /*1170*/  LDS.64 R8, [R4+0x8] ;  /* 0x0000080004087984 */ /* 0x000e280000000a00 */
[----:B0-----:R0:W-:Y:S02]  /*1180*/  STS.64 [R4], R8 ;  /* 0x0000000804007388 */ /* 0x0011e40000000a00 */
.L_x_1694:
[----:B------:R-:W-:Y:S05]  /*1190*/  BSYNC.RECONVERGENT B5 ;  /* 0x0000000000057941 */ /* 0x000fea0003800200 */
.L_x_1691:
        /* <DEDUP_REMOVED lines=15> */
.L_x_1695:
        /* <DEDUP_REMOVED lines=15> */
.L_x_4910:


//--------------------- .text.uncontiguous_reduce_u64 --------------------------
	.section	.text.uncontiguous_reduce_u64,"ax",@progbits
	.align	128
        .global         uncontiguous_reduce_u64
        .type           uncontiguous_reduce_u64,@function
        .size           uncontiguous_reduce_u64,(.L_x_4855 - uncontiguous_reduce_u64)
        .other          uncontiguous_reduce_u64,@"STO_CUDA_ENTRY STV_DEFAULT"
uncontiguous_reduce_u64:
.text.uncontiguous_reduce_u64:
[----:B------:R-:W-:Y:S01]  /*0000*/  LDC R1, c[0x0][0x37c] ;  /* 0x0000df00ff017b82 */ /* 0x000fe20000000800 */
[----:B------:R-:W0:Y:S07]  /*0010*/  S2R R14, SR_CTAID.X ;  /* 0x00000000000e7919 */ /* 0x000e2e0000002500 */
[----:B------:R-:W1:Y:S01]  /*0020*/  S2UR UR5, SR_CgaCtaId ;  /* 0x00000000000579c3 */ /* 0x000e620000008800 */
[----:B------:R-:W2:Y:S01]  /*0030*/  LDCU UR7, c[0x0][0x360] ;  /* 0x00006c00ff0777ac */ /* 0x000ea20008000800 */
[----:B------:R-:W-:Y:S01]  /*0040*/  IMAD.MOV.U32 R15, RZ, RZ, RZ ;  /* 0x000000ffff0f7224 */ /* 0x000fe200078e00ff */
[----:B------:R-:W3:Y:S01]  /*0050*/  S2R R13, SR_TID.X ;  /* 0x00000000000d7919 */ /* 0x000ee20000002100 */
[----:B------:R-:W-:Y:S01]  /*0060*/  MOV R2, 0xffffffff ;  /* 0xffffffff00027802 */ /* 0x000fe20000000f00 */
[----:B------:R-:W-:Y:S01]  /*0070*/  UMOV UR4, 0x400 ;  /* 0x0000040000047882 */ /* 0x000fe20000000000 */
[----:B------:R-:W4:Y:S01]  /*0080*/  LDCU.64 UR10, c[0x0][0x3b0] ;  /* 0x00007600ff0a77ac */ /* 0x000f220008000a00 */
[----:B------:R-:W-:Y:S01]  /*0090*/  IMAD.MOV.U32 R3, RZ, RZ, -0x1 ;  /* 0xffffffffff037424 */ /* 0x000fe200078e00ff */
        /* <DEDUP_REMOVED lines=18> */
[----:B------:R-:W-:Y:S02]  /*01c0*/  HFMA2 R29, -RZ, RZ, 0, 0 ;  /* 0x00000000ff1d7431 */ /* 0x000fe400000001ff */
[----:B------:R-:W-:Y:S01]  /*01d0*/  IMAD.MOV.U32 R30, RZ, RZ, RZ ;  /* 0x000000ffff1e7224 */ /* 0x000fe200078e00ff */
[----:B------:R-:W-:Y:S02]  /*01e0*/  CS2R R8, SRZ ;  /* 0x0000000000087805 */ /* 0x000fe4000001ff00 */
[----:B------:R-:W-:-:S03]  /*01f0*/  MOV R17, RZ ;  /* 0x000000ff00117202 */ /* 0x000fc60000000f00 */
[----:B------:R-:W-:Y:S05]  /*0200*/  BRA.U !UP0, `(.L_x_1698) ;  /* 0x0000003108087547 */ /* 0x000fea000b800000 */
[----:B------:R-:W-:Y:S01]  /*0210*/  IMAD.U32 R5, RZ, RZ, UR5 ;  /* 0x00000005ff057e24 */ /* 0x000fe2000f8e00ff */
[----:B------:R-:W-:Y:S02]  /*0220*/  CS2R R8, SRZ ;  /* 0x0000000000087805 */ /* 0x000fe4000001ff00 */
[----:B------:R-:W-:Y:S01]  /*0230*/  MOV R7, R16 ;  /* 0x0000001000077202 */ /* 0x000fe20000000f00 */
[----:B------:R-:W-:Y:S01]  /*0240*/  IMAD.MOV.U32 R6, RZ, RZ, RZ ;  /* 0x000000ffff067224 */ /* 0x000fe200078e00ff */
[----:B------:R-:W-:Y:S01]  /*0250*/  MOV R20, R14 ;  /* 0x0000000e00147202 */ /* 0x000fe20000000f00 */
[----:B------:R-:W-:Y:S01]  /*0260*/  IMAD.MOV.U32 R21, RZ, RZ, RZ ;  /* 0x000000ffff157224 */ /* 0x000fe200078e00ff */
[----:B------:R-:W-:Y:S01]  /*0270*/  ISETP.GE.U32.AND P0, PT, R5, 0x3, PT ;  /* 0x000000030500780c */ /* 0x000fe20003f06070 */
[----:B------:R-:W-:Y:S01]  /*0280*/  IMAD.MOV.U32 R30, RZ, RZ, RZ ;  /* 0x000000ffff1e7224 */ /* 0x000fe200078e00ff */
[----:B------:R-:W-:-:S11]  /*0290*/  MOV R29, RZ ;  /* 0x000000ff001d7202 */ /* 0x000fd60000000f00 */
[----:B------:R-:W-:Y:S05]  /*02a0*/  @!P0 BRA `(.L_x_1699) ;  /* 0x0000001c00108947 */ /* 0x000fea0003800000 */
[----:B------:R-:W-:Y:S01]  /*02b0*/  ULOP3.LUT UR4, UR12, 0xfffffffc, URZ, 0xc0, !UPT ;  /* 0xfffffffc0c047892 */ /* 0x000fe2000f8ec0ff */
[----:B------:R-:W-:Y:S01]  /*02c0*/  HFMA2 R6, -RZ, RZ, 0, 0 ;  /* 0x00000000ff067431 */ /* 0x000fe200000001ff */
[----:B------:R-:W-:Y:S01]  /*02d0*/  UIADD3 UR7, UPT, UPT, UR12, -0x2, URZ ;  /* 0xfffffffe0c077890 */ /* 0x000fe2000fffe0ff */
[----:B------:R-:W-:Y:S01]  /*02e0*/  MOV R7, R16 ;  /* 0x0000001000077202 */ /* 0x000fe20000000f00 */
[----:B------:R-:W-:Y:S01]  /*02f0*/  UIADD3 UR4, UPT, UPT, -UR4, URZ, URZ ;  /* 0x000000ff04047290 */ /* 0x000fe2000fffe1ff */
[----:B------:R-:W-:Y:S01]  /*0300*/  IMAD.MOV.U32 R20, RZ, RZ, R14 ;  /* 0x000000ffff147224 */ /* 0x000fe200078e000e */
[----:B------:R-:W-:Y:S01]  /*0310*/  CS2R R8, SRZ ;  /* 0x0000000000087805 */ /* 0x000fe2000001ff00 */
[----:B------:R-:W-:Y:S01]  /*0320*/  IMAD.MOV.U32 R21, RZ, RZ, RZ ;  /* 0x000000ffff157224 */ /* 0x000fe200078e00ff */
[----:B------:R-:W-:Y:S02]  /*0330*/  MOV R5, UR7 ;  /* 0x0000000700057c02 */ /* 0x000fe40008000f00 */
[----:B------:R-:W-:-:S07]  /*0340*/  IMAD.U32 R4, RZ, RZ, UR4 ;  /* 0x00000004ff047e24 */ /* 0x000fce000f8e00ff */
.L_x_1724:
        /* <DEDUP_REMOVED lines=34> */
.L_x_1701:
[----:B------:R-:W-:Y:S01]  /*0570*/  IMAD.MOV.U32 R28, RZ, RZ, R20 ;  /* 0x000000ffff1c7224 */ /* 0x000fe200078e0014 */
[----:B------:R-:W-:Y:S01]  /*0580*/  MOV R3, R21 ;  /* 0x0000001500037202 */ /* 0x000fe20000000f00 */
[----:B------:R-:W-:Y:S01]  /*0590*/  IMAD.MOV.U32 R2, RZ, RZ, R18 ;  /* 0x000000ffff027224 */ /* 0x000fe200078e0012 */
[----:B------:R-:W-:Y:S02]  /*05a0*/  MOV R0, R19 ;  /* 0x0000001300007202 */ /* 0x000fe40000000f00 */
[----:B------:R-:W-:-:S07]  /*05b0*/  MOV R26, 0x5d0 ;  /* 0x000005d0001a7802 */ /* 0x000fce0000000f00 */
[----:B------:R-:W-:Y:S05]  /*05c0*/  CALL.REL.NOINC `($__internal_18_$__cuda_sm20_div_s64) ;  /* 0x0000007000607944 */ /* 0x000fea0003c00000 */
        /* <DEDUP_REMOVED lines=11> */
.L_x_1702:
[----:B------:R-:W-:Y:S05]  /*0680*/  BSYNC.RECONVERGENT B1 ;  /* 0x0000000000017941 */ /* 0x000fea0003800200 */
.L_x_1700:
        /* <DEDUP_REMOVED lines=36> */
.L_x_1704:
        /* <DEDUP_REMOVED lines=16> */
.L_x_1705:
[----:B------:R-:W-:Y:S05]  /*09d0*/  BSYNC.RECONVERGENT B1 ;  /* 0x0000000000017941 */ /* 0x000fea0003800200 */
.L_x_1703:
        /* <DEDUP_REMOVED lines=37> */
.L_x_1707:
[----:B------:R-:W-:Y:S01]  /*0c30*/  MOV R28, R20 ;  /* 0x00000014001c7202 */ /* 0x000fe20000000f00 */
[----:B------:R-:W-:Y:S01]  /*0c40*/  IMAD.MOV.U32 R3, RZ, RZ, R21 ;  /* 0x000000ffff037224 */ /* 0x000fe200078e0015 */
[----:B------:R-:W-:Y:S01]  /*0c50*/  MOV R2, R18 ;  /* 0x0000001200027202 */ /* 0x000fe20000000f00 */
[----:B------:R-:W-:Y:S01]  /*0c60*/  IMAD.MOV.U32 R0, RZ, RZ, R19 ;  /* 0x000000ffff007224 */ /* 0x000fe200078e0013 */
[----:B------:R-:W-:-:S07]  /*0c70*/  MOV R26, 0xc90 ;  /* 0x00000c90001a7802 */ /* 0x000fce0000000f00 */
[----:B------:R-:W-:Y:S05]  /*0c80*/  CALL.REL.NOINC `($__internal_18_$__cuda_sm20_div_s64) ;  /* 0x0000006800b07944 */ /* 0x000fea0003c00000 */
        /* <DEDUP_REMOVED lines=11> */
.L_x_1708:
[----:B------:R-:W-:Y:S05]  /*0d40*/  BSYNC.RECONVERGENT B1 ;  /* 0x0000000000017941 */ /* 0x000fea0003800200 */
.L_x_1706:
        /* <DEDUP_REMOVED lines=36> */
.L_x_1710:
[----:B------:R-:W-:Y:S01]  /*0f90*/  MOV R28, R36 ;  /* 0x00000024001c7202 */ /* 0x000fe20000000f00 */
[----:B------:R-:W-:Y:S01]  /*0fa0*/  IMAD.MOV.U32 R3, RZ, RZ, R37 ;  /* 0x000000ffff037224 */ /* 0x000fe200078e0025 */
[----:B------:R-:W-:Y:S01]  /*0fb0*/  MOV R2, R18 ;  /* 0x0000001200027202 */ /* 0x000fe20000000f00 */
[----:B------:R-:W-:Y:S01]  /*0fc0*/  IMAD.MOV.U32 R0, RZ, RZ, R19 ;  /* 0x000000ffff007224 */ /* 0x000fe200078e0013 */
[----:B------:R-:W-:-:S07]  /*0fd0*/  MOV R26, 0xff0 ;  /* 0x00000ff0001a7802 */ /* 0x000fce0000000f00 */
[----:B------:R-:W-:Y:S05]  /*0fe0*/  CALL.REL.NOINC `($__internal_18_$__cuda_sm20_div_s64) ;  /* 0x0000006400d87944 */ /* 0x000fea0003c00000 */
        /* <DEDUP_REMOVED lines=11> */
.L_x_1711:
[----:B------:R-:W-:Y:S05]  /*10a0*/  BSYNC.RECONVERGENT B1 ;  /* 0x0000000000017941 */ /* 0x000fea0003800200 */
.L_x_1709:
        /* <DEDUP_REMOVED lines=37> */
.L_x_1713:
        /* <DEDUP_REMOVED lines=17> */
.L_x_1714:
[----:B------:R-:W-:Y:S05]  /*1410*/  BSYNC.RECONVERGENT B1 ;  /* 0x0000000000017941 */ /* 0x000fea0003800200 */
.L_x_1712:
        /* <DEDUP_REMOVED lines=35> */
.L_x_1716:
[----:B------:R-:W-:Y:S01]  /*1650*/  MOV R28, R36 ;  /* 0x00000024001c7202 */ /* 0x000fe20000000f00 */
[----:B------:R-:W-:Y:S01]  /*1660*/  IMAD.MOV.U32 R3, RZ, RZ, R37 ;  /* 0x000000ffff037224 */ /* 0x000fe200078e0025 */
[----:B------:R-:W-:Y:S01]  /*1670*/  MOV R2, R18 ;  /* 0x0000001200027202 */ /* 0x000fe20000000f00 */
[----:B------:R-:W-:Y:S01]  /*1680*/  IMAD.MOV.U32 R0, RZ, RZ, R19 ;  /* 0x000000ffff007224 */ /* 0x000fe200078e0013 */
[----:B------:R-:W-:-:S07]  /*1690*/  MOV R26, 0x16b0 ;  /* 0x000016b0001a7802 */ /* 0x000fce0000000f00 */
[----:B------:R-:W-:Y:S05]  /*16a0*/  CALL.REL.NOINC `($__internal_18_$__cuda_sm20_div_s64) ;  /* 0x0000006000287944 */ /* 0x000fea0003c00000 */
        /* <DEDUP_REMOVED lines=10> */
.L_x_1717:
[----:B------:R-:W-:Y:S05]  /*1750*/  BSYNC.RECONVERGENT B1 ;  /* 0x0000000000017941 */ /* 0x000fea0003800200 */
.L_x_1715:
        /* <DEDUP_REMOVED lines=38> */
.L_x_1719:
        /* <DEDUP_REMOVED lines=17> */
.L_x_1720:
[----:B------:R-:W-:Y:S05]  /*1ad0*/  BSYNC.RECONVERGENT B1 ;  /* 0x0000000000017941 */ /* 0x000fea0003800200 */
.L_x_1718:
        /* <DEDUP_REMOVED lines=37> */
.L_x_1722:
        /* <DEDUP_REMOVED lines=17> */
.L_x_1723:
[----:B------:R-:W-:Y:S05]  /*1e40*/  BSYNC.RECONVERGENT B1 ;  /* 0x0000000000017941 */ /* 0x000fea0003800200 */
.L_x_1721:
        /* <DEDUP_REMOVED lines=10> */
.L_x_1699:
        /* <DEDUP_REMOVED lines=36> */
.L_x_1727:
[----:B------:R-:W-:Y:S01]  /*2130*/  MOV R28, R20 ;  /* 0x00000014001c7202 */ /* 0x000fe20000000f00 */
[----:B------:R-:W-:Y:S01]  /*2140*/  IMAD.MOV.U32 R3, RZ, RZ, R21 ;  /* 0x000000ffff037224 */ /* 0x000fe200078e0015 */
[----:B------:R-:W-:Y:S01]  /*2150*/  MOV R2, R18 ;  /* 0x0000001200027202 */ /* 0x000fe20000000f00 */
[----:B------:R-:W-:Y:S01]  /*2160*/  IMAD.MOV.U32 R0, RZ, RZ, R19 ;  /* 0x000000ffff007224 */ /* 0x000fe200078e0013 */
[----:B------:R-:W-:-:S07]  /*2170*/  MOV R26, 0x2190 ;  /* 0x00002190001a7802 */ /* 0x000fce0000000f00 */
[----:B------:R-:W-:Y:S05]  /*2180*/  CALL.REL.NOINC `($__internal_18_$__cuda_sm20_div_s64) ;  /* 0x0000005400707944 */ /* 0x000fea0003c00000 */
        /* <DEDUP_REMOVED lines=8> */
.L_x_1728:
[----:B------:R-:W-:Y:S05]  /*2210*/  BSYNC.RECONVERGENT B1 ;  /* 0x0000000000017941 */ /* 0x000fea0003800200 */
.L_x_1726:
        /* <DEDUP_REMOVED lines=36> */
.L_x_1730:
[----:B------:R-:W-:Y:S01]  /*2460*/  IMAD.MOV.U32 R28, RZ, RZ, R7 ;  /* 0x000000ffff1c7224 */ /* 0x000fe200078e0007 */
[----:B------:R-:W-:Y:S01]  /*2470*/  MOV R3, R6 ;  /* 0x0000000600037202 */ /* 0x000fe20000000f00 */
[----:B------:R-:W-:Y:S01]  /*2480*/  IMAD.MOV.U32 R2, RZ, RZ, R18 ;  /* 0x000000ffff027224 */ /* 0x000fe200078e0012 */
[----:B------:R-:W-:Y:S02]  /*2490*/  MOV R0, R19 ;  /* 0x0000001300007202 */ /* 0x000fe40000000f00 */
[----:B------:R-:W-:-:S07]  /*24a0*/  MOV R26, 0x24c0 ;  /* 0x000024c0001a7802 */ /* 0x000fce0000000f00 */
[----:B------:R-:W-:Y:S05]  /*24b0*/  CALL.REL.NOINC `($__internal_18_$__cuda_sm20_div_s64) ;  /* 0x0000005000a47944 */ /* 0x000fea0003c00000 */
        /* <DEDUP_REMOVED lines=12> */
.L_x_1731:
[----:B------:R-:W-:Y:S05]  /*2580*/  BSYNC.RECONVERGENT B1 ;  /* 0x0000000000017941 */ /* 0x000fea0003800200 */
.L_x_1729:
        /* <DEDUP_REMOVED lines=39> */
.L_x_1733:
        /* <DEDUP_REMOVED lines=17> */
.L_x_1734:
[----:B------:R-:W-:Y:S05]  /*2910*/  BSYNC.RECONVERGENT B1 ;  /* 0x0000000000017941 */ /* 0x000fea0003800200 */
.L_x_1732:
        /* <DEDUP_REMOVED lines=36> */
.L_x_1736:
[----:B------:R-:W-:Y:S01]  /*2b60*/  IMAD.MOV.U32 R28, RZ, RZ, R22 ;  /* 0x000000ffff1c7224 */ /* 0x000fe200078e0016 */
[----:B------:R-:W-:Y:S01]  /*2b70*/  MOV R3, R23 ;  /* 0x0000001700037202 */ /* 0x000fe20000000f00 */
[----:B------:R-:W-:Y:S01]  /*2b80*/  IMAD.MOV.U32 R2, RZ, RZ, R18 ;  /* 0x000000ffff027224 */ /* 0x000fe200078e0012 */
[----:B------:R-:W-:Y:S02]  /*2b90*/  MOV R0, R19 ;  /* 0x0000001300007202 */ /* 0x000fe40000000f00 */
[----:B------:R-:W-:-:S07]  /*2ba0*/  MOV R26, 0x2bc0 ;  /* 0x00002bc0001a7802 */ /* 0x000fce0000000f00 */
[----:B------:R-:W-:Y:S05]  /*2bb0*/  CALL.REL.NOINC `($__internal_18_$__cuda_sm20_div_s64) ;  /* 0x0000004800e47944 */ /* 0x000fea0003c00000 */
        /* <DEDUP_REMOVED lines=10> */
.L_x_1737:
[----:B------:R-:W-:Y:S05]  /*2c60*/  BSYNC.RECONVERGENT B1 ;  /* 0x0000000000017941 */ /* 0x000fea0003800200 */
.L_x_1735:
[----:B------:R-:W-:Y:S01]  /*2c70*/  IMAD.MOV.U32 R36, RZ, RZ, R8 ;  /* 0x000000ffff247224 */ /* 0x000fe200078e0008 */
[----:B------:R-:W-:Y:S01]  /*2c80*/  IADD3 R5, PT, PT, R5, -0x2, RZ ;  /* 0xfffffffe05057810 */ /* 0x000fe20007ffe0ff */
[----:B------:R-:W-:Y:S02]  /*2c90*/  IMAD R3, R3, R40, RZ ;  /* 0x0000002803037224 */ /* 0x000fe400078e02ff */
[----:B------:R-:W-:-:S04]  /*2ca0*/  IMAD.WIDE.U32 R36, R40, R2, R36 ;  /* 0x0000000228247225 */ /* 0x000fc800078e0024 */
[----:B------:R-:W-:Y:S01]  /*2cb0*/  IMAD R3, R41, R2, R3 ;  /* 0x0000000229037224 */ /* 0x000fe200078e0203 */
[----:B------:R-:W-:-:S03]  /*2cc0*/  MOV R9, R36 ;  /* 0x0000002400097202 */ /* 0x000fc60000000f00 */
[----:B------:R-:W-:-:S07]  /*2cd0*/  IMAD.IADD R8, R37, 0x1, R3 ;  /* 0x0000000125087824 */ /* 0x000fce00078e0203 */
.L_x_1725:
        /* <DEDUP_REMOVED lines=31> */
.L_x_1739:
[----:B------:R-:W-:Y:S01]  /*2ed0*/  IMAD.MOV.U32 R0, RZ, RZ, R20 ;  /* 0x000000ffff007224 */ /* 0x000fe200078e0014 */
[----:B------:R-:W-:Y:S01]  /*2ee0*/  MOV R25, R21 ;  /* 0x0000001500197202 */ /* 0x000fe20000000f00 */
[----:B------:R-:W-:Y:S01]  /*2ef0*/  IMAD.MOV.U32 R4, RZ, RZ, R22 ;  /* 0x000000ffff047224 */ /* 0x000fe200078e0016 */
[----:B------:R-:W-:Y:S02]  /*2f00*/  MOV R24, R23 ;  /* 0x0000001700187202 */ /* 0x000fe40000000f00 */
[----:B------:R-:W-:-:S07]  /*2f10*/  MOV R26, 0x2f30 ;  /* 0x00002f30001a7802 */ /* 0x000fce0000000f00 */
[----:B------:R-:W-:Y:S05]  /*2f20*/  CALL.REL.NOINC `($__internal_19_$__cuda_sm20_rem_s64) ;  /* 0x0000004c00547944 */ /* 0x000fea0003c00000 */
.L_x_1740:
[----:B------:R-:W-:Y:S05]  /*2f30*/  BSYNC.RECONVERGENT B1 ;  /* 0x0000000000017941 */ /* 0x000fea0003800200 */
.L_x_1738:
        /* <DEDUP_REMOVED lines=33> */
.L_x_1742:
[----:B------:R-:W-:Y:S01]  /*3150*/  MOV R4, R22 ;  /* 0x0000001600047202 */ /* 0x000fe20000000f00 */
[----:B------:R-:W-:Y:S01]  /*3160*/  IMAD.MOV.U32 R24, RZ, RZ, R23 ;  /* 0x000000ffff187224 */ /* 0x000fe200078e0017 */
[----:B------:R-:W-:Y:S01]  /*3170*/  MOV R0, R7 ;  /* 0x0000000700007202 */ /* 0x000fe20000000f00 */
[----:B------:R-:W-:Y:S01]  /*3180*/  IMAD.MOV.U32 R25, RZ, RZ, R6 ;  /* 0x000000ffff197224 */ /* 0x000fe200078e0006 */
[----:B------:R-:W-:-:S07]  /*3190*/  MOV R26, 0x31b0 ;  /* 0x000031b0001a7802 */ /* 0x000fce0000000f00 */
[----:B------:R-:W-:Y:S05]  /*31a0*/  CALL.REL.NOINC `($__internal_19_$__cuda_sm20_rem_s64) ;  /* 0x0000004800b47944 */ /* 0x000fea0003c00000 */
.L_x_1743:
[----:B------:R-:W-:Y:S05]  /*31b0*/  BSYNC.RECONVERGENT B1 ;  /* 0x0000000000017941 */ /* 0x000fea0003800200 */
.L_x_1741:
[----:B------:R-:W-:Y:S01]  /*31c0*/  MOV R4, R9 ;  /* 0x0000000900047202 */ /* 0x000fe20000000f00 */
[----:B------:R-:W-:Y:S02]  /*31d0*/  IMAD R3, R3, R32, RZ ;  /* 0x0000002003037224 */ /* 0x000fe400078e02ff */
[----:B------:R-:W-:Y:S02]  /*31e0*/  IMAD.MOV.U32 R5, RZ, RZ, R8 ;  /* 0x000000ffff057224 */ /* 0x000fe400078e0008 */
[-C--:B------:R-:W-:Y:S02]  /*31f0*/  IMAD R3, R33, R2.reuse, R3 ;  /* 0x0000000221037224 */ /* 0x080fe400078e0203 */
[----:B------:R-:W-:-:S04]  /*3200*/  IMAD.WIDE.U32 R4, R32, R2, R4 ;  /* 0x0000000220047225 */ /* 0x000fc800078e0004 */
[----:B------:R-:W-:Y:S01]  /*3210*/  IMAD.MOV.U32 R9, RZ, RZ, R4 ;  /* 0x000000ffff097224 */ /* 0x000fe200078e0004 */
[----:B------:R-:W-:-:S07]  /*3220*/  IADD3 R8, PT, PT, R5, R3, RZ ;  /* 0x0000000305087210 */ /* 0x000fce0007ffe0ff */
.L_x_1698:
        /* <DEDUP_REMOVED lines=9> */
[----:B------:R0:W-:Y:S04]  /*32c0*/  @P0 STS.64 [R11], R4 ;  /* 0x000000040b000388 */ /* 0x0001e80000000a00 */
[----:B------:R0:W-:Y:S04]  /*32d0*/  @P0 STS.64 [R12], R16 ;  /* 0x000000100c000388 */ /* 0x0001e80000000a00 */
[----:B------:R0:W-:Y:S04]  /*32e0*/  @!P0 STS.64 [R11], R4 ;  /* 0x000000040b008388 */ /* 0x0001e80000000a00 */
[----:B------:R0:W-:Y:S01]  /*32f0*/  @!P0 STS.64 [R12], R14 ;  /* 0x0000000e0c008388 */ /* 0x0001e20000000a00 */
[----:B------:R-:W-:Y:S05]  /*3300*/  BRA `(.L_x_1744) ;  /* 0x0000003400cc7947 */ /* 0x000fea0003800000 */
.L_x_1697:
[----:B------:R-:W-:-:S04]  /*3310*/  ISETP.GE.U32.AND P0, PT, R14, UR10, PT ;  /* 0x0000000a0e007c0c */ /* 0x000fc8000bf06070 */
[----:B------:R-:W-:-:S13]  /*3320*/  ISETP.GE.U32.AND.EX P0, PT, RZ, UR11, PT, P0 ;  /* 0x0000000bff007c0c */ /* 0x000fda000bf06100 */
[----:B------:R-:W-:Y:S05]  /*3330*/  @P0 BRA `(.L_x_1744) ;  /* 0x0000003400c00947 */ /* 0x000fea0003800000 */
[----:B------:R-:W-:Y:S01]  /*3340*/  UISETP.GE.AND UP0, UPT, UR5, URZ, UPT ;  /* 0x000000ff0500728c */ /* 0x000fe2000bf06270 */
[----:B------:R-:W-:Y:S02]  /*3350*/  HFMA2 R6, -RZ, RZ, 0, 0 ;  /* 0x00000000ff067431 */ /* 0x000fe400000001ff */
[----:B------:R-:W-:-:S06]  /*3360*/  IMAD.MOV.U32 R5, RZ, RZ, RZ ;  /* 0x000000ffff057224 */ /* 0x000fcc00078e00ff */
[----:B------:R-:W-:Y:S05]  /*3370*/  BRA.U !UP0, `(.L_x_1745) ;  /* 0x0000003508987547 */ /* 0x000fea000b800000 */
[----:B------:R-:W-:Y:S01]  /*3380*/  MOV R8, UR5 ;  /* 0x0000000500087c02 */ /* 0x000fe20008000f00 */
[----:B------:R-:W-:Y:S01]  /*3390*/  IMAD.MOV.U32 R6, RZ, RZ, RZ ;  /* 0x000000ffff067224 */ /* 0x000fe200078e00ff */
[----:B------:R-:W-:Y:S01]  /*33a0*/  MOV R5, RZ ;  /* 0x000000ff00057202 */ /* 0x000fe20000000f00 */
[----:B------:R-:W-:Y:S01]  /*33b0*/  IMAD.MOV.U32 R16, RZ, RZ, R14 ;  /* 0x000000ffff107224 */ /* 0x000fe200078e000e */
[----:B------:R-:W-:Y:S02]  /*33c0*/  ISETP.GE.U32.AND P0, PT, R8, 0x7, PT ;  /* 0x000000070800780c */ /* 0x000fe40003f06070 */
[----:B------:R-:W-:-:S11]  /*33d0*/  MOV R9, RZ ;  /* 0x000000ff00097202 */ /* 0x000fd60000000f00 */
[----:B------:R-:W-:Y:S05]  /*33e0*/  @!P0 BRA `(.L_x_1746) ;  /* 0x0000001c003c8947 */ /* 0x000fea0003800000 */
[----:B------:R-:W0:Y:S01]  /*33f0*/  LDC.64 R20, c[0x0][0x398] ;  /* 0x0000e600ff147b82 */ /* 0x000e220000000a00 */
[----:B------:R-:W-:Y:S01]  /*3400*/  ULOP3.LUT UR4, UR12, 0xfffffff8, URZ, 0xc0, !UPT ;  /* 0xfffffff80c047892 */ /* 0x000fe2000f8ec0ff */
[----:B------:R-:W-:Y:S01]  /*3410*/  HFMA2 R9, -RZ, RZ, 0, 0 ;  /* 0x00000000ff097431 */ /* 0x000fe200000001ff */
[----:B------:R-:W-:Y:S01]  /*3420*/  UIADD3 UR7, UPT, UPT, UR12, -0x4, URZ ;  /* 0xfffffffc0c077890 */ /* 0x000fe2000fffe0ff */
[----:B------:R-:W-:Y:S01]  /*3430*/  IMAD.MOV.U32 R16, RZ, RZ, R14 ;  /* 0x000000ffff107224 */ /* 0x000fe200078e000e */
[----:B------:R-:W-:Y:S01]  /*3440*/  UIADD3 UR4, UPT, UPT, -UR4, URZ, URZ ;  /* 0x000000ff04047290 */ /* 0x000fe2000fffe1ff */
[----:B------:R-:W-:Y:S01]  /*3450*/  MOV R6, RZ ;  /* 0x000000ff00067202 */ /* 0x000fe20000000f00 */
[----:B------:R-:W-:Y:S01]  /*3460*/  IMAD.MOV.U32 R5, RZ, RZ, RZ ;  /* 0x000000ffff057224 */ /* 0x000fe200078e00ff */
[----:B------:R-:W1:Y:S01]  /*3470*/  LDC.64 R18, c[0x0][0x3a0] ;  /* 0x0000e800ff127b82 */ /* 0x000e620000000a00 */
[----:B------:R-:W-:Y:S02]  /*3480*/  IMAD.U32 R8, RZ, RZ, UR7 ;  /* 0x00000007ff087e24 */ /* 0x000fe4000f8e00ff */
[----:B------:R-:W-:-:S07]  /*3490*/  MOV R7, UR4 ;  /* 0x0000000400077c02 */ /* 0x000fce0008000f00 */
.L_x_1771:
        /* <DEDUP_REMOVED lines=33> */
.L_x_1748:
[----:B------:R-:W-:Y:S01]  /*36b0*/  MOV R28, R16 ;  /* 0x00000010001c7202 */ /* 0x000fe20000000f00 */
[----:B------:R-:W-:Y:S01]  /*36c0*/  IMAD.MOV.U32 R3, RZ, RZ, R9 ;  /* 0x000000ffff037224 */ /* 0x000fe200078e0009 */
[----:B------:R-:W-:Y:S01]  /*36d0*/  MOV R2, R22 ;  /* 0x0000001600027202 */ /* 0x000fe20000000f00 */
[----:B------:R-:W-:Y:S01]  /*36e0*/  IMAD.MOV.U32 R0, RZ, RZ, R23 ;  /* 0x000000ffff007224 */ /* 0x000fe200078e0017 */
[----:B------:R-:W-:-:S07]  /*36f0*/  MOV R26, 0x3710 ;  /* 0x00003710001a7802 */ /* 0x000fce0000000f00 */
[----:B-1----:R-:W-:Y:S05]  /*3700*/  CALL.REL.NOINC `($__internal_18_$__cuda_sm20_div_s64) ;  /* 0x0000004000107944 */ /* 0x002fea0003c00000 */
        /* <DEDUP_REMOVED lines=10> */
.L_x_1749:
[----:B------:R-:W-:Y:S05]  /*37b0*/  BSYNC.RECONVERGENT B1 ;  /* 0x0000000000017941 */ /* 0x000fea0003800200 */
.L_x_1747:
        /* <DEDUP_REMOVED lines=38> */
.L_x_1751:
        /* <DEDUP_REMOVED lines=17> */
.L_x_1752:
[----:B------:R-:W-:Y:S05]  /*3b30*/  BSYNC.RECONVERGENT B1 ;  /* 0x0000000000017941 */ /* 0x000fea0003800200 */
.L_x_1750:
        /* <DEDUP_REMOVED lines=38> */
.L_x_1754:
        /* <DEDUP_REMOVED lines=17> */
.L_x_1755:
[----:B------:R-:W-:Y:S05]  /*3eb0*/  BSYNC.RECONVERGENT B1 ;  /* 0x0000000000017941 */ /* 0x000fea0003800200 */
.L_x_1753:
        /* <DEDUP_REMOVED lines=37> */
.L_x_1757:
        /* <DEDUP_REMOVED lines=17> */
.L_x_1758:
[----:B------:R-:W-:Y:S05]  /*4220*/  BSYNC.RECONVERGENT B1 ;  /* 0x0000000000017941 */ /* 0x000fea0003800200 */
.L_x_1756:
        /* <DEDUP_REMOVED lines=38> */
.L_x_1760:
        /* <DEDUP_REMOVED lines=17> */
.L_x_1761:
[----:B------:R-:W-:Y:S05]  /*45a0*/  BSYNC.RECONVERGENT B1 ;  /* 0x0000000000017941 */ /* 0x000fea0003800200 */
.L_x_1759:
        /* <DEDUP_REMOVED lines=38> */
.L_x_1763:
        /* <DEDUP_REMOVED lines=17> */
.L_x_1764:
[----:B------:R-:W-:Y:S05]  /*4920*/  BSYNC.RECONVERGENT B1 ;  /* 0x0000000000017941 */ /* 0x000fea0003800200 */
.L_x_1762:
        /* <DEDUP_REMOVED lines=38> */
.L_x_1766:
        /* <DEDUP_REMOVED lines=17> */
.L_x_1767:
[----:B------:R-:W-:Y:S05]  /*4ca0*/  BSYNC.RECONVERGENT B1 ;  /* 0x0000000000017941 */ /* 0x000fea0003800200 */
.L_x_1765:
        /* <DEDUP_REMOVED lines=38> */
.L_x_1769:
        /* <DEDUP_REMOVED lines=17> */
.L_x_1770:
[----:B------:R-:W-:Y:S05]  /*5020*/  BSYNC.RECONVERGENT B1 ;  /* 0x0000000000017941 */ /* 0x000fea0003800200 */
.L_x_1768:
        /* <DEDUP_REMOVED lines=11> */
.L_x_1746:
        /* <DEDUP_REMOVED lines=36> */
.L_x_1774:
        /* <DEDUP_REMOVED lines=16> */
.L_x_1775:
[----:B------:R-:W-:Y:S05]  /*5420*/  BSYNC.RECONVERGENT B1 ;  /* 0x0000000000017941 */ /* 0x000fea0003800200 */
.L_x_1773:
        /* <DEDUP_REMOVED lines=41> */
.L_x_1777:
        /* <DEDUP_REMOVED lines=16> */
.L_x_1778:
[----:B------:R-:W-:Y:S05]  /*57c0*/  BSYNC.RECONVERGENT B1 ;  /* 0x0000000000017941 */ /* 0x000fea0003800200 */
.L_x_1776:
        /* <DEDUP_REMOVED lines=40> */
.L_x_1780:
        /* <DEDUP_REMOVED lines=16> */
.L_x_1781:
[----:B------:R-:W-:Y:S05]  /*5b50*/  BSYNC.RECONVERGENT B1 ;  /* 0x0000000000017941 */ /* 0x000fea0003800200 */
.L_x_1779:
        /* <DEDUP_REMOVED lines=40> */
.L_x_1783:
        /* <DEDUP_REMOVED lines=17> */
.L_x_1784:
[----:B------:R-:W-:Y:S05]  /*5ef0*/  BSYNC.RECONVERGENT B1 ;  /* 0x0000000000017941 */ /* 0x000fea0003800200 */
.L_x_1782:
[----:B------:R-:W0:Y:S02]  /*5f00*/  LDC.64 R2, c[0x0][0x3a0] ;  /* 0x0000e800ff027b82 */ /* 0x000e240000000a00 */
[----:B0-----:R-:W-:-:S06]  /*5f10*/  IMAD.WIDE.U32 R2, R5, 0x8, R2 ;  /* 0x0000000805027825 */ /* 0x001fcc00078e0002 */
[----:B------:R-:W2:Y:S01]  /*5f20*/  LDG.E.64 R2, desc[UR8][R2.64] ;  /* 0x0000000802027981 */ /* 0x000ea2000c1e1b00 */
[----:B------:R-:W-:Y:S01]  /*5f30*/  IMAD.MOV.U32 R18, RZ, RZ, R6 ;  /* 0x000000ffff127224 */ /* 0x000fe200078e0006 */
[----:B------:R-:W-:Y:S01]  /*5f40*/  IADD3 R8, PT, PT, R8, -0x4, RZ ;  /* 0xfffffffc08087810 */ /* 0x000fe20007ffe0ff */
[-C--:B--2---:R-:W-:Y:S02]  /*5f50*/  IMAD R0, R3, R17.reuse, RZ ;  /* 0x0000001103007224 */ /* 0x084fe400078e02ff */
[----:B------:R-:W-:-:S04]  /*5f60*/  IMAD.WIDE.U32 R6, R2, R17, R18 ;  /* 0x0000001102067225 */ /* 0x000fc800078e0012 */
[----:B------:R-:W-:-:S04]  /*5f70*/  IMAD R21, R2, R21, R0 ;  /* 0x0000001502157224 */ /* 0x000fc800078e0200 */
[----:B------:R-:W-:-:S07]  /*5f80*/  IMAD.IADD R5, R7, 0x1, R21 ;  /* 0x0000000107057824 */ /* 0x000fce00078e0215 */
.L_x_1772:
        /* <DEDUP_REMOVED lines=35> */
.L_x_1787:
[----:B------:R-:W-:Y:S01]  /*61c0*/  IMAD.MOV.U32 R28, RZ, RZ, R16 ;  /* 0x000000ffff1c7224 */ /* 0x000fe200078e0010 */
[----:B------:R-:W-:Y:S01]  /*61d0*/  MOV R3, R9 ;  /* 0x0000000900037202 */ /* 0x000fe20000000f00 */
[----:B------:R-:W-:Y:S01]  /*61e0*/  IMAD.MOV.U32 R2, RZ, RZ, R18 ;  /* 0x000000ffff027224 */ /* 0x000fe200078e0012 */
[----:B------:R-:W-:Y:S02]  /*61f0*/  MOV R0, R19 ;  /* 0x0000001300007202 */ /* 0x000fe40000000f00 */
[----:B------:R-:W-:-:S07]  /*6200*/  MOV R26, 0x6220 ;  /* 0x00006220001a7802 */ /* 0x000fce0000000f00 */
[----:B------:R-:W-:Y:S05]  /*6210*/  CALL.REL.NOINC `($__internal_18_$__cuda_sm20_div_s64) ;  /* 0x00000014004c7944 */ /* 0x000fea0003c00000 */
[----:B------:R-:W-:Y:S02]  /*6220*/  IADD3 R21, P0, PT, RZ, -R24, RZ ;  /* 0x80000018ff157210 */ /* 0x000fe40007f1e0ff */
[----:B------:R-:W-:-:S03]  /*6230*/  MOV R17, R9 ;  /* 0x0000000900117202 */ /* 0x000fc60000000f00 */
[----:B------:R-:W-:Y:S02]  /*6240*/  IMAD.X R7, RZ, RZ, ~R25, P0 ;  /* 0x000000ffff077224 */ /* 0x000fe400000e0e19 */
[----:B------:R-:W-:-:S04]  /*6250*/  IMAD.WIDE.U32 R2, R18, R21, R16 ;  /* 0x0000001512027225 */ /* 0x000fc800078e0010 */
[----:B------:R-:W-:Y:S02]  /*6260*/  IMAD R7, R7, R18, RZ ;  /* 0x0000001207077224 */ /* 0x000fe400078e02ff */
[----:B------:R-:W-:Y:S02]  /*6270*/  IMAD.MOV.U32 R18, RZ, RZ, R24 ;  /* 0x000000ffff127224 */ /* 0x000fe400078e0018 */
[----:B------:R-:W-:Y:S01]  /*6280*/  IMAD R7, R19, R21, R7 ;  /* 0x0000001513077224 */ /* 0x000fe200078e0207 */
[----:B------:R-:W-:Y:S01]  /*6290*/  MOV R19, R25 ;  /* 0x0000001900137202 */ /* 0x000fe20000000f00 */
[----:B------:R-:W-:-:S03]  /*62a0*/  IMAD.MOV.U32 R21, RZ, RZ, R2 ;  /* 0x000000ffff157224 */ /* 0x000fc600078e0002 */
[----:B------:R-:W-:-:S07]  /*62b0*/  IADD3 R0, PT, PT, R3, R7, RZ ;  /* 0x0000000703007210 */ /* 0x000fce0007ffe0ff */
.L_x_1788:
[----:B------:R-:W-:Y:S05]  /*62c0*/  BSYNC.RECONVERGENT B1 ;  /* 0x0000000000017941 */ /* 0x000fea0003800200 */
.L_x_1786:
        /* <DEDUP_REMOVED lines=40> */
.L_x_1790:
        /* <DEDUP_REMOVED lines=12> */
[----:B------:R-:W-:-:S03]  /*6610*/  MOV R16, R24 ;  /* 0x0000001800107202 */ /* 0x000fc60000000f00 */
[----:B------:R-:W-:Y:S02]  /*6620*/  IMAD R9, R17, R21, R9 ;  /* 0x0000001511097224 */ /* 0x000fe400078e0209 */
[----:B------:R-:W-:-:S03]  /*6630*/  IMAD.MOV.U32 R17, RZ, RZ, R2 ;  /* 0x000000ffff117224 */ /* 0x000fc600078e0002 */
[----:B------:R-:W-:Y:S01]  /*6640*/  IADD3 R19, PT, PT, R3, R9, RZ ;  /* 0x0000000903137210 */ /* 0x000fe20007ffe0ff */
[----:B------:R-:W-:-:S07]  /*6650*/  IMAD.MOV.U32 R9, RZ, RZ, R25 ;  /* 0x000000ffff097224 */ /* 0x000fce00078e0019 */
.L_x_1791:
[----:B------:R-:W-:Y:S05]  /*6660*/  BSYNC.RECONVERGENT B1 ;  /* 0x0000000000017941 */ /* 0x000fea0003800200 */
.L_x_1789:
        /* <DEDUP_REMOVED lines=9> */
.L_x_1785:
        /* <DEDUP_REMOVED lines=31> */
.L_x_1793:
[----:B------:R-:W-:Y:S01]  /*68f0*/  IMAD.MOV.U32 R4, RZ, RZ, R2 ;  /* 0x000000ffff047224 */ /* 0x000fe200078e0002 */
[----:B------:R-:W-:Y:S01]  /*6900*/  MOV R24, R3 ;  /* 0x0000000300187202 */ /* 0x000fe20000000f00 */
[----:B------:R-:W-:Y:S01]  /*6910*/  IMAD.MOV.U32 R25, RZ, RZ, R9 ;  /* 0x000000ffff197224 */ /* 0x000fe200078e0009 */
[----:B------:R-:W-:Y:S02]  /*6920*/  MOV R0, R16 ;  /* 0x0000001000007202 */ /* 0x000fe40000000f00 */
[----:B------:R-:W-:-:S07]  /*6930*/  MOV R26, 0x6950 ;  /* 0x00006950001a7802 */ /* 0x000fce0000000f00 */
[----:B------:R-:W-:Y:S05]  /*6940*/  CALL.REL.NOINC `($__internal_19_$__cuda_sm20_rem_s64) ;  /* 0x0000001000cc7944 */ /* 0x000fea0003c00000 */
.L_x_1794:
[----:B------:R-:W-:Y:S05]  /*6950*/  BSYNC.RECONVERGENT B1 ;  /* 0x0000000000017941 */ /* 0x000fea0003800200 */
.L_x_1792:
        /* <DEDUP_REMOVED lines=8> */
.L_x_1745:
[----:B------:R-:W0:Y:S02]  /*69e0*/  LDCU.64 UR14, c[0x0][0x390] ;  /* 0x00007200ff0e77ac */ /* 0x000e240008000a00 */
[----:B0-----:R-:W-:-:S04]  /*69f0*/  LEA R2, P0, R6, UR14, 0x3 ;  /* 0x0000000e06027c11 */ /* 0x001fc8000f8018ff */
[----:B------:R-:W-:-:S06]  /*6a00*/  LEA.HI.X R3, R6, UR15, R5, 0x3, P0 ;  /* 0x0000000f06037c11 */ /* 0x000fcc00080f1c05 */
[----:B------:R-:W2:Y:S04]  /*6a10*/  LDG.E.64 R2, desc[UR8][R2.64] ;  /* 0x0000000802027981 */ /* 0x000ea8000c1e1b00 */
[----:B--2---:R1:W-:Y:S04]  /*6a20*/  STS.64 [R11], R2 ;  /* 0x000000020b007388 */ /* 0x0043e80000000a00 */
[----:B------:R1:W-:Y:S02]  /*6a30*/  STS.64 [R12], R14 ;  /* 0x0000000e0c007388 */ /* 0x0003e40000000a00 */
.L_x_1744:
[----:B------:R-:W-:Y:S05]  /*6a40*/  BSYNC.RECONVERGENT B0 ;  /* 0x0000000000007941 */ /* 0x000fea0003800200 */
.L_x_1696:
[----:B------:R-:W-:Y:S01]  /*6a50*/  BAR.SYNC.DEFER_BLOCKING 0x0 ;  /* 0x0000000000007b1d */ /* 0x000fe20000010000 */
[----:B------:R-:W-:-:S13]  /*6a60*/  ISETP.GE.U32.AND P0, PT, R10, 0x42, PT ;  /* 0x000000420a00780c */ /* 0x000fda0003f06070 */
[----:B------:R-:W-:Y:S05]  /*6a70*/  @!P0 BRA `(.L_x_1795) ;  /* 0x0000000000808947 */ /* 0x000fea0003800000 */
.L_x_1800:
        /* <DEDUP_REMOVED lines=10> */
[----:B-1----:R-:W-:-:S04]  /*6b20*/  ISETP.GT.U32.AND P0, PT, R2, R6, PT ;  /* 0x000000060200720c */ /* 0x002fc80003f04070 */
[----:B------:R-:W-:-:S13]  /*6b30*/  ISETP.GT.U32.AND.EX P0, PT, R3, R7, PT, P0 ;  /* 0x000000070300720c */ /* 0x000fda0003f04100 */
[----:B0-----:R0:W1:Y:S01]  /*6b40*/  @P0 LDS.64 R4, [R8] ;  /* 0x0000000008040984 */ /* 0x0010620000000a00 */
        /* <DEDUP_REMOVED lines=11> */
.L_x_1799:
[----:B------:R-:W-:Y:S05]  /*6c00*/  BSYNC.RELIABLE B1 ;  /* 0x0000000000017941 */ /* 0x000fea0003800100 */
.L_x_1798:
[----:B------:R2:W-:Y:S04]  /*6c10*/  STS.64 [R11], R6 ;  /* 0x000000060b007388 */ /* 0x0005e80000000a00 */
[----:B-1----:R2:W-:Y:S02]  /*6c20*/  STS.64 [R12], R4 ;  /* 0x000000040c007388 */ /* 0x0025e40000000a00 */
.L_x_1797:
[----:B------:R-:W-:Y:S05]  /*6c30*/  BSYNC.RECONVERGENT B0 ;  /* 0x0000000000007941 */ /* 0x000fea0003800200 */
.L_x_1796:
[----:B------:R-:W-:Y:S05]  /*6c40*/  WARPSYNC.ALL ;  /* 0x0000000000007948 */ /* 0x000fea0003800000 */
[----:B------:R-:W-:Y:S01]  /*6c50*/  BAR.SYNC.DEFER_BLOCKING 0x0 ;  /* 0x0000000000007b1d */ /* 0x000fe20000010000 */
[----:B------:R-:W-:-:S13]  /*6c60*/  ISETP.GT.U32.AND P0, PT, R0, 0x83, PT ;  /* 0x000000830000780c */ /* 0x000fda0003f04070 */
[----:B------:R-:W-:Y:S05]  /*6c70*/  @P0 BRA `(.L_x_1800) ;  /* 0xfffffffc00800947 */ /* 0x000fea000383ffff */
.L_x_1795:
[----:B------:R-:W-:-:S13]  /*6c80*/  ISETP.GT.U32.AND P0, PT, R13, 0x1f, PT ;  /* 0x0000001f0d00780c */ /* 0x000fda0003f04070 */
[----:B------:R-:W-:Y:S05]  /*6c90*/  @P0 EXIT ;  /* 0x000000000000094d */ /* 0x000fea0003800000 */
[----:B-1----:R-:W-:Y:S01]  /*6ca0*/  LDS.64 R2, [R11] ;  /* 0x000000000b027984 */ /* 0x002fe20000000a00 */
[----:B------:R-:W-:Y:S04]  /*6cb0*/  BSSY.RECONVERGENT B0, `(.L_x_1801) ;  /* 0x0000017000007945 */ /* 0x000fe80003800200 */
[----:B------:R-:W-:Y:S01]  /*6cc0*/  BSSY.RELIABLE B1, `(.L_x_1802) ;  /* 0x0000011000017945 */ /* 0x000fe20003800100 */
[----:B0-2---:R-:W0:Y:S02]  /*6cd0*/  LDS.64 R4, [R11+0x100] ;  /* 0x000100000b047984 */ /* 0x005e240000000a00 */
        /* <DEDUP_REMOVED lines=15> */
.L_x_1803:
[----:B------:R-:W-:Y:S05]  /*6dd0*/  BSYNC.RELIABLE B1 ;  /* 0x0000000000017941 */ /* 0x000fea0003800100 */
.L_x_1802:
[----:B------:R-:W0:Y:S04]  /*6de0*/  LDS.64 R2, [R12+0x100] ;  /* 0x000100000c027984 */ /* 0x000e280000000a00 */
[----:B0-----:R-:W-:Y:S04]  /*6df0*/  STS.64 [R12], R2 ;  /* 0x000000020c007388 */ /* 0x001fe80000000a00 */
[----:B------:R-:W0:Y:S04]  /*6e00*/  LDS.64 R4, [R11+0x100] ;  /* 0x000100000b047984 */ /* 0x000e280000000a00 */
[----:B0-----:R0:W-:Y:S02]  /*6e10*/  STS.64 [R11], R4 ;  /* 0x000000040b007388 */ /* 0x0011e40000000a00 */
.L_x_1804:
[----:B------:R-:W-:Y:S05]  /*6e20*/  BSYNC.RECONVERGENT B0 ;  /* 0x0000000000007941 */ /* 0x000fea0003800200 */
.L_x_1801:
        /* <DEDUP_REMOVED lines=20> */
.L_x_1807:
[----:B------:R-:W-:Y:S05]  /*6f70*/  BSYNC.RELIABLE B2 ;  /* 0x0000000000027941 */ /* 0x000fea0003800100 */
.L_x_1806:
[----:B------:R-:W0:Y:S04]  /*6f80*/  LDS.64 R2, [R12+0x80] ;  /* 0x000080000c027984 */ /* 0x000e280000000a00 */
[----:B0-----:R-:W-:Y:S04]  /*6f90*/  STS.64 [R12], R2 ;  /* 0x000000020c007388 */ /* 0x001fe80000000a00 */
[----:B------:R-:W0:Y:S04]  /*6fa0*/  LDS.64 R4, [R11+0x80] ;  /* 0x000080000b047984 */ /* 0x000e280000000a00 */
[----:B0-----:R0:W-:Y:S02]  /*6fb0*/  STS.64 [R11], R4 ;  /* 0x000000040b007388 */ /* 0x0011e40000000a00 */
.L_x_1808:
[----:B------:R-:W-:Y:S05]  /*6fc0*/  BSYNC.RECONVERGENT B0 ;  /* 0x0000000000007941 */ /* 0x000fea0003800200 */
.L_x_1805:
        /* <DEDUP_REMOVED lines=20> */
.L_x_1811:
[----:B------:R-:W-:Y:S05]  /*7110*/  BSYNC.RELIABLE B3 ;  /* 0x0000000000037941 */ /* 0x000fea0003800100 */
.L_x_1810:
[----:B------:R-:W0:Y:S04]  /*7120*/  LDS.64 R2, [R12+0x40] ;  /* 0x000040000c027984 */ /* 0x000e280000000a00 */
[----:B0-----:R-:W-:Y:S04]  /*7130*/  STS.64 [R12], R2 ;  /* 0x000000020c007388 */ /* 0x001fe80000000a00 */
[----:B------:R-:W0:Y:S04]  /*7140*/  LDS.64 R4, [R11+0x40] ;  /* 0x000040000b047984 */ /* 0x000e280000000a00 */
[----:B0-----:R0:W-:Y:S02]  /*7150*/  STS.64 [R11], R4 ;  /* 0x000000040b007388 */ /* 0x0011e40000000a00 */
.L_x_1812:
[----:B------:R-:W-:Y:S05]  /*7160*/  BSYNC.RECONVERGENT B0 ;  /* 0x0000000000007941 */ /* 0x000fea0003800200 */
.L_x_1809:
        /* <DEDUP_REMOVED lines=20> */
.L_x_1815:
[----:B------:R-:W-:Y:S05]  /*72b0*/  BSYNC.RELIABLE B4 ;  /* 0x0000000000047941 */ /* 0x000fea0003800100 */
.L_x_1814:
[----:B------:R-:W0:Y:S04]  /*72c0*/  LDS.64 R2, [R12+0x20] ;  /* 0x000020000c027984 */ /* 0x000e280000000a00 */
[----:B0-----:R-:W-:Y:S04]  /*72d0*/  STS.64 [R12], R2 ;  /* 0x000000020c007388 */ /* 0x001fe80000000a00 */
[----:B------:R-:W0:Y:S04]  /*72e0*/  LDS.64 R4, [R11+0x20] ;  /* 0x000020000b047984 */ /* 0x000e280000000a00 */
[----:B0-----:R0:W-:Y:S02]  /*72f0*/  STS.64 [R11], R4 ;  /* 0x000000040b007388 */ /* 0x0011e40000000a00 */
.L_x_1816:
[----:B------:R-:W-:Y:S05]  /*7300*/  BSYNC.RECONVERGENT B0 ;  /* 0x0000000000007941 */ /* 0x000fea0003800200 */
.L_x_1813:
        /* <DEDUP_REMOVED lines=20> */
.L_x_1819:
[----:B------:R-:W-:Y:S05]  /*7450*/  BSYNC.RELIABLE B5 ;  /* 0x0000000000057941 */ /* 0x000fea0003800100 */
.L_x_1818:
[----:B------:R-:W0:Y:S04]  /*7460*/  LDS.64 R2, [R12+0x10] ;  /* 0x000010000c027984 */ /* 0x000e280000000a00 */
[----:B0-----:R-:W-:Y:S04]  /*7470*/  STS.64 [R12], R2 ;  /* 0x000000020c007388 */ /* 0x001fe80000000a00 */
[----:B------:R-:W0:Y:S04]  /*7480*/  LDS.64 R4, [R11+0x10] ;  /* 0x000010000b047984 */ /* 0x000e280000000a00 */
[----:B0-----:R0:W-:Y:S02]  /*7490*/  STS.64 [R11], R4 ;  /* 0x000000040b007388 */ /* 0x0011e40000000a00 */
.L_x_1820:
[----:B------:R-:W-:Y:S05]  /*74a0*/  BSYNC.RECONVERGENT B0 ;  /* 0x0000000000007941 */ /* 0x000fea0003800200 */
.L_x_1817:
        /* <DEDUP_REMOVED lines=20> */
.L_x_1823:
[----:B------:R-:W-:Y:S05]  /*75f0*/  BSYNC.RELIABLE B6 ;  /* 0x0000000000067941 */ /* 0x000fea0003800100 */
.L_x_1822:
[----:B------:R-:W0:Y:S04]  /*7600*/  LDS.64 R2, [R12+0x8] ;  /* 0x000008000c027984 */ /* 0x000e280000000a00 */
[----:B0-----:R-:W-:Y:S04]  /*7610*/  STS.64 [R12], R2 ;  /* 0x000000020c007388 */ /* 0x001fe80000000a00 */
[----:B------:R-:W0:Y:S04]  /*7620*/  LDS.64 R4, [R11+0x8] ;  /* 0x000008000b047984 */ /* 0x000e280000000a00 */
[----:B0-----:R0:W-:Y:S02]  /*7630*/  STS.64 [R11], R4 ;  /* 0x000000040b007388 */ /* 0x0011e40000000a00 */
.L_x_1824:
[----:B------:R-:W-:Y:S05]  /*7640*/  BSYNC.RECONVERGENT B0 ;  /* 0x0000000000007941 */ /* 0x000fea0003800200 */
.L_x_1821:
        /* <DEDUP_REMOVED lines=16> */
        .weak           $__internal_18_$__cuda_sm20_div_s64
        .type           $__internal_18_$__cuda_sm20_div_s64,@function
        .size           $__internal_18_$__cuda_sm20_div_s64,($__internal_19_$__cuda_sm20_rem_s64 - $__internal_18_$__cuda_sm20_div_s64)
$__internal_18_$__cuda_sm20_div_s64:
        /* <DEDUP_REMOVED lines=82> */
[----:B------:R-:W-:Y:S06]  /*7c70*/  RET.REL.NODEC R26 `(uncontiguous_reduce_u64) ;  /* 0xffffff801ae07950 */ /* 0x000fec0003c3ffff */
        .weak           $__internal_19_$__cuda_sm20_rem_s64
        .type           $__internal_19_$__cuda_sm20_rem_s64,@function
        .size           $__internal_19_$__cuda_sm20_rem_s64,(.L_x_4855 - $__internal_19_$__cuda_sm20_rem_s64)
$__internal_19_$__cuda_sm20_rem_s64:
        /* <DEDUP_REMOVED lines=76> */
[----:B------:R-:W-:Y:S06]  /*8140*/  RET.REL.NODEC R26 `(uncontiguous_reduce_u64) ;  /* 0xffffff7c1aac7950 */ /* 0x000fec0003c3ffff */
.L_x_1825:
        /* <DEDUP_REMOVED lines=11> */
.L_x_4855:


//--------------------- .text.contiguous_reduce_u64 --------------------------
	.section	.text.contiguous_reduce_u64,"ax",@progbits
	.align	128
        .global         contiguous_reduce_u64
        .type           contiguous_reduce_u64,@function
        .size           contiguous_reduce_u64,(.L_x_4912 - contiguous_reduce_u64)
        .other          contiguous_reduce_u64,@"STO_CUDA_ENTRY STV_DEFAULT"
contiguous_reduce_u64:
.text.contiguous_reduce_u64:
        /* <DEDUP_REMOVED lines=33> */
[----:B--2---:R-:W-:-:S04]  /*0210*/  ISETP.GT.U32.AND P0, PT, R10, R12, PT ;  /* 0x0000000c0a00720c */ /* 0x004fc80003f04070 */
[----:B------:R-:W-:-:S13]  /*0220*/  ISETP.GT.U32.AND.EX P0, PT, R11, R13, PT, P0 ;  /* 0x0000000d0b00720c */ /* 0x000fda0003f04100 */
[----:B------:R1:W-:Y:S04]  /*0230*/  @P0 STS.64 [R4], R12 ;  /* 0x0000000c04000388 */ /* 0x0003e80000000a00 */
[----:B------:R1:W-:Y:S04]  /*0240*/  @P0 STS.64 [R3], R8 ;  /* 0x0000000803000388 */ /* 0x0003e80000000a00 */
[----:B------:R1:W-:Y:S04]  /*0250*/  @!P0 STS.64 [R4], R10 ;  /* 0x0000000a04008388 */ /* 0x0003e80000000a00 */
[----:B------:R1:W-:Y:S01]  /*0260*/  @!P0 STS.64 [R3], R6 ;  /* 0x0000000603008388 */ /* 0x0003e20000000a00 */
[----:B------:R-:W-:Y:S05]  /*0270*/  BRA `(.L_x_1828) ;  /* 0x0000000000247947 */ /* 0x000fea0003800000 */
.L_x_1827:
        /* <DEDUP_REMOVED lines=9> */
.L_x_1828:
[----:B------:R-:W-:Y:S05]  /*0310*/  BSYNC.RECONVERGENT B0 ;  /* 0x0000000000007941 */ /* 0x000fea0003800200 */
.L_x_1826:
[----:B------:R-:W-:Y:S01]  /*0320*/  BAR.SYNC.DEFER_BLOCKING 0x0 ;  /* 0x0000000000007b1d */ /* 0x000fe20000010000 */
[----:B------:R-:W-:-:S13]  /*0330*/  ISETP.GE.U32.AND P0, PT, R5, 0x42, PT ;  /* 0x000000420500780c */ /* 0x000fda0003f06070 */
[----:B------:R-:W-:Y:S05]  /*0340*/  @!P0 BRA `(.L_x_1829) ;  /* 0x0000000000808947 */ /* 0x000fea0003800000 */
.L_x_1834:
        /* <DEDUP_REMOVED lines=24> */
.L_x_1833:
[----:B------:R-:W-:Y:S05]  /*04d0*/  BSYNC.RELIABLE B1 ;  /* 0x0000000000017941 */ /* 0x000fea0003800100 */
.L_x_1832:
[----:B------:R2:W-:Y:S04]  /*04e0*/  STS.64 [R4], R10 ;  /* 0x0000000a04007388 */ /* 0x0005e80000000a00 */
[----:B-1----:R2:W-:Y:S02]  /*04f0*/  STS.64 [R3], R8 ;  /* 0x0000000803007388 */ /* 0x0025e40000000a00 */
.L_x_1831:
[----:B------:R-:W-:Y:S05]  /*0500*/  BSYNC.RECONVERGENT B0 ;  /* 0x0000000000007941 */ /* 0x000fea0003800200 */
.L_x_1830:
[----:B------:R-:W-:Y:S05]  /*0510*/  WARPSYNC.ALL ;  /* 0x0000000000007948 */ /* 0x000fea0003800000 */
[----:B------:R-:W-:Y:S01]  /*0520*/  BAR.SYNC.DEFER_BLOCKING 0x0 ;  /* 0x0000000000007b1d */ /* 0x000fe20000010000 */
[----:B------:R-:W-:-:S13]  /*0530*/  ISETP.GT.U32.AND P0, PT, R12, 0x83, PT ;  /* 0x000000830c00780c */ /* 0x000fda0003f04070 */
[----:B------:R-:W-:Y:S05]  /*0540*/  @P0 BRA `(.L_x_1834) ;  /* 0xfffffffc00800947 */ /* 0x000fea000383ffff */
.L_x_1829:
[----:B------:R-:W-:-:S13]  /*0550*/  ISETP.GT.U32.AND P0, PT, R2, 0x1f, PT ;  /* 0x0000001f0200780c */ /* 0x000fda0003f04070 */
[----:B------:R-:W-:Y:S05]  /*0560*/  @P0 EXIT ;  /* 0x000000000000094d */ /* 0x000fea0003800000 */
[----:B01----:R-:W-:Y:S01]  /*0570*/  LDS.64 R6, [R4] ;  /* 0x0000000004067984 */ /* 0x003fe20000000a00 */
[----:B------:R-:W-:Y:S04]  /*0580*/  BSSY.RECONVERGENT B1, `(.L_x_1835) ;  /* 0x0000017000017945 */ /* 0x000fe80003800200 */
[----:B------:R-:W-:Y:S01]  /*0590*/  BSSY.RELIABLE B0, `(.L_x_1836) ;  /* 0x0000011000007945 */ /* 0x000fe20003800100 */
[----:B--2---:R-:W0:Y:S02]  /*05a0*/  LDS.64 R8, [R4+0x100] ;  /* 0x0001000004087984 */ /* 0x004e240000000a00 */
        /* <DEDUP_REMOVED lines=15> */
.L_x_1837:
[----:B------:R-:W-:Y:S05]  /*06a0*/  BSYNC.RELIABLE B0 ;  /* 0x0000000000007941 */ /* 0x000fea0003800100 */
.L_x_1836:
[----:B------:R-:W0:Y:S04]  /*06b0*/  LDS.64 R6, [R3+0x100] ;  /* 0x0001000003067984 */ /* 0x000e280000000a00 */
[----:B0-----:R-:W-:Y:S04]  /*06c0*/  STS.64 [R3], R6 ;  /* 0x0000000603007388 */ /* 0x001fe80000000a00 */
[----:B------:R-:W0:Y:S04]  /*06d0*/  LDS.64 R8, [R4+0x100] ;  /* 0x0001000004087984 */ /* 0x000e280000000a00 */
[----:B0-----:R0:W-:Y:S02]  /*06e0*/  STS.64 [R4], R8 ;  /* 0x0000000804007388 */ /* 0x0011e40000000a00 */
.L_x_1838:
[----:B------:R-:W-:Y:S05]  /*06f0*/  BSYNC.RECONVERGENT B1 ;  /* 0x0000000000017941 */ /* 0x000fea0003800200 */
.L_x_1835:
        /* <DEDUP_REMOVED lines=20> */
.L_x_1841:
[----:B------:R-:W-:Y:S05]  /*0840*/  BSYNC.RELIABLE B1 ;  /* 0x0000000000017941 */ /* 0x000fea0003800100 */
.L_x_1840:
[----:B------:R-:W0:Y:S04]  /*0850*/  LDS.64 R6, [R3+0x80] ;  /* 0x0000800003067984 */ /* 0x000e280000000a00 */
[----:B0-----:R-:W-:Y:S04]  /*0860*/  STS.64 [R3], R6 ;  /* 0x0000000603007388 */ /* 0x001fe80000000a00 */
[----:B------:R-:W0:Y:S04]  /*0870*/  LDS.64 R8, [R4+0x80] ;  /* 0x0000800004087984 */ /* 0x000e280000000a00 */
[----:B0-----:R0:W-:Y:S02]  /*0880*/  STS.64 [R4], R8 ;  /* 0x0000000804007388 */ /* 0x0011e40000000a00 */
.L_x_1842:
[----:B------:R-:W-:Y:S05]  /*0890*/  BSYNC.RECONVERGENT B2 ;  /* 0x0000000000027941 */ /* 0x000fea0003800200 */
.L_x_1839:
        /* <DEDUP_REMOVED lines=20> */
.L_x_1845:
[----:B------:R-:W-:Y:S05]  /*09e0*/  BSYNC.RELIABLE B2 ;  /* 0x0000000000027941 */ /* 0x000fea0003800100 */
.L_x_1844:
[----:B------:R-:W0:Y:S04]  /*09f0*/  LDS.64 R6, [R3+0x40] ;  /* 0x0000400003067984 */ /* 0x000e280000000a00 */
[----:B0-----:R-:W-:Y:S04]  /*0a00*/  STS.64 [R3], R6 ;  /* 0x0000000603007388 */ /* 0x001fe80000000a00 */
[----:B------:R-:W0:Y:S04]  /*0a10*/  LDS.64 R8, [R4+0x40] ;  /* 0x0000400004087984 */ /* 0x000e280000000a00 */
[----:B0-----:R0:W-:Y:S02]  /*0a20*/  STS.64 [R4], R8 ;  /* 0x0000000804007388 */ /* 0x0011e40000000a00 */
.L_x_1846:
[----:B------:R-:W-:Y:S05]  /*0a30*/  BSYNC.RECONVERGENT B3 ;  /* 0x0000000000037941 */ /* 0x000fea0003800200 */
.L_x_1843:
        /* <DEDUP_REMOVED lines=20> */
.L_x_1849:
[----:B------:R-:W-:Y:S05]  /*0b80*/  BSYNC.RELIABLE B3 ;  /* 0x0000000000037941 */ /* 0x000fea0003800100 */
.L_x_1848:
[----:B------:R-:W0:Y:S04]  /*0b90*/  LDS.64 R6, [R3+0x20] ;  /* 0x0000200003067984 */ /* 0x000e280000000a00 */
[----:B0-----:R-:W-:Y:S04]  /*0ba0*/  STS.64 [R3], R6 ;  /* 0x0000000603007388 */ /* 0x001fe80000000a00 */
[----:B------:R-:W0:Y:S04]  /*0bb0*/  LDS.64 R8, [R4+0x20] ;  /* 0x0000200004087984 */ /* 0x000e280000000a00 */
[----:B0-----:R0:W-:Y:S02]  /*0bc0*/  STS.64 [R4], R8 ;  /* 0x0000000804007388 */ /* 0x0011e40000000a00 */
.L_x_1850:
[----:B------:R-:W-:Y:S05]  /*0bd0*/  BSYNC.RECONVERGENT B4 ;  /* 0x0000000000047941 */ /* 0x000fea0003800200 */
.L_x_1847:
        /* <DEDUP_REMOVED lines=20> */
.L_x_1853:
[----:B------:R-:W-:Y:S05]  /*0d20*/  BSYNC.RELIABLE B4 ;  /* 0x0000000000047941 */ /* 0x000fea0003800100 */
.L_x_1852:
[----:B------:R-:W0:Y:S04]  /*0d30*/  LDS.64 R6, [R3+0x10] ;  /* 0x0000100003067984 */ /* 0x000e280000000a00 */
[----:B0-----:R-:W-:Y:S04]  /*0d40*/  STS.64 [R3], R6 ;  /* 0x0000000603007388 */ /* 0x001fe80000000a00 */
[----:B------:R-:W0:Y:S04]  /*0d50*/  LDS.64 R8, [R4+0x10] ;  /* 0x0000100004087984 */ /* 0x000e280000000a00 */
[----:B0-----:R0:W-:Y:S02]  /*0d60*/  STS.64 [R4], R8 ;  /* 0x0000000804007388 */ /* 0x0011e40000000a00 */
.L_x_1854:
[----:B------:R-:W-:Y:S05]  /*0d70*/  BSYNC.RECONVERGENT B5 ;  /* 0x0000000000057941 */ /* 0x000fea0003800200 */
.L_x_1851:
        /* <DEDUP_REMOVED lines=20> */
.L_x_1857:
[----:B------:R-:W-:Y:S05]  /*0ec0*/  BSYNC.RELIABLE B6 ;  /* 0x0000000000067941 */ /* 0x000fea0003800100 */
.L_x_1856:
[----:B------:R-:W0:Y:S04]  /*0ed0*/  LDS.64 R6, [R3+0x8] ;  /* 0x0000080003067984 */ /* 0x000e280000000a00 */
[----:B0-----:R-:W-:Y:S04]  /*0ee0*/  STS.64 [R3], R6 ;  /* 0x0000000603007388 */ /* 0x001fe80000000a00 */
[----:B------:R-:W0:Y:S04]  /*0ef0*/  LDS.64 R8, [R4+0x8] ;  /* 0x0000080004087984 */ /* 0x000e280000000a00 */
[----:B0-----:R0:W-:Y:S02]  /*0f00*/  STS.64 [R4], R8 ;  /* 0x0000000804007388 */ /* 0x0011e40000000a00 */
.L_x_1858:
[----:B------:R-:W-:Y:S05]  /*0f10*/  BSYNC.RECONVERGENT B5 ;  /* 0x0000000000057941 */ /* 0x000fea0003800200 */
.L_x_1855:
        /* <DEDUP_REMOVED lines=15> */
.L_x_1859:
        /* <DEDUP_REMOVED lines=15> */
.L_x_4912:


//--------------------- .text.nkd2_u32            --------------------------
	.section	.text.nkd2_u32,"ax",@progbits
	.align	128
        .global         nkd2_u32
        .type           nkd2_u32,@function
        .size           nkd2_u32,(.L_x_4913 - nkd2_u32)
        .other          nkd2_u32,@"STO_CUDA_ENTRY STV_DEFAULT"
nkd2_u32:
.text.nkd2_u32:
        /* <DEDUP_REMOVED lines=16> */
[----:B------:R-:W-:Y:S02]  /*0100*/  IMAD.MOV.U32 R3, RZ, RZ, -0x1 ;  /* 0xffffffffff037424 */ /* 0x000fe400078e00ff */
        /* <DEDUP_REMOVED lines=27> */
[----:B--2---:R-:W-:-:S13]  /*02c0*/  ISETP.GT.U32.AND P0, PT, R17, R16, PT ;  /* 0x000000101100720c */ /* 0x004fda0003f04070 */
[----:B------:R-:W-:Y:S05]  /*02d0*/  @!P0 BRA `(.L_x_1862) ;  /* 0x0000000000108947 */ /* 0x000fea0003800000 */
[----:B------:R-:W0:Y:S02]  /*02e0*/  LDC.64 R10, c[0x0][0x390] ;  /* 0x0000e400ff0a7b82 */ /* 0x000e240000000a00 */
[----:B0-----:R-:W-:-:S06]  /*02f0*/  IMAD.WIDE.U32 R10, R15, 0x8, R10 ;  /* 0x000000080f0a7825 */ /* 0x001fcc00078e000a */
[----:B------:R-:W5:Y:S01]  /*0300*/  LDG.E.64 R10, desc[UR10][R10.64] ;  /* 0x0000000a0a0a7981 */ /* 0x000f62000c1e1b00 */
[----:B------:R-:W-:Y:S05]  /*0310*/  BRA `(.L_x_1863) ;  /* 0x0000000000487947 */ /* 0x000fea0003800000 */
.L_x_1862:
[----:B------:R-:W-:Y:S01]  /*0320*/  ISETP.NE.AND P0, PT, R17, R16, PT ;  /* 0x000000101100720c */ /* 0x000fe20003f05270 */
[----:B------:R-:W-:-:S12]  /*0330*/  BSSY.RELIABLE B1, `(.L_x_1864) ;  /* 0x0000014000017945 */ /* 0x000fd80003800100 */
[----:B------:R-:W-:Y:S05]  /*0340*/  @!P0 BRA `(.L_x_1865) ;  /* 0x0000000000108947 */ /* 0x000fea0003800000 */
[----:B------:R-:W0:Y:S02]  /*0350*/  LDC.64 R10, c[0x0][0x390] ;  /* 0x0000e400ff0a7b82 */ /* 0x000e240000000a00 */
[----:B0-----:R-:W-:-:S06]  /*0360*/  IMAD.WIDE.U32 R10, R8, 0x8, R10 ;  /* 0x00000008080a7825 */ /* 0x001fcc00078e000a */
[----:B------:R-:W5:Y:S01]  /*0370*/  LDG.E.64 R10, desc[UR10][R10.64] ;  /* 0x0000000a0a0a7981 */ /* 0x000f62000c1e1b00 */
[----:B------:R-:W-:Y:S05]  /*0380*/  BRA `(.L_x_1866) ;  /* 0x0000000000387947 */ /* 0x000fea0003800000 */
.L_x_1865:
        /* <DEDUP_REMOVED lines=11> */
.L_x_1863:
[----:B------:R0:W-:Y:S04]  /*0440*/  STS [R4], R16 ;  /* 0x0000001004007388 */ /* 0x0001e80000000800 */
[----:B-----5:R0:W-:Y:S01]  /*0450*/  STS.64 [R6], R10 ;  /* 0x0000000a06007388 */ /* 0x0201e20000000a00 */
[----:B------:R-:W-:Y:S05]  /*0460*/  BRA `(.L_x_1867) ;  /* 0x00000000003c7947 */ /* 0x000fea0003800000 */
.L_x_1866:
[----:B------:R-:W-:Y:S05]  /*0470*/  BSYNC.RELIABLE B1 ;  /* 0x0000000000017941 */ /* 0x000fea0003800100 */
.L_x_1864:
[----:B------:R1:W-:Y:S04]  /*0480*/  STS [R4], R17 ;  /* 0x0000001104007388 */ /* 0x0003e80000000800 */
[----:B-----5:R1:W-:Y:S01]  /*0490*/  STS.64 [R6], R10 ;  /* 0x0000000a06007388 */ /* 0x0203e20000000a00 */
[----:B------:R-:W-:Y:S05]  /*04a0*/  BRA `(.L_x_1867) ;  /* 0x00000000002c7947 */ /* 0x000fea0003800000 */
.L_x_1861:
        /* <DEDUP_REMOVED lines=11> */
.L_x_1867:
[----:B------:R-:W-:Y:S05]  /*0560*/  BSYNC.RECONVERGENT B0 ;  /* 0x0000000000007941 */ /* 0x000fea0003800200 */
.L_x_1860:
[----:B------:R-:W-:Y:S05]  /*0570*/  WARPSYNC.ALL ;  /* 0x0000000000007948 */ /* 0x000fea0003800000 */
[----:B------:R-:W-:Y:S01]  /*0580*/  BAR.SYNC.DEFER_BLOCKING 0x0 ;  /* 0x0000000000007b1d */ /* 0x000fe20000010000 */
[----:B------:R-:W-:-:S13]  /*0590*/  ISETP.GE.U32.AND P0, PT, R9, 0x42, PT ;  /* 0x000000420900780c */ /* 0x000fda0003f06070 */
[----:B------:R-:W-:Y:S05]  /*05a0*/  @!P0 BRA `(.L_x_1868) ;  /* 0x0000000000808947 */ /* 0x000fea0003800000 */
.L_x_1873:
        /* <DEDUP_REMOVED lines=10> */
[----:B--2---:R-:W-:-:S13]  /*0650*/  ISETP.GT.U32.AND P0, PT, R8, R15, PT ;  /* 0x0000000f0800720c */ /* 0x004fda0003f04070 */
[----:B01----:R0:W1:Y:S01]  /*0660*/  @P0 LDS.64 R10, [R13] ;  /* 0x000000000d0a0984 */ /* 0x0030620000000a00 */
[----:B------:R-:W-:Y:S05]  /*0670*/  @P0 BRA `(.L_x_1872) ;  /* 0x00000000002c0947 */ /* 0x000fea0003800000 */
[----:B------:R-:W-:-:S13]  /*0680*/  ISETP.NE.AND P0, PT, R8, R15, PT ;  /* 0x0000000f0800720c */ /* 0x000fda0003f05270 */
        /* <DEDUP_REMOVED lines=10> */
.L_x_1872:
[----:B------:R-:W-:Y:S05]  /*0730*/  BSYNC.RELIABLE B1 ;  /* 0x0000000000017941 */ /* 0x000fea0003800100 */
.L_x_1871:
[----:B------:R3:W-:Y:S04]  /*0740*/  STS [R4], R15 ;  /* 0x0000000f04007388 */ /* 0x0007e80000000800 */
[----:B-1----:R3:W-:Y:S02]  /*0750*/  STS.64 [R6], R10 ;  /* 0x0000000a06007388 */ /* 0x0027e40000000a00 */
.L_x_1870:
[----:B------:R-:W-:Y:S05]  /*0760*/  BSYNC.RECONVERGENT B0 ;  /* 0x0000000000007941 */ /* 0x000fea0003800200 */
.L_x_1869:
[----:B------:R-:W-:Y:S05]  /*0770*/  WARPSYNC.ALL ;  /* 0x0000000000007948 */ /* 0x000fea0003800000 */
[----:B------:R-:W-:Y:S01]  /*0780*/  BAR.SYNC.DEFER_BLOCKING 0x0 ;  /* 0x0000000000007b1d */ /* 0x000fe20000010000 */
[----:B------:R-:W-:-:S13]  /*0790*/  ISETP.GT.U32.AND P0, PT, R14, 0x83, PT ;  /* 0x000000830e00780c */ /* 0x000fda0003f04070 */
[----:B------:R-:W-:Y:S05]  /*07a0*/  @P0 BRA `(.L_x_1873) ;  /* 0xfffffffc00800947 */ /* 0x000fea000383ffff */
.L_x_1868:
[----:B------:R-:W-:-:S13]  /*07b0*/  ISETP.GT.U32.AND P0, PT, R0, 0x1f, PT ;  /* 0x0000001f0000780c */ /* 0x000fda0003f04070 */
[----:B------:R-:W-:Y:S05]  /*07c0*/  @P0 EXIT ;  /* 0x000000000000094d */ /* 0x000fea0003800000 */
[----:B------:R-:W-:Y:S01]  /*07d0*/  LDS R8, [R4] ;  /* 0x0000000004087984 */ /* 0x000fe20000000800 */
[----:B------:R-:W-:Y:S04]  /*07e0*/  BSSY.RECONVERGENT B1, `(.L_x_1874) ;  /* 0x0000015000017945 */ /* 0x000fe80003800200 */
[----:B------:R-:W-:Y:S01]  /*07f0*/  BSSY.RELIABLE B0, `(.L_x_1875) ;  /* 0x000000f000007945 */ /* 0x000fe20003800100 */
[----:B------:R-:W4:Y:S02]  /*0800*/  LDS R9, [R4+0x80] ;  /* 0x0000800004097984 */ /* 0x000f240000000800 */
[----:B----4-:R-:W-:-:S13]  /*0810*/  ISETP.GT.U32.AND P0, PT, R8, R9, PT ;  /* 0x000000090800720c */ /* 0x010fda0003f04070 */
[----:B------:R-:W-:Y:S05]  /*0820*/  @P0 BRA `(.L_x_1876) ;  /* 0x00000000002c0947 */ /* 0x000fea0003800000 */
[----:B------:R-:W-:Y:S04]  /*0830*/  LDS R8, [R4] ;  /* 0x0000000004087984 */ /* 0x000fe80000000800 */
[----:B------:R-:W4:Y:S02]  /*0840*/  LDS R9, [R4+0x80] ;  /* 0x0000800004097984 */ /* 0x000f240000000800 */
[----:B----4-:R-:W-:-:S13]  /*0850*/  ISETP.NE.AND P0, PT, R8, R9, PT ;  /* 0x000000090800720c */ /* 0x010fda0003f05270 */
        /* <DEDUP_REMOVED lines=8> */
.L_x_1876:
[----:B------:R-:W-:Y:S05]  /*08e0*/  BSYNC.RELIABLE B0 ;  /* 0x0000000000007941 */ /* 0x000fea0003800100 */
.L_x_1875:
[----:B------:R-:W4:Y:S04]  /*08f0*/  LDS.64 R8, [R6+0x100] ;  /* 0x0001000006087984 */ /* 0x000f280000000a00 */
[----:B----4-:R-:W-:Y:S04]  /*0900*/  STS.64 [R6], R8 ;  /* 0x0000000806007388 */ /* 0x010fe80000000a00 */
[----:B0123--:R-:W0:Y:S04]  /*0910*/  LDS R11, [R4+0x80] ;  /* 0x00008000040b7984 */ /* 0x00fe280000000800 */
[----:B0-----:R4:W-:Y:S02]  /*0920*/  STS [R4], R11 ;  /* 0x0000000b04007388 */ /* 0x0019e40000000800 */
.L_x_1877:
[----:B------:R-:W-:Y:S05]  /*0930*/  BSYNC.RECONVERGENT B1 ;  /* 0x0000000000017941 */ /* 0x000fea0003800200 */
.L_x_1874:
[----:B------:R-:W-:Y:S05]  /*0940*/  WARPSYNC.ALL ;  /* 0x0000000000007948 */ /* 0x000fea0003800000 */
[----:B------:R-:W-:Y:S01]  /*0950*/  LDS R8, [R4] ;  /* 0x0000000004087984 */ /* 0x000fe20000000800 */
[----:B------:R-:W-:Y:S04]  /*0960*/  BSSY.RECONVERGENT B2, `(.L_x_1878) ;  /* 0x0000015000027945 */ /* 0x000fe80003800200 */
[----:B------:R-:W-:Y:S01]  /*0970*/  BSSY.RELIABLE B1, `(.L_x_1879) ;  /* 0x000000f000017945 */ /* 0x000fe20003800100 */
[----:B------:R-:W5:Y:S02]  /*0980*/  LDS R9, [R4+0x40] ;  /* 0x0000400004097984 */ /* 0x000f640000000800 */
[----:B-----5:R-:W-:-:S13]  /*0990*/  ISETP.GT.U32.AND P0, PT, R8, R9, PT ;  /* 0x000000090800720c */ /* 0x020fda0003f04070 */
[----:B------:R-:W-:Y:S05]  /*09a0*/  @P0 BRA `(.L_x_1880) ;  /* 0x00000000002c0947 */ /* 0x000fea0003800000 */
[----:B------:R-:W-:Y:S04]  /*09b0*/  LDS R8, [R4] ;  /* 0x0000000004087984 */ /* 0x000fe80000000800 */
[----:B------:R-:W5:Y:S02]  /*09c0*/  LDS R9, [R4+0x40] ;  /* 0x0000400004097984 */ /* 0x000f640000000800 */
[----:B-----5:R-:W-:-:S13]  /*09d0*/  ISETP.NE.AND P0, PT, R8, R9, PT ;  /* 0x000000090800720c */ /* 0x020fda0003f05270 */
        /* <DEDUP_REMOVED lines=8> */
.L_x_1880:
[----:B------:R-:W-:Y:S05]  /*0a60*/  BSYNC.RELIABLE B1 ;  /* 0x0000000000017941 */ /* 0x000fea0003800100 */
.L_x_1879:
[----:B------:R-:W5:Y:S04]  /*0a70*/  LDS.64 R8, [R6+0x80] ;  /* 0x0000800006087984 */ /* 0x000f680000000a00 */
[----:B-----5:R-:W-:Y:S04]  /*0a80*/  STS.64 [R6], R8 ;  /* 0x0000000806007388 */ /* 0x020fe80000000a00 */
[----:B01234-:R-:W0:Y:S04]  /*0a90*/  LDS R11, [R4+0x40] ;  /* 0x00004000040b7984 */ /* 0x01fe280000000800 */
[----:B0-----:R0:W-:Y:S02]  /*0aa0*/  STS [R4], R11 ;  /* 0x0000000b04007388 */ /* 0x0011e40000000800 */
.L_x_1881:
[----:B------:R-:W-:Y:S05]  /*0ab0*/  BSYNC.RECONVERGENT B2 ;  /* 0x0000000000027941 */ /* 0x000fea0003800200 */
.L_x_1878:
        /* <DEDUP_REMOVED lines=18> */
.L_x_1884:
[----:B------:R-:W-:Y:S05]  /*0be0*/  BSYNC.RELIABLE B2 ;  /* 0x0000000000027941 */ /* 0x000fea0003800100 */
.L_x_1883:
[----:B------:R-:W5:Y:S04]  /*0bf0*/  LDS.64 R8, [R6+0x40] ;  /* 0x0000400006087984 */ /* 0x000f680000000a00 */
[----:B-----5:R-:W-:Y:S04]  /*0c00*/  STS.64 [R6], R8 ;  /* 0x0000000806007388 */ /* 0x020fe80000000a00 */
[----:B01234-:R-:W0:Y:S04]  /*0c10*/  LDS R11, [R4+0x20] ;  /* 0x00002000040b7984 */ /* 0x01fe280000000800 */
[----:B0-----:R0:W-:Y:S02]  /*0c20*/  STS [R4], R11 ;  /* 0x0000000b04007388 */ /* 0x0011e40000000800 */
.L_x_1885:
[----:B------:R-:W-:Y:S05]  /*0c30*/  BSYNC.RECONVERGENT B3 ;  /* 0x0000000000037941 */ /* 0x000fea0003800200 */
.L_x_1882:
        /* <DEDUP_REMOVED lines=18> */
.L_x_1888:
[----:B------:R-:W-:Y:S05]  /*0d60*/  BSYNC.RELIABLE B3 ;  /* 0x0000000000037941 */ /* 0x000fea0003800100 */
.L_x_1887:
[----:B------:R-:W5:Y:S04]  /*0d70*/  LDS.64 R8, [R6+0x20] ;  /* 0x0000200006087984 */ /* 0x000f680000000a00 */
[----:B-----5:R-:W-:Y:S04]  /*0d80*/  STS.64 [R6], R8 ;  /* 0x0000000806007388 */ /* 0x020fe80000000a00 */
[----:B01234-:R-:W0:Y:S04]  /*0d90*/  LDS R11, [R4+0x10] ;  /* 0x00001000040b7984 */ /* 0x01fe280000000800 */
[----:B0-----:R0:W-:Y:S02]  /*0da0*/  STS [R4], R11 ;  /* 0x0000000b04007388 */ /* 0x0011e40000000800 */
.L_x_1889:
[----:B------:R-:W-:Y:S05]  /*0db0*/  BSYNC.RECONVERGENT B4 ;  /* 0x0000000000047941 */ /* 0x000fea0003800200 */
.L_x_1886:
        /* <DEDUP_REMOVED lines=18> */
.L_x_1892:
[----:B------:R-:W-:Y:S05]  /*0ee0*/  BSYNC.RELIABLE B4 ;  /* 0x0000000000047941 */ /* 0x000fea0003800100 */
.L_x_1891:
[----:B------:R-:W5:Y:S04]  /*0ef0*/  LDS.64 R8, [R6+0x10] ;  /* 0x0000100006087984 */ /* 0x000f680000000a00 */
[----:B-----5:R-:W-:Y:S04]  /*0f00*/  STS.64 [R6], R8 ;  /* 0x0000000806007388 */ /* 0x020fe80000000a00 */
[----:B01234-:R-:W0:Y:S04]  /*0f10*/  LDS R11, [R4+0x8] ;  /* 0x00000800040b7984 */ /* 0x01fe280000000800 */
[----:B0-----:R0:W-:Y:S02]  /*0f20*/  STS [R4], R11 ;  /* 0x0000000b04007388 */ /* 0x0011e40000000800 */
.L_x_1893:
[----:B------:R-:W-:Y:S05]  /*0f30*/  BSYNC.RECONVERGENT B5 ;  /* 0x0000000000057941 */ /* 0x000fea0003800200 */
.L_x_1890:
        /* <DEDUP_REMOVED lines=18> */
.L_x_1896:
[----:B------:R-:W-:Y:S05]  /*1060*/  BSYNC.RELIABLE B6 ;  /* 0x0000000000067941 */ /* 0x000fea0003800100 */
.L_x_1895:
[----:B------:R-:W5:Y:S04]  /*1070*/  LDS.64 R8, [R6+0x8] ;  /* 0x0000080006087984 */ /* 0x000f680000000a00 */
[----:B-----5:R-:W-:Y:S04]  /*1080*/  STS.64 [R6], R8 ;  /* 0x0000000806007388 */ /* 0x020fe80000000a00 */
[----:B01234-:R-:W0:Y:S04]  /*1090*/  LDS R11, [R4+0x4] ;  /* 0x00000400040b7984 */ /* 0x01fe280000000800 */
[----:B0-----:R0:W-:Y:S02]  /*10a0*/  STS [R4], R11 ;  /* 0x0000000b04007388 */ /* 0x0011e40000000800 */
.L_x_1897:
[----:B------:R-:W-:Y:S05]  /*10b0*/  BSYNC.RECONVERGENT B5 ;  /* 0x0000000000057941 */ /* 0x000fea0003800200 */
.L_x_1894:
        /* <DEDUP_REMOVED lines=19> */
.L_x_1898:
        /* <DEDUP_REMOVED lines=9> */
.L_x_4913:


//--------------------- .text.nkd_u32             --------------------------
	.section	.text.nkd_u32,"ax",@progbits
	.align	128
        .global         nkd_u32
        .type           nkd_u32,@function
        .size           nkd_u32,(.L_x_4857 - nkd_u32)
        .other          nkd_u32,@"STO_CUDA_ENTRY STV_DEFAULT"
nkd_u32:
.text.nkd_u32:
[----:B------:R-:W-:Y:S08]  /*0000*/  LDC R1, c[0x0][0x37c] ;  /* 0x0000df00ff017b82 */ /* 0x000ff00000000800 */
[----:B------:R-:W0:Y:S01]  /*0010*/  S2UR UR4, SR_CTAID.Y ;  /* 0x00000000000479c3 */ /* 0x000e220000002600 */
[----:B------:R-:W0:Y:S01]  /*0020*/  LDCU.64 UR6, c[0x0][0x3b0] ;  /* 0x00007600ff0677ac */ /* 0x000e220008000a00 */
[----:B------:R-:W1:Y:S01]  /*0030*/  S2R R16, SR_CTAID.X ;  /* 0x0000000000107919 */ /* 0x000e620000002500 */
[----:B------:R-:W-:Y:S01]  /*0040*/  IMAD.MOV.U32 R5, RZ, RZ, -0x1 ;  /* 0xffffffffff057424 */ /* 0x000fe200078e00ff */
        /* <DEDUP_REMOVED lines=52> */
.L_x_1927:
        /* <DEDUP_REMOVED lines=33> */
.L_x_1904:
[----:B------:R-:W-:Y:S01]  /*05a0*/  MOV R14, R6 ;  /* 0x00000006000e7202 */ /* 0x000fe20000000f00 */
[----:B------:R-:W-:Y:S01]  /*05b0*/  IMAD.MOV.U32 R13, RZ, RZ, R7 ;  /* 0x000000ffff0d7224 */ /* 0x000fe200078e0007 */
[----:B------:R-:W-:Y:S01]  /*05c0*/  MOV R12, R28 ;  /* 0x0000001c000c7202 */ /* 0x000fe20000000f00 */
[----:B------:R-:W-:Y:S01]  /*05d0*/  IMAD.MOV.U32 R11, RZ, RZ, R29 ;  /* 0x000000ffff0b7224 */ /* 0x000fe200078e001d */
[----:B------:R-:W-:-:S07]  /*05e0*/  MOV R10, 0x600 ;  /* 0x00000600000a7802 */ /* 0x000fce0000000f00 */
[----:B------:R-:W-:Y:S05]  /*05f0*/  CALL.REL.NOINC `($__internal_20_$__cuda_sm20_div_s64) ;  /* 0x0000006c00d07944 */ /* 0x000fea0003c00000 */
        /* <DEDUP_REMOVED lines=9> */
.L_x_1905:
[----:B------:R-:W-:Y:S05]  /*0690*/  BSYNC.RECONVERGENT B1 ;  /* 0x0000000000017941 */ /* 0x000fea0003800200 */
.L_x_1903:
        /* <DEDUP_REMOVED lines=34> */
.L_x_1907:
        /* <DEDUP_REMOVED lines=15> */
.L_x_1908:
[----:B------:R-:W-:Y:S05]  /*09b0*/  BSYNC.RECONVERGENT B1 ;  /* 0x0000000000017941 */ /* 0x000fea0003800200 */
.L_x_1906:
        /* <DEDUP_REMOVED lines=36> */
.L_x_1910:
[----:B------:R-:W-:Y:S01]  /*0c00*/  MOV R14, R40 ;  /* 0x00000028000e7202 */ /* 0x000fe20000000f00 */
[----:B------:R-:W-:Y:S01]  /*0c10*/  IMAD.MOV.U32 R13, RZ, RZ, R41 ;  /* 0x000000ffff0d7224 */ /* 0x000fe200078e0029 */
[----:B------:R-:W-:Y:S01]  /*0c20*/  MOV R12, R24 ;  /* 0x00000018000c7202 */ /* 0x000fe20000000f00 */
[----:B------:R-:W-:Y:S01]  /*0c30*/  IMAD.MOV.U32 R11, RZ, RZ, R25 ;  /* 0x000000ffff0b7224 */ /* 0x000fe200078e0019 */
[----:B------:R-:W-:-:S07]  /*0c40*/  MOV R10, 0xc60 ;  /* 0x00000c60000a7802 */ /* 0x000fce0000000f00 */
[----:B------:R-:W-:Y:S05]  /*0c50*/  CALL.REL.NOINC `($__internal_20_$__cuda_sm20_div_s64) ;  /* 0x0000006800387944 */ /* 0x000fea0003c00000 */
        /* <DEDUP_REMOVED lines=10> */
.L_x_1911:
[----:B------:R-:W-:Y:S05]  /*0d00*/  BSYNC.RECONVERGENT B1 ;  /* 0x0000000000017941 */ /* 0x000fea0003800200 */
.L_x_1909:
        /* <DEDUP_REMOVED lines=35> */
.L_x_1913:
        /* <DEDUP_REMOVED lines=16> */
.L_x_1914:
[----:B------:R-:W-:Y:S05]  /*1040*/  BSYNC.RECONVERGENT B1 ;  /* 0x0000000000017941 */ /* 0x000fea0003800200 */
.L_x_1912:
        /* <DEDUP_REMOVED lines=37> */
.L_x_1916:
        /* <DEDUP_REMOVED lines=16> */
.L_x_1917:
[----:B------:R-:W-:Y:S05]  /*13a0*/  BSYNC.RECONVERGENT B1 ;  /* 0x0000000000017941 */ /* 0x000fea0003800200 */
.L_x_1915:
        /* <DEDUP_REMOVED lines=36> */
.L_x_1919:
[----:B------:R-:W-:Y:S01]  /*15f0*/  IMAD.MOV.U32 R14, RZ, RZ, R26 ;  /* 0x000000ffff0e7224 */ /* 0x000fe200078e001a */
[----:B------:R-:W-:Y:S01]  /*1600*/  MOV R13, R27 ;  /* 0x0000001b000d7202 */ /* 0x000fe20000000f00 */
[----:B------:R-:W-:Y:S01]  /*1610*/  IMAD.MOV.U32 R12, RZ, RZ, R24 ;  /* 0x000000ffff0c7224 */ /* 0x000fe200078e0018 */
[----:B------:R-:W-:Y:S02]  /*1620*/  MOV R11, R25 ;  /* 0x00000019000b7202 */ /* 0x000fe40000000f00 */
[----:B------:R-:W-:-:S07]  /*1630*/  MOV R10, 0x1650 ;  /* 0x00001650000a7802 */ /* 0x000fce0000000f00 */
[----:B------:R-:W-:Y:S05]  /*1640*/  CALL.REL.NOINC `($__internal_20_$__cuda_sm20_div_s64) ;  /* 0x0000005c00bc7944 */ /* 0x000fea0003c00000 */
        /* <DEDUP_REMOVED lines=10> */
.L_x_1920:
[----:B------:R-:W-:Y:S05]  /*16f0*/  BSYNC.RECONVERGENT B1 ;  /* 0x0000000000017941 */ /* 0x000fea0003800200 */
.L_x_1918:
        /* <DEDUP_REMOVED lines=35> */
.L_x_1922:
[----:B------:R-:W-:Y:S01]  /*1930*/  IMAD.MOV.U32 R14, RZ, RZ, R40 ;  /* 0x000000ffff0e7224 */ /* 0x000fe200078e0028 */
[----:B------:R-:W-:Y:S01]  /*1940*/  MOV R13, R41 ;  /* 0x00000029000d7202 */ /* 0x000fe20000000f00 */
[----:B------:R-:W-:Y:S01]  /*1950*/  IMAD.MOV.U32 R12, RZ, RZ, R26 ;  /* 0x000000ffff0c7224 */ /* 0x000fe200078e001a */
[----:B------:R-:W-:Y:S02]  /*1960*/  MOV R11, R27 ;  /* 0x0000001b000b7202 */ /* 0x000fe40000000f00 */
[----:B------:R-:W-:-:S07]  /*1970*/  MOV R10, 0x1990 ;  /* 0x00001990000a7802 */ /* 0x000fce0000000f00 */
[----:B------:R-:W-:Y:S05]  /*1980*/  CALL.REL.NOINC `($__internal_20_$__cuda_sm20_div_s64) ;  /* 0x0000005800ec7944 */ /* 0x000fea0003c00000 */
        /* <DEDUP_REMOVED lines=11> */
.L_x_1923:
[----:B------:R-:W-:Y:S05]  /*1a40*/  BSYNC.RECONVERGENT B1 ;  /* 0x0000000000017941 */ /* 0x000fea0003800200 */
.L_x_1921:
        /* <DEDUP_REMOVED lines=36> */
.L_x_1925:
[----:B------:R-:W-:Y:S01]  /*1c90*/  IMAD.MOV.U32 R14, RZ, RZ, R24 ;  /* 0x000000ffff0e7224 */ /* 0x000fe200078e0018 */
[----:B------:R-:W-:Y:S01]  /*1ca0*/  MOV R13, R25 ;  /* 0x00000019000d7202 */ /* 0x000fe20000000f00 */
[----:B------:R-:W-:Y:S01]  /*1cb0*/  IMAD.MOV.U32 R12, RZ, RZ, R26 ;  /* 0x000000ffff0c7224 */ /* 0x000fe200078e001a */
[----:B------:R-:W-:Y:S02]  /*1cc0*/  MOV R11, R27 ;  /* 0x0000001b000b7202 */ /* 0x000fe40000000f00 */
[----:B------:R-:W-:-:S07]  /*1cd0*/  MOV R10, 0x1cf0 ;  /* 0x00001cf0000a7802 */ /* 0x000fce0000000f00 */
[----:B------:R-:W-:Y:S05]  /*1ce0*/  CALL.REL.NOINC `($__internal_20_$__cuda_sm20_div_s64) ;  /* 0x0000005800147944 */ /* 0x000fea0003c00000 */
        /* <DEDUP_REMOVED lines=11> */
.L_x_1926:
[----:B------:R-:W-:Y:S05]  /*1da0*/  BSYNC.RECONVERGENT B1 ;  /* 0x0000000000017941 */ /* 0x000fea0003800200 */
.L_x_1924:
        /* <DEDUP_REMOVED lines=9> */
.L_x_1902:
        /* <DEDUP_REMOVED lines=36> */
.L_x_1930:
[----:B------:R-:W-:Y:S01]  /*2080*/  MOV R14, R6 ;  /* 0x00000006000e7202 */ /* 0x000fe20000000f00 */
[----:B------:R-:W-:Y:S01]  /*2090*/  IMAD.MOV.U32 R13, RZ, RZ, R7 ;  /* 0x000000ffff0d7224 */ /* 0x000fe200078e0007 */
[----:B------:R-:W-:Y:S01]  /*20a0*/  MOV R12, R8 ;  /* 0x00000008000c7202 */ /* 0x000fe20000000f00 */
[----:B------:R-:W-:Y:S01]  /*20b0*/  IMAD.MOV.U32 R11, RZ, RZ, R9 ;  /* 0x000000ffff0b7224 */ /* 0x000fe200078e0009 */
[----:B------:R-:W-:-:S07]  /*20c0*/  MOV R10, 0x20e0 ;  /* 0x000020e0000a7802 */ /* 0x000fce0000000f00 */
[----:B------:R-:W-:Y:S05]  /*20d0*/  CALL.REL.NOINC `($__internal_20_$__cuda_sm20_div_s64) ;  /* 0x0000005400187944 */ /* 0x000fea0003c00000 */
        /* <DEDUP_REMOVED lines=9> */
.L_x_1931:
[----:B------:R-:W-:Y:S05]  /*2170*/  BSYNC.RECONVERGENT B1 ;  /* 0x0000000000017941 */ /* 0x000fea0003800200 */
.L_x_1929:
        /* <DEDUP_REMOVED lines=34> */
.L_x_1933:
        /* <DEDUP_REMOVED lines=14> */
.L_x_1934:
[----:B------:R-:W-:Y:S05]  /*2480*/  BSYNC.RECONVERGENT B1 ;  /* 0x0000000000017941 */ /* 0x000fea0003800200 */
.L_x_1932:
        /* <DEDUP_REMOVED lines=36> */
.L_x_1936:
        /* <DEDUP_REMOVED lines=17> */
.L_x_1937:
[----:B------:R-:W-:Y:S05]  /*27e0*/  BSYNC.RECONVERGENT B1 ;  /* 0x0000000000017941 */ /* 0x000fea0003800200 */
.L_x_1935:
        /* <DEDUP_REMOVED lines=36> */
.L_x_1939:
        /* <DEDUP_REMOVED lines=17> */
.L_x_1940:
[----:B------:R-:W-:Y:S05]  /*2b40*/  BSYNC.RECONVERGENT B1 ;  /* 0x0000000000017941 */ /* 0x000fea0003800200 */
.L_x_1938:
[----:B------:R-:W-:Y:S01]  /*2b50*/  MOV R8, R26 ;  /* 0x0000001a00087202 */ /* 0x000fe20000000f00 */
[----:B------:R-:W-:Y:S02]  /*2b60*/  IMAD R11, R11, R32, RZ ;  /* 0x000000200b0b7224 */ /* 0x000fe400078e02ff */
[----:B------:R-:W-:Y:S02]  /*2b70*/  VIADD R4, R4, 0xfffffffe ;  /* 0xfffffffe04047836 */ /* 0x000fe40000000000 */
[----:B------:R-:W-:-:S04]  /*2b80*/  IMAD.WIDE.U32 R26, R32, R29, R8 ;  /* 0x0000001d201a7225 */ /* 0x000fc800078e0008 */
[----:B------:R-:W-:-:S05]  /*2b90*/  IMAD R11, R33, R29, R11 ;  /* 0x0000001d210b7224 */ /* 0x000fca00078e020b */
[----:B------:R-:W-:-:S07]  /*2ba0*/  IADD3 R27, PT, PT, R27, R11, RZ ;  /* 0x0000000b1b1b7210 */ /* 0x000fce0007ffe0ff */
.L_x_1928:
        /* <DEDUP_REMOVED lines=31> */
.L_x_1942:
[----:B------:R-:W-:Y:S01]  /*2da0*/  IMAD.MOV.U32 R28, RZ, RZ, R6 ;  /* 0x000000ffff1c7224 */ /* 0x000fe200078e0006 */
[----:B------:R-:W-:Y:S01]  /*2db0*/  MOV R31, R7 ;  /* 0x00000007001f7202 */ /* 0x000fe20000000f00 */
[----:B------:R-:W-:Y:S01]  /*2dc0*/  IMAD.MOV.U32 R30, RZ, RZ, R14 ;  /* 0x000000ffff1e7224 */ /* 0x000fe200078e000e */
[----:B------:R-:W-:Y:S02]  /*2dd0*/  MOV R29, R15 ;  /* 0x0000000f001d7202 */ /* 0x000fe40000000f00 */
[----:B------:R-:W-:-:S07]  /*2de0*/  MOV R32, 0x2e00 ;  /* 0x00002e0000207802 */ /* 0x000fce0000000f00 */
[----:B------:R-:W-:Y:S05]  /*2df0*/  CALL.REL.NOINC `($__internal_21_$__cuda_sm20_rem_s64) ;  /* 0x0000004c001c7944 */ /* 0x000fea0003c00000 */
.L_x_1943:
[----:B------:R-:W-:Y:S05]  /*2e00*/  BSYNC.RECONVERGENT B1 ;  /* 0x0000000000017941 */ /* 0x000fea0003800200 */
.L_x_1941:
        /* <DEDUP_REMOVED lines=30> */
.L_x_1945:
[----:B------:R-:W-:Y:S01]  /*2ff0*/  IMAD.MOV.U32 R30, RZ, RZ, R14 ;  /* 0x000000ffff1e7224 */ /* 0x000fe200078e000e */
[----:B------:R-:W-:Y:S01]  /*3000*/  MOV R29, R15 ;  /* 0x0000000f001d7202 */ /* 0x000fe20000000f00 */
[----:B------:R-:W-:Y:S01]  /*3010*/  IMAD.MOV.U32 R28, RZ, RZ, R24 ;  /* 0x000000ffff1c7224 */ /* 0x000fe200078e0018 */
[----:B------:R-:W-:Y:S02]  /*3020*/  MOV R31, R25 ;  /* 0x00000019001f7202 */ /* 0x000fe40000000f00 */
[----:B------:R-:W-:-:S07]  /*3030*/  MOV R32, 0x3050 ;  /* 0x0000305000207802 */ /* 0x000fce0000000f00 */
[----:B------:R-:W-:Y:S05]  /*3040*/  CALL.REL.NOINC `($__internal_21_$__cuda_sm20_rem_s64) ;  /* 0x0000004800887944 */ /* 0x000fea0003c00000 */
.L_x_1946:
[----:B------:R-:W-:Y:S05]  /*3050*/  BSYNC.RECONVERGENT B1 ;  /* 0x0000000000017941 */ /* 0x000fea0003800200 */
.L_x_1944:
[----:B------:R-:W-:Y:S02]  /*3060*/  IMAD R9, R9, R6, RZ ;  /* 0x0000000609097224 */ /* 0x000fe400078e02ff */
[----:B------:R-:W-:-:S04]  /*3070*/  IMAD.WIDE.U32 R26, R6, R8, R26 ;  /* 0x00000008061a7225 */ /* 0x000fc800078e001a */
[----:B------:R-:W-:-:S04]  /*3080*/  IMAD R9, R7, R8, R9 ;  /* 0x0000000807097224 */ /* 0x000fc800078e0209 */
[----:B------:R-:W-:-:S07]  /*3090*/  IMAD.IADD R27, R27, 0x1, R9 ;  /* 0x000000011b1b7824 */ /* 0x000fce00078e0209 */
.L_x_1901:
[----:B------:R-:W0:Y:S02]  /*30a0*/  LDCU.64 UR4, c[0x0][0x388] ;  /* 0x00007100ff0477ac */ /* 0x000e240008000a00 */
[----:B0-----:R-:W-:Y:S02]  /*30b0*/  LEA R6, P0, R22, UR4, 0x2 ;  /* 0x0000000416067c11 */ /* 0x001fe4000f8010ff */
[----:B------:R-:W-:Y:S02]  /*30c0*/  LEA R8, P1, R26, UR4, 0x2 ;  /* 0x000000041a087c11 */ /* 0x000fe4000f8210ff */
[----:B------:R-:W-:Y:S02]  /*30d0*/  LEA.HI.X R7, R22, UR5, R23, 0x2, P0 ;  /* 0x0000000516077c11 */ /* 0x000fe400080f1417 */
[----:B------:R-:W-:-:S04]  /*30e0*/  LEA.HI.X R9, R26, UR5, R27, 0x2, P1 ;  /* 0x000000051a097c11 */ /* 0x000fc800088f141b */
[----:B------:R-:W2:Y:S04]  /*30f0*/  LDG.E R7, desc[UR10][R6.64] ;  /* 0x0000000a06077981 */ /* 0x000ea8000c1e1900 */
[----:B------:R-:W2:Y:S02]  /*3100*/  LDG.E R8, desc[UR10][R8.64] ;  /* 0x0000000a08087981 */ /* 0x000ea4000c1e1900 */
[----:B--2---:R-:W-:-:S13]  /*3110*/  ISETP.GT.U32.AND P0, PT, R7, R8, PT ;  /* 0x000000080700720c */ /* 0x004fda0003f04070 */
[----:B------:R-:W-:Y:S01]  /*3120*/  @P0 MOV R21, RZ ;  /* 0x000000ff00150202 */ /* 0x000fe20000000f00 */
[----:B------:R0:W-:Y:S04]  /*3130*/  @P0 STS [R2], R8 ;  /* 0x0000000802000388 */ /* 0x0001e80000000800 */
[----:B------:R0:W-:Y:S04]  /*3140*/  @P0 STS.64 [R3], R20 ;  /* 0x0000001403000388 */ /* 0x0001e80000000a00 */
[----:B------:R0:W-:Y:S04]  /*3150*/  @!P0 STS [R2], R7 ;  /* 0x0000000702008388 */ /* 0x0001e80000000800 */
[----:B------:R0:W-:Y:S01]  /*3160*/  @!P0 STS.64 [R3], R18 ;  /* 0x0000001203008388 */ /* 0x0001e20000000a00 */
[----:B------:R-:W-:Y:S05]  /*3170*/  BRA `(.L_x_1947) ;  /* 0x0000003400c07947 */ /* 0x000fea0003800000 */
.L_x_1900:
        /* <DEDUP_REMOVED lines=16> */
.L_x_1974:
        /* <DEDUP_REMOVED lines=32> */
.L_x_1951:
[----:B------:R-:W-:Y:S01]  /*3480*/  IMAD.MOV.U32 R14, RZ, RZ, R24 ;  /* 0x000000ffff0e7224 */ /* 0x000fe200078e0018 */
[----:B------:R-:W-:Y:S01]  /*3490*/  MOV R13, R25 ;  /* 0x00000019000d7202 */ /* 0x000fe20000000f00 */
[----:B------:R-:W-:Y:S01]  /*34a0*/  IMAD.MOV.U32 R12, RZ, RZ, R8 ;  /* 0x000000ffff0c7224 */ /* 0x000fe200078e0008 */
[----:B------:R-:W-:Y:S02]  /*34b0*/  MOV R11, R9 ;  /* 0x00000009000b7202 */ /* 0x000fe40000000f00 */
[----:B------:R-:W-:-:S07]  /*34c0*/  MOV R10, 0x34e0 ;  /* 0x000034e0000a7802 */ /* 0x000fce0000000f00 */
[----:B------:R-:W-:Y:S05]  /*34d0*/  CALL.REL.NOINC `($__internal_20_$__cuda_sm20_div_s64) ;  /* 0x0000004000187944 */ /* 0x000fea0003c00000 */
        /* <DEDUP_REMOVED lines=9> */
.L_x_1952:
[----:B------:R-:W-:Y:S05]  /*3570*/  BSYNC.RECONVERGENT B1 ;  /* 0x0000000000017941 */ /* 0x000fea0003800200 */
.L_x_1950:
        /* <DEDUP_REMOVED lines=37> */
.L_x_1954:
        /* <DEDUP_REMOVED lines=17> */
.L_x_1955:
[----:B------:R-:W-:Y:S05]  /*38e0*/  BSYNC.RECONVERGENT B1 ;  /* 0x0000000000017941 */ /* 0x000fea0003800200 */
.L_x_1953:
        /* <DEDUP_REMOVED lines=40> */
.L_x_1957:
        /* <DEDUP_REMOVED lines=17> */
.L_x_1958:
[----:B------:R-:W-:Y:S05]  /*3c80*/  BSYNC.RECONVERGENT B1 ;  /* 0x0000000000017941 */ /* 0x000fea0003800200 */
.L_x_1956:
        /* <DEDUP_REMOVED lines=40> */
.L_x_1960:
        /* <DEDUP_REMOVED lines=17> */
.L_x_1961:
[----:B------:R-:W-:Y:S05]  /*4020*/  BSYNC.RECONVERGENT B1 ;  /* 0x0000000000017941 */ /* 0x000fea0003800200 */
.L_x_1959:
        /* <DEDUP_REMOVED lines=39> */
.L_x_1963:
        /* <DEDUP_REMOVED lines=17> */
.L_x_1964:
[----:B------:R-:W-:Y:S05]  /*43b0*/  BSYNC.RECONVERGENT B1 ;  /* 0x0000000000017941 */ /* 0x000fea0003800200 */
.L_x_1962:
        /* <DEDUP_REMOVED lines=39> */
.L_x_1966:
        /* <DEDUP_REMOVED lines=17> */
.L_x_1967:
[----:B------:R-:W-:Y:S05]  /*4740*/  BSYNC.RECONVERGENT B1 ;  /* 0x0000000000017941 */ /* 0x000fea0003800200 */
.L_x_1965:
        /* <DEDUP_REMOVED lines=40> */
.L_x_1969:
        /* <DEDUP_REMOVED lines=17> */
.L_x_1970:
[----:B------:R-:W-:Y:S05]  /*4ae0*/  BSYNC.RECONVERGENT B1 ;  /* 0x0000000000017941 */ /* 0x000fea0003800200 */
.L_x_1968:
        /* <DEDUP_REMOVED lines=39> */
.L_x_1972:
        /* <DEDUP_REMOVED lines=17> */
.L_x_1973:
[----:B------:R-:W-:Y:S05]  /*4e70*/  BSYNC.RECONVERGENT B1 ;  /* 0x0000000000017941 */ /* 0x000fea0003800200 */
.L_x_1971:
        /* <DEDUP_REMOVED lines=15> */
.L_x_1949:
        /* <DEDUP_REMOVED lines=36> */
.L_x_1977:
[----:B------:R-:W-:Y:S01]  /*51b0*/  IMAD.MOV.U32 R14, RZ, RZ, R24 ;  /* 0x000000ffff0e7224 */ /* 0x000fe200078e0018 */
[----:B------:R-:W-:Y:S01]  /*51c0*/  MOV R13, R25 ;  /* 0x00000019000d7202 */ /* 0x000fe20000000f00 */
[----:B------:R-:W-:Y:S01]  /*51d0*/  IMAD.MOV.U32 R12, RZ, RZ, R20 ;  /* 0x000000ffff0c7224 */ /* 0x000fe200078e0014 */
[----:B------:R-:W-:Y:S02]  /*51e0*/  MOV R11, R21 ;  /* 0x00000015000b7202 */ /* 0x000fe40000000f00 */
[----:B------:R-:W-:-:S07]  /*51f0*/  MOV R10, 0x5210 ;  /* 0x00005210000a7802 */ /* 0x000fce0000000f00 */
[----:B------:R-:W-:Y:S05]  /*5200*/  CALL.REL.NOINC `($__internal_20_$__cuda_sm20_div_s64) ;  /* 0x0000002000cc7944 */ /* 0x000fea0003c00000 */
        /* <DEDUP_REMOVED lines=9> */
.L_x_1978:
[----:B------:R-:W-:Y:S05]  /*52a0*/  BSYNC.RECONVERGENT B1 ;  /* 0x0000000000017941 */ /* 0x000fea0003800200 */
.L_x_1976:
        /* <DEDUP_REMOVED lines=38> */
.L_x_1980:
        /* <DEDUP_REMOVED lines=17> */
.L_x_1981:
[----:B------:R-:W-:Y:S05]  /*5620*/  BSYNC.RECONVERGENT B1 ;  /* 0x0000000000017941 */ /* 0x000fea0003800200 */
.L_x_1979:
        /* <DEDUP_REMOVED lines=39> */
.L_x_1983:
        /* <DEDUP_REMOVED lines=17> */
.L_x_1984:
[----:B------:R-:W-:Y:S05]  /*59b0*/  BSYNC.RECONVERGENT B1 ;  /* 0x0000000000017941 */ /* 0x000fea0003800200 */
.L_x_1982:
        /* <DEDUP_REMOVED lines=40> */
.L_x_1986:
        /* <DEDUP_REMOVED lines=17> */
.L_x_1987:
[----:B------:R-:W-:Y:S05]  /*5d50*/  BSYNC.RECONVERGENT B1 ;  /* 0x0000000000017941 */ /* 0x000fea0003800200 */
.L_x_1985:
        /* <DEDUP_REMOVED lines=11> */
.L_x_1975:
        /* <DEDUP_REMOVED lines=34> */
.L_x_1990:
[----:B------:R-:W-:Y:S01]  /*6030*/  MOV R14, R24 ;  /* 0x00000018000e7202 */ /* 0x000fe20000000f00 */
[----:B------:R-:W-:Y:S01]  /*6040*/  IMAD.MOV.U32 R13, RZ, RZ, R25 ;  /* 0x000000ffff0d7224 */ /* 0x000fe200078e0019 */
[----:B------:R-:W-:Y:S02]  /*6050*/  MOV R12, R8 ;  /* 0x00000008000c7202 */ /* 0x000fe40000000f00 */
[----:B------:R-:W-:Y:S02]  /*6060*/  MOV R11, R9 ;  /* 0x00000009000b7202 */ /* 0x000fe40000000f00 */
[----:B------:R-:W-:-:S07]  /*6070*/  MOV R10, 0x6090 ;  /* 0x00006090000a7802 */ /* 0x000fce0000000f00 */
[----:B------:R-:W-:Y:S05]  /*6080*/  CALL.REL.NOINC `($__internal_20_$__cuda_sm20_div_s64) ;  /* 0x00000014002c7944 */ /* 0x000fea0003c00000 */
        /* <DEDUP_REMOVED lines=9> */
.L_x_1991:
[----:B------:R-:W-:Y:S05]  /*6120*/  BSYNC.RECONVERGENT B1 ;  /* 0x0000000000017941 */ /* 0x000fea0003800200 */
.L_x_1989:
        /* <DEDUP_REMOVED lines=39> */
.L_x_1993:
        /* <DEDUP_REMOVED lines=17> */
.L_x_1994:
[----:B------:R-:W-:Y:S05]  /*64b0*/  BSYNC.RECONVERGENT B1 ;  /* 0x0000000000017941 */ /* 0x000fea0003800200 */
.L_x_1992:
        /* <DEDUP_REMOVED lines=11> */
.L_x_1988:
        /* <DEDUP_REMOVED lines=31> */
.L_x_1996:
[----:B------:R-:W-:Y:S01]  /*6760*/  MOV R30, R28 ;  /* 0x0000001c001e7202 */ /* 0x000fe20000000f00 */
[----:B------:R-:W-:Y:S01]  /*6770*/  IMAD.MOV.U32 R31, RZ, RZ, R25 ;  /* 0x000000ffff1f7224 */ /* 0x000fe200078e0019 */
[----:B------:R-:W-:Y:S02]  /*6780*/  MOV R28, R24 ;  /* 0x00000018001c7202 */ /* 0x000fe40000000f00 */
[----:B------:R-:W-:-:S07]  /*6790*/  MOV R32, 0x67b0 ;  /* 0x000067b000207802 */ /* 0x000fce0000000f00 */
[----:B------:R-:W-:Y:S05]  /*67a0*/  CALL.REL.NOINC `($__internal_21_$__cuda_sm20_rem_s64) ;  /* 0x0000001000b07944 */ /* 0x000fea0003c00000 */
.L_x_1997:
[----:B------:R-:W-:Y:S05]  /*67b0*/  BSYNC.RECONVERGENT B1 ;  /* 0x0000000000017941 */ /* 0x000fea0003800200 */
.L_x_1995:
        /* <DEDUP_REMOVED lines=9> */
.L_x_1948:
[----:B------:R-:W2:Y:S04]  /*6850*/  LDG.E R7, desc[UR10][R6.64] ;  /* 0x0000000a06077981 */ /* 0x000ea8000c1e1900 */
[----:B--2---:R1:W-:Y:S04]  /*6860*/  STS [R2], R7 ;  /* 0x0000000702007388 */ /* 0x0043e80000000800 */
[----:B------:R1:W-:Y:S02]  /*6870*/  STS.64 [R3], R18 ;  /* 0x0000001203007388 */ /* 0x0003e40000000a00 */
.L_x_1947:
[----:B------:R-:W-:Y:S05]  /*6880*/  BSYNC.RECONVERGENT B0 ;  /* 0x0000000000007941 */ /* 0x000fea0003800200 */
.L_x_1899:
[----:B------:R-:W-:Y:S01]  /*6890*/  BAR.SYNC.DEFER_BLOCKING 0x0 ;  /* 0x0000000000007b1d */ /* 0x000fe20000010000 */
[----:B------:R-:W-:-:S13]  /*68a0*/  ISETP.GE.U32.AND P0, PT, R5, 0x42, PT ;  /* 0x000000420500780c */ /* 0x000fda0003f06070 */
[----:B------:R-:W-:Y:S05]  /*68b0*/  @!P0 BRA `(.L_x_1998) ;  /* 0x0000000000808947 */ /* 0x000fea0003800000 */
.L_x_2003:
        /* <DEDUP_REMOVED lines=10> */
[----:B0-----:R-:W-:-:S13]  /*6960*/  ISETP.GT.U32.AND P0, PT, R4, R11, PT ;  /* 0x0000000b0400720c */ /* 0x001fda0003f04070 */
[----:B-1----:R0:W1:Y:S01]  /*6970*/  @P0 LDS.64 R6, [R9] ;  /* 0x0000000009060984 */ /* 0x0020620000000a00 */
        /* <DEDUP_REMOVED lines=12> */
.L_x_2002:
[----:B------:R-:W-:Y:S05]  /*6a40*/  BSYNC.RELIABLE B1 ;  /* 0x0000000000017941 */ /* 0x000fea0003800100 */
.L_x_2001:
[----:B------:R2:W-:Y:S04]  /*6a50*/  STS [R2], R11 ;  /* 0x0000000b02007388 */ /* 0x0005e80000000800 */
[----:B-1----:R2:W-:Y:S02]  /*6a60*/  STS.64 [R3], R6 ;  /* 0x0000000603007388 */ /* 0x0025e40000000a00 */
.L_x_2000:
[----:B------:R-:W-:Y:S05]  /*6a70*/  BSYNC.RECONVERGENT B0 ;  /* 0x0000000000007941 */ /* 0x000fea0003800200 */
.L_x_1999:
[----:B------:R-:W-:Y:S05]  /*6a80*/  WARPSYNC.ALL ;  /* 0x0000000000007948 */ /* 0x000fea0003800000 */
[----:B------:R-:W-:Y:S01]  /*6a90*/  BAR.SYNC.DEFER_BLOCKING 0x0 ;  /* 0x0000000000007b1d */ /* 0x000fe20000010000 */
[----:B------:R-:W-:-:S13]  /*6aa0*/  ISETP.GT.U32.AND P0, PT, R10, 0x83, PT ;  /* 0x000000830a00780c */ /* 0x000fda0003f04070 */
[----:B------:R-:W-:Y:S05]  /*6ab0*/  @P0 BRA `(.L_x_2003) ;  /* 0xfffffffc00800947 */ /* 0x000fea000383ffff */
.L_x_1998:
[----:B------:R-:W-:-:S13]  /*6ac0*/  ISETP.GT.U32.AND P0, PT, R0, 0x1f, PT ;  /* 0x0000001f0000780c */ /* 0x000fda0003f04070 */
[----:B------:R-:W-:Y:S05]  /*6ad0*/  @P0 EXIT ;  /* 0x000000000000094d */ /* 0x000fea0003800000 */
[----:B------:R-:W-:Y:S01]  /*6ae0*/  LDS R4, [R2] ;  /* 0x0000000002047984 */ /* 0x000fe20000000800 */
[----:B------:R-:W-:Y:S04]  /*6af0*/  BSSY.RECONVERGENT B0, `(.L_x_2004) ;  /* 0x0000015000007945 */ /* 0x000fe80003800200 */
[----:B------:R-:W-:Y:S01]  /*6b00*/  BSSY.RELIABLE B1, `(.L_x_2005) ;  /* 0x000000f000017945 */ /* 0x000fe20003800100 */
[----:B------:R-:W3:Y:S02]  /*6b10*/  LDS R5, [R2+0x80] ;  /* 0x0000800002057984 */ /* 0x000ee40000000800 */
[----:B---3--:R-:W-:-:S13]  /*6b20*/  ISETP.GT.U32.AND P0, PT, R4, R5, PT ;  /* 0x000000050400720c */ /* 0x008fda0003f04070 */
[----:B------:R-:W-:Y:S05]  /*6b30*/  @P0 BRA `(.L_x_2006) ;  /* 0x00000000002c0947 */ /* 0x000fea0003800000 */
[----:B------:R-:W-:Y:S04]  /*6b40*/  LDS R4, [R2] ;  /* 0x0000000002047984 */ /* 0x000fe80000000800 */
[----:B------:R-:W3:Y:S02]  /*6b50*/  LDS R5, [R2+0x80] ;  /* 0x0000800002057984 */ /* 0x000ee40000000800 */
[----:B---3--:R-:W-:-:S13]  /*6b60*/  ISETP.NE.AND P0, PT, R4, R5, PT ;  /* 0x000000050400720c */ /* 0x008fda0003f05270 */
        /* <DEDUP_REMOVED lines=8> */
.L_x_2006:
[----:B------:R-:W-:Y:S05]  /*6bf0*/  BSYNC.RELIABLE B1 ;  /* 0x0000000000017941 */ /* 0x000fea0003800100 */
.L_x_2005:
[----:B------:R-:W3:Y:S04]  /*6c00*/  LDS.64 R4, [R3+0x100] ;  /* 0x0001000003047984 */ /* 0x000ee80000000a00 */
[----:B---3--:R-:W-:Y:S04]  /*6c10*/  STS.64 [R3], R4 ;  /* 0x0000000403007388 */ /* 0x008fe80000000a00 */
[----:B012---:R-:W0:Y:S04]  /*6c20*/  LDS R7, [R2+0x80] ;  /* 0x0000800002077984 */ /* 0x007e280000000800 */
[----:B0-----:R3:W-:Y:S02]  /*6c30*/  STS [R2], R7 ;  /* 0x0000000702007388 */ /* 0x0017e40000000800 */
.L_x_2007:
[----:B------:R-:W-:Y:S05]  /*6c40*/  BSYNC.RECONVERGENT B0 ;  /* 0x0000000000007941 */ /* 0x000fea0003800200 */
.L_x_2004:
[----:B------:R-:W-:Y:S05]  /*6c50*/  WARPSYNC.ALL ;  /* 0x0000000000007948 */ /* 0x000fea0003800000 */
        /* <DEDUP_REMOVED lines=17> */
.L_x_2010:
[----:B------:R-:W-:Y:S05]  /*6d70*/  BSYNC.RELIABLE B2 ;  /* 0x0000000000027941 */ /* 0x000fea0003800100 */
.L_x_2009:
[----:B------:R-:W4:Y:S04]  /*6d80*/  LDS.64 R4, [R3+0x80] ;  /* 0x0000800003047984 */ /* 0x000f280000000a00 */
[----:B----4-:R-:W-:Y:S04]  /*6d90*/  STS.64 [R3], R4 ;  /* 0x0000000403007388 */ /* 0x010fe80000000a00 */
[----:B0123--:R-:W0:Y:S04]  /*6da0*/  LDS R7, [R2+0x40] ;  /* 0x0000400002077984 */ /* 0x00fe280000000800 */
[----:B0-----:R4:W-:Y:S02]  /*6db0*/  STS [R2], R7 ;  /* 0x0000000702007388 */ /* 0x0019e40000000800 */
.L_x_2011:
[----:B------:R-:W-:Y:S05]  /*6dc0*/  BSYNC.RECONVERGENT B0 ;  /* 0x0000000000007941 */ /* 0x000fea0003800200 */
.L_x_2008:
        /* <DEDUP_REMOVED lines=18> */
.L_x_2014:
[----:B------:R-:W-:Y:S05]  /*6ef0*/  BSYNC.RELIABLE B3 ;  /* 0x0000000000037941 */ /* 0x000fea0003800100 */
.L_x_2013:
[----:B------:R-:W5:Y:S04]  /*6f00*/  LDS.64 R4, [R3+0x40] ;  /* 0x0000400003047984 */ /* 0x000f680000000a00 */
[----:B-----5:R-:W-:Y:S04]  /*6f10*/  STS.64 [R3], R4 ;  /* 0x0000000403007388 */ /* 0x020fe80000000a00 */
[----:B01234-:R-:W0:Y:S04]  /*6f20*/  LDS R7, [R2+0x20] ;  /* 0x0000200002077984 */ /* 0x01fe280000000800 */
[----:B0-----:R0:W-:Y:S02]  /*6f30*/  STS [R2], R7 ;  /* 0x0000000702007388 */ /* 0x0011e40000000800 */
.L_x_2015:
[----:B------:R-:W-:Y:S05]  /*6f40*/  BSYNC.RECONVERGENT B0 ;  /* 0x0000000000007941 */ /* 0x000fea0003800200 */
.L_x_2012:
        /* <DEDUP_REMOVED lines=18> */
.L_x_2018:
[----:B------:R-:W-:Y:S05]  /*7070*/  BSYNC.RELIABLE B4 ;  /* 0x0000000000047941 */ /* 0x000fea0003800100 */
.L_x_2017:
[----:B------:R-:W5:Y:S04]  /*7080*/  LDS.64 R4, [R3+0x20] ;  /* 0x0000200003047984 */ /* 0x000f680000000a00 */
[----:B-----5:R-:W-:Y:S04]  /*7090*/  STS.64 [R3], R4 ;  /* 0x0000000403007388 */ /* 0x020fe80000000a00 */
[----:B01234-:R-:W0:Y:S04]  /*70a0*/  LDS R7, [R2+0x10] ;  /* 0x0000100002077984 */ /* 0x01fe280000000800 */
[----:B0-----:R0:W-:Y:S02]  /*70b0*/  STS [R2], R7 ;  /* 0x0000000702007388 */ /* 0x0011e40000000800 */
.L_x_2019:
[----:B------:R-:W-:Y:S05]  /*70c0*/  BSYNC.RECONVERGENT B0 ;  /* 0x0000000000007941 */ /* 0x000fea0003800200 */
.L_x_2016:
        /* <DEDUP_REMOVED lines=18> */
.L_x_2022:
[----:B------:R-:W-:Y:S05]  /*71f0*/  BSYNC.RELIABLE B5 ;  /* 0x0000000000057941 */ /* 0x000fea0003800100 */
.L_x_2021:
[----:B------:R-:W5:Y:S04]  /*7200*/  LDS.64 R4, [R3+0x10] ;  /* 0x0000100003047984 */ /* 0x000f680000000a00 */
[----:B-----5:R-:W-:Y:S04]  /*7210*/  STS.64 [R3], R4 ;  /* 0x0000000403007388 */ /* 0x020fe80000000a00 */
[----:B01234-:R-:W0:Y:S04]  /*7220*/  LDS R7, [R2+0x8] ;  /* 0x0000080002077984 */ /* 0x01fe280000000800 */
[----:B0-----:R0:W-:Y:S02]  /*7230*/  STS [R2], R7 ;  /* 0x0000000702007388 */ /* 0x0011e40000000800 */
.L_x_2023:
[----:B------:R-:W-:Y:S05]  /*7240*/  BSYNC.RECONVERGENT B0 ;  /* 0x0000000000007941 */ /* 0x000fea0003800200 */
.L_x_2020:
        /* <DEDUP_REMOVED lines=18> */
.L_x_2026:
[----:B------:R-:W-:Y:S05]  /*7370*/  BSYNC.RELIABLE B6 ;  /* 0x0000000000067941 */ /* 0x000fea0003800100 */
.L_x_2025:
[----:B------:R-:W5:Y:S04]  /*7380*/  LDS.64 R4, [R3+0x8] ;  /* 0x0000080003047984 */ /* 0x000f680000000a00 */
[----:B-----5:R-:W-:Y:S04]  /*7390*/  STS.64 [R3], R4 ;  /* 0x0000000403007388 */ /* 0x020fe80000000a00 */
[----:B01234-:R-:W0:Y:S04]  /*73a0*/  LDS R7, [R2+0x4] ;  /* 0x0000040002077984 */ /* 0x01fe280000000800 */
[----:B0-----:R0:W-:Y:S02]  /*73b0*/  STS [R2], R7 ;  /* 0x0000000702007388 */ /* 0x0011e40000000800 */
.L_x_2027:
[----:B------:R-:W-:Y:S05]  /*73c0*/  BSYNC.RECONVERGENT B0 ;  /* 0x0000000000007941 */ /* 0x000fea0003800200 */
.L_x_2024:
        /* <DEDUP_REMOVED lines=23> */
        .weak           $__internal_20_$__cuda_sm20_div_s64
        .type           $__internal_20_$__cuda_sm20_div_s64,@function
        .size           $__internal_20_$__cuda_sm20_div_s64,($__internal_21_$__cuda_sm20_rem_s64 - $__internal_20_$__cuda_sm20_div_s64)
$__internal_20_$__cuda_sm20_div_s64:
        /* <DEDUP_REMOVED lines=82> */
[----:B------:R-:W-:Y:S06]  /*7a60*/  RET.REL.NODEC R10 `(nkd_u32) ;  /* 0xffffff840a647950 */ /* 0x000fec0003c3ffff */
        .weak           $__internal_21_$__cuda_sm20_rem_s64
        .type           $__internal_21_$__cuda_sm20_rem_s64,@function
        .size           $__internal_21_$__cuda_sm20_rem_s64,(.L_x_4857 - $__internal_21_$__cuda_sm20_rem_s64)
$__internal_21_$__cuda_sm20_rem_s64:
        /* <DEDUP_REMOVED lines=76> */
[----:B------:R-:W-:Y:S06]  /*7f30*/  RET.REL.NODEC R32 `(nkd_u32) ;  /* 0xffffff8020307950 */ /* 0x000fec0003c3ffff */
.L_x_2028:
        /* <DEDUP_REMOVED lines=12> */
.L_x_4857:


//--------------------- .text.contiguous_reduce2_u32 --------------------------
	.section	.text.contiguous_reduce2_u32,"ax",@progbits
	.align	128
        .global         contiguous_reduce2_u32
        .type           contiguous_reduce2_u32,@function
        .size           contiguous_reduce2_u32,(.L_x_4915 - contiguous_reduce2_u32)
        .other          contiguous_reduce2_u32,@"STO_CUDA_ENTRY STV_DEFAULT"
contiguous_reduce2_u32:
.text.contiguous_reduce2_u32:
[----:B------:R-:W-:Y:S01]  /*0000*/  LDC R1, c[0x0][0x37c] ;  /* 0x0000df00ff017b82 */ /* 0x000fe20000000800 */
[----:B------:R-:W0:Y:S07]  /*0010*/  S2R R0, SR_CTAID.X ;  /* 0x0000000000007919 */ /* 0x000e2e0000002500 */
[----:B------:R-:W1:Y:S01]  /*0020*/  S2UR UR5, SR_CgaCtaId ;  /* 0x00000000000579c3 */ /* 0x000e620000008800 */
[----:B------:R-:W2:Y:S01]  /*0030*/  LDCU UR7, c[0x0][0x360] ;  /* 0x00006c00ff0777ac */ /* 0x000ea20008000800 */
[----:B------:R-:W-:Y:S01]  /*0040*/  IMAD.MOV.U32 R9, RZ, RZ, -0x1 ;  /* 0xffffffffff097424 */ /* 0x000fe200078e00ff */
        /* <DEDUP_REMOVED lines=26> */
[----:B--2---:R-:W-:-:S13]  /*01f0*/  ISETP.GT.U32.AND P0, PT, R13, R14, PT ;  /* 0x0000000e0d00720c */ /* 0x004fda0003f04070 */
[----:B------:R-:W-:Y:S05]  /*0200*/  @!P0 BRA `(.L_x_2031) ;  /* 0x0000000000148947 */ /* 0x000fea0003800000 */
[----:B------:R-:W0:Y:S02]  /*0210*/  LDCU.64 UR4, c[0x0][0x388] ;  /* 0x00007100ff0477ac */ /* 0x000e240008000a00 */
[----:B0-----:R-:W-:-:S04]  /*0220*/  LEA R6, P0, R12, UR4, 0x3 ;  /* 0x000000040c067c11 */ /* 0x001fc8000f8018ff */
[----:B------:R-:W-:-:S06]  /*0230*/  LEA.HI.X R7, R12, UR5, RZ, 0x3, P0 ;  /* 0x000000050c077c11 */ /* 0x000fcc00080f1cff */
[----:B------:R-:W5:Y:S01]  /*0240*/  LDG.E.64 R6, desc[UR8][R6.64] ;  /* 0x0000000806067981 */ /* 0x000f62000c1e1b00 */
[----:B------:R-:W-:Y:S05]  /*0250*/  BRA `(.L_x_2032) ;  /* 0x0000000000547947 */ /* 0x000fea0003800000 */
.L_x_2031:
[----:B------:R-:W-:Y:S01]  /*0260*/  ISETP.NE.AND P0, PT, R13, R14, PT ;  /* 0x0000000e0d00720c */ /* 0x000fe20003f05270 */
[----:B------:R-:W-:-:S12]  /*0270*/  BSSY.RELIABLE B1, `(.L_x_2033) ;  /* 0x0000017000017945 */ /* 0x000fd80003800100 */
[----:B------:R-:W-:Y:S05]  /*0280*/  @!P0 BRA `(.L_x_2034) ;  /* 0x0000000000148947 */ /* 0x000fea0003800000 */
[----:B------:R-:W0:Y:S02]  /*0290*/  LDCU.64 UR4, c[0x0][0x388] ;  /* 0x00007100ff0477ac */ /* 0x000e240008000a00 */
[----:B0-----:R-:W-:-:S04]  /*02a0*/  LEA R8, P0, R6, UR4, 0x3 ;  /* 0x0000000406087c11 */ /* 0x001fc8000f8018ff */
[----:B------:R-:W-:-:S05]  /*02b0*/  LEA.HI.X R9, R6, UR5, RZ, 0x3, P0 ;  /* 0x0000000506097c11 */ /* 0x000fca00080f1cff */
[----:B------:R0:W5:Y:S01]  /*02c0*/  LDG.E.64 R6, desc[UR8][R8.64] ;  /* 0x0000000808067981 */ /* 0x000162000c1e1b00 */
[----:B------:R-:W-:Y:S05]  /*02d0*/  BRA `(.L_x_2035) ;  /* 0x0000000000407947 */ /* 0x000fea0003800000 */
.L_x_2034:
        /* <DEDUP_REMOVED lines=13> */
.L_x_2032:
[----:B------:R2:W-:Y:S04]  /*03b0*/  STS [R4], R14 ;  /* 0x0000000e04007388 */ /* 0x0005e80000000800 */
[----:B-----5:R2:W-:Y:S01]  /*03c0*/  STS.64 [R3], R6 ;  /* 0x0000000603007388 */ /* 0x0205e20000000a00 */
[----:B------:R-:W-:Y:S05]  /*03d0*/  BRA `(.L_x_2036) ;  /* 0x0000000000447947 */ /* 0x000fea0003800000 */
.L_x_2035:
[----:B------:R-:W-:Y:S05]  /*03e0*/  BSYNC.RELIABLE B1 ;  /* 0x0000000000017941 */ /* 0x000fea0003800100 */
.L_x_2033:
[----:B------:R1:W-:Y:S04]  /*03f0*/  STS [R4], R13 ;  /* 0x0000000d04007388 */ /* 0x0003e80000000800 */
[----:B-----5:R1:W-:Y:S01]  /*0400*/  STS.64 [R3], R6 ;  /* 0x0000000603007388 */ /* 0x0203e20000000a00 */
[----:B------:R-:W-:Y:S05]  /*0410*/  BRA `(.L_x_2036) ;  /* 0x0000000000347947 */ /* 0x000fea0003800000 */
.L_x_2030:
        /* <DEDUP_REMOVED lines=13> */
.L_x_2036:
[----:B------:R-:W-:Y:S05]  /*04f0*/  BSYNC.RECONVERGENT B0 ;  /* 0x0000000000007941 */ /* 0x000fea0003800200 */
.L_x_2029:
[----:B------:R-:W-:Y:S05]  /*0500*/  WARPSYNC.ALL ;  /* 0x0000000000007948 */ /* 0x000fea0003800000 */
[----:B------:R-:W-:Y:S01]  /*0510*/  BAR.SYNC.DEFER_BLOCKING 0x0 ;  /* 0x0000000000007b1d */ /* 0x000fe20000010000 */
[----:B------:R-:W-:-:S13]  /*0520*/  ISETP.GE.U32.AND P0, PT, R5, 0x42, PT ;  /* 0x000000420500780c */ /* 0x000fda0003f06070 */
[----:B------:R-:W-:Y:S05]  /*0530*/  @!P0 BRA `(.L_x_2037) ;  /* 0x0000000000808947 */ /* 0x000fea0003800000 */
.L_x_2042:
        /* <DEDUP_REMOVED lines=10> */
[----:B0-----:R-:W-:-:S13]  /*05e0*/  ISETP.GT.U32.AND P0, PT, R8, R11, PT ;  /* 0x0000000b0800720c */ /* 0x001fda0003f04070 */
[----:B-12---:R0:W1:Y:S01]  /*05f0*/  @P0 LDS.64 R6, [R12] ;  /* 0x000000000c060984 */ /* 0x0060620000000a00 */
[----:B------:R-:W-:Y:S05]  /*0600*/  @P0 BRA `(.L_x_2041) ;  /* 0x00000000002c0947 */ /* 0x000fea0003800000 */
[----:B------:R-:W-:-:S13]  /*0610*/  ISETP.NE.AND P0, PT, R8, R11, PT ;  /* 0x0000000b0800720c */ /* 0x000fda0003f05270 */
        /* <DEDUP_REMOVED lines=10> */
.L_x_2041:
[----:B------:R-:W-:Y:S05]  /*06c0*/  BSYNC.RELIABLE B1 ;  /* 0x0000000000017941 */ /* 0x000fea0003800100 */
.L_x_2040:
[----:B------:R3:W-:Y:S04]  /*06d0*/  STS [R4], R11 ;  /* 0x0000000b04007388 */ /* 0x0007e80000000800 */
[----:B-1----:R3:W-:Y:S02]  /*06e0*/  STS.64 [R3], R6 ;  /* 0x0000000603007388 */ /* 0x0027e40000000a00 */
.L_x_2039:
[----:B------:R-:W-:Y:S05]  /*06f0*/  BSYNC.RECONVERGENT B0 ;  /* 0x0000000000007941 */ /* 0x000fea0003800200 */
.L_x_2038:
[----:B------:R-:W-:Y:S05]  /*0700*/  WARPSYNC.ALL ;  /* 0x0000000000007948 */ /* 0x000fea0003800000 */
[----:B------:R-:W-:Y:S01]  /*0710*/  BAR.SYNC.DEFER_BLOCKING 0x0 ;  /* 0x0000000000007b1d */ /* 0x000fe20000010000 */
[----:B------:R-:W-:-:S13]  /*0720*/  ISETP.GT.U32.AND P0, PT, R10, 0x83, PT ;  /* 0x000000830a00780c */ /* 0x000fda0003f04070 */
[----:B------:R-:W-:Y:S05]  /*0730*/  @P0 BRA `(.L_x_2042) ;  /* 0xfffffffc00800947 */ /* 0x000fea000383ffff */
.L_x_2037:
[----:B------:R-:W-:-:S13]  /*0740*/  ISETP.GT.U32.AND P0, PT, R2, 0x1f, PT ;  /* 0x0000001f0200780c */ /* 0x000fda0003f04070 */
[----:B------:R-:W-:Y:S05]  /*0750*/  @P0 EXIT ;  /* 0x000000000000094d */ /* 0x000fea0003800000 */
[----:B------:R-:W-:Y:S01]  /*0760*/  LDS R5, [R4] ;  /* 0x0000000004057984 */ /* 0x000fe20000000800 */
[----:B------:R-:W-:Y:S04]  /*0770*/  BSSY.RECONVERGENT B1, `(.L_x_2043) ;  /* 0x0000015000017945 */ /* 0x000fe80003800200 */
[----:B------:R-:W-:Y:S01]  /*0780*/  BSSY.RELIABLE B0, `(.L_x_2044) ;  /* 0x000000f000007945 */ /* 0x000fe20003800100 */
[----:B-123--:R-:W1:Y:S02]  /*0790*/  LDS R6, [R4+0x80] ;  /* 0x0000800004067984 */ /* 0x00ee640000000800 */
[----:B-1----:R-:W-:-:S13]  /*07a0*/  ISETP.GT.U32.AND P0, PT, R5, R6, PT ;  /* 0x000000060500720c */ /* 0x002fda0003f04070 */
[----:B------:R-:W-:Y:S05]  /*07b0*/  @P0 BRA `(.L_x_2045) ;  /* 0x00000000002c0947 */ /* 0x000fea0003800000 */
[----:B------:R-:W-:Y:S04]  /*07c0*/  LDS R5, [R4] ;  /* 0x0000000004057984 */ /* 0x000fe80000000800 */
[----:B------:R-:W1:Y:S02]  /*07d0*/  LDS R6, [R4+0x80] ;  /* 0x0000800004067984 */ /* 0x000e640000000800 */
[----:B-1----:R-:W-:-:S13]  /*07e0*/  ISETP.NE.AND P0, PT, R5, R6, PT ;  /* 0x000000060500720c */ /* 0x002fda0003f05270 */
        /* <DEDUP_REMOVED lines=8> */
.L_x_2045:
[----:B------:R-:W-:Y:S05]  /*0870*/  BSYNC.RELIABLE B0 ;  /* 0x0000000000007941 */ /* 0x000fea0003800100 */
.L_x_2044:
[----:B------:R-:W1:Y:S04]  /*0880*/  LDS.64 R6, [R3+0x100] ;  /* 0x0001000003067984 */ /* 0x000e680000000a00 */
[----:B-1----:R-:W-:Y:S04]  /*0890*/  STS.64 [R3], R6 ;  /* 0x0000000603007388 */ /* 0x002fe80000000a00 */
[----:B------:R-:W1:Y:S04]  /*08a0*/  LDS R5, [R4+0x80] ;  /* 0x0000800004057984 */ /* 0x000e680000000800 */
[----:B-1----:R1:W-:Y:S02]  /*08b0*/  STS [R4], R5 ;  /* 0x0000000504007388 */ /* 0x0023e40000000800 */
.L_x_2046:
[----:B------:R-:W-:Y:S05]  /*08c0*/  BSYNC.RECONVERGENT B1 ;  /* 0x0000000000017941 */ /* 0x000fea0003800200 */
.L_x_2043:
[----:B------:R-:W-:Y:S05]  /*08d0*/  WARPSYNC.ALL ;  /* 0x0000000000007948 */ /* 0x000fea0003800000 */
[----:B-1----:R-:W-:Y:S01]  /*08e0*/  LDS R5, [R4] ;  /* 0x0000000004057984 */ /* 0x002fe20000000800 */
[----:B------:R-:W-:Y:S04]  /*08f0*/  BSSY.RECONVERGENT B2, `(.L_x_2047) ;  /* 0x0000015000027945 */ /* 0x000fe80003800200 */
[----:B------:R-:W-:Y:S01]  /*0900*/  BSSY.RELIABLE B1, `(.L_x_2048) ;  /* 0x000000f000017945 */ /* 0x000fe20003800100 */
[----:B------:R-:W1:Y:S02]  /*0910*/  LDS R6, [R4+0x40] ;  /* 0x0000400004067984 */ /* 0x000e640000000800 */
        /* <DEDUP_REMOVED lines=13> */
.L_x_2049:
[----:B------:R-:W-:Y:S05]  /*09f0*/  BSYNC.RELIABLE B1 ;  /* 0x0000000000017941 */ /* 0x000fea0003800100 */
.L_x_2048:
[----:B------:R-:W1:Y:S04]  /*0a00*/  LDS.64 R6, [R3+0x80] ;  /* 0x0000800003067984 */ /* 0x000e680000000a00 */
[----:B-1----:R-:W-:Y:S04]  /*0a10*/  STS.64 [R3], R6 ;  /* 0x0000000603007388 */ /* 0x002fe80000000a00 */
[----:B------:R-:W1:Y:S04]  /*0a20*/  LDS R5, [R4+0x40] ;  /* 0x0000400004057984 */ /* 0x000e680000000800 */
[----:B-1----:R1:W-:Y:S02]  /*0a30*/  STS [R4], R5 ;  /* 0x0000000504007388 */ /* 0x0023e40000000800 */
.L_x_2050:
[----:B------:R-:W-:Y:S05]  /*0a40*/  BSYNC.RECONVERGENT B2 ;  /* 0x0000000000027941 */ /* 0x000fea0003800200 */
.L_x_2047:
        /* <DEDUP_REMOVED lines=18> */
.L_x_2053:
[----:B------:R-:W-:Y:S05]  /*0b70*/  BSYNC.RELIABLE B2 ;  /* 0x0000000000027941 */ /* 0x000fea0003800100 */
.L_x_2052:
[----:B------:R-:W1:Y:S04]  /*0b80*/  LDS.64 R6, [R3+0x40] ;  /* 0x0000400003067984 */ /* 0x000e680000000a00 */
[----:B-1----:R-:W-:Y:S04]  /*0b90*/  STS.64 [R3], R6 ;  /* 0x0000000603007388 */ /* 0x002fe80000000a00 */
[----:B------:R-:W1:Y:S04]  /*0ba0*/  LDS R5, [R4+0x20] ;  /* 0x0000200004057984 */ /* 0x000e680000000800 */
[----:B-1----:R1:W-:Y:S02]  /*0bb0*/  STS [R4], R5 ;  /* 0x0000000504007388 */ /* 0x0023e40000000800 */
.L_x_2054:
[----:B------:R-:W-:Y:S05]  /*0bc0*/  BSYNC.RECONVERGENT B3 ;  /* 0x0000000000037941 */ /* 0x000fea0003800200 */
.L_x_2051:
        /* <DEDUP_REMOVED lines=18> */
.L_x_2057:
[----:B------:R-:W-:Y:S05]  /*0cf0*/  BSYNC.RELIABLE B3 ;  /* 0x0000000000037941 */ /* 0x000fea0003800100 */
.L_x_2056:
[----:B------:R-:W1:Y:S04]  /*0d00*/  LDS.64 R6, [R3+0x20] ;  /* 0x0000200003067984 */ /* 0x000e680000000a00 */
[----:B-1----:R-:W-:Y:S04]  /*0d10*/  STS.64 [R3], R6 ;  /* 0x0000000603007388 */ /* 0x002fe80000000a00 */
[----:B------:R-:W1:Y:S04]  /*0d20*/  LDS R5, [R4+0x10] ;  /* 0x0000100004057984 */ /* 0x000e680000000800 */
[----:B-1----:R1:W-:Y:S02]  /*0d30*/  STS [R4], R5 ;  /* 0x0000000504007388 */ /* 0x0023e40000000800 */
.L_x_2058:
[----:B------:R-:W-:Y:S05]  /*0d40*/  BSYNC.RECONVERGENT B4 ;  /* 0x0000000000047941 */ /* 0x000fea0003800200 */
.L_x_2055:
        /* <DEDUP_REMOVED lines=18> */
.L_x_2061:
[----:B------:R-:W-:Y:S05]  /*0e70*/  BSYNC.RELIABLE B4 ;  /* 0x0000000000047941 */ /* 0x000fea0003800100 */
.L_x_2060:
[----:B------:R-:W1:Y:S04]  /*0e80*/  LDS.64 R6, [R3+0x10] ;  /* 0x0000100003067984 */ /* 0x000e680000000a00 */
[----:B-1----:R-:W-:Y:S04]  /*0e90*/  STS.64 [R3], R6 ;  /* 0x0000000603007388 */ /* 0x002fe80000000a00 */
[----:B------:R-:W1:Y:S04]  /*0ea0*/  LDS R5, [R4+0x8] ;  /* 0x0000080004057984 */ /* 0x000e680000000800 */
[----:B-1----:R1:W-:Y:S02]  /*0eb0*/  STS [R4], R5 ;  /* 0x0000000504007388 */ /* 0x0023e40000000800 */
.L_x_2062:
[----:B------:R-:W-:Y:S05]  /*0ec0*/  BSYNC.RECONVERGENT B5 ;  /* 0x0000000000057941 */ /* 0x000fea0003800200 */
.L_x_2059:
        /* <DEDUP_REMOVED lines=18> */
.L_x_2065:
[----:B------:R-:W-:Y:S05]  /*0ff0*/  BSYNC.RELIABLE B6 ;  /* 0x0000000000067941 */ /* 0x000fea0003800100 */
.L_x_2064:
[----:B------:R-:W1:Y:S04]  /*1000*/  LDS.64 R6, [R3+0x8] ;  /* 0x0000080003067984 */ /* 0x000e680000000a00 */
[----:B-1----:R-:W-:Y:S04]  /*1010*/  STS.64 [R3], R6 ;  /* 0x0000000603007388 */ /* 0x002fe80000000a00 */
[----:B------:R-:W1:Y:S04]  /*1020*/  LDS R5, [R4+0x4] ;  /* 0x0000040004057984 */ /* 0x000e680000000800 */
[----:B-1----:R1:W-:Y:S02]  /*1030*/  STS [R4], R5 ;  /* 0x0000000504007388 */ /* 0x0023e40000000800 */
.L_x_2066:
[----:B------:R-:W-:Y:S05]  /*1040*/  BSYNC.RECONVERGENT B5 ;  /* 0x0000000000057941 */ /* 0x000fea0003800200 */
.L_x_2063:
        /* <DEDUP_REMOVED lines=15> */
.L_x_2067:
        /* <DEDUP_REMOVED lines=12> */
.L_x_4915:


//--------------------- .text.uncontiguous_reduce_u32 --------------------------
	.section	.text.uncontiguous_reduce_u32,"ax",@progbits
	.align	128
        .global         uncontiguous_reduce_u32
        .type           uncontiguous_reduce_u32,@function
        .size           uncontiguous_reduce_u32,(.L_x_4859 - uncontiguous_reduce_u32)
        .other          uncontiguous_reduce_u32,@"STO_CUDA_ENTRY STV_DEFAULT"
uncontiguous_reduce_u32:
.text.uncontiguous_reduce_u32:
        /* <DEDUP_REMOVED lines=52> */
.L_x_2096:
        /* <DEDUP_REMOVED lines=34> */
.L_x_2073:
[----:B------:R-:W-:Y:S01]  /*0560*/  MOV R28, R20 ;  /* 0x00000014001c7202 */ /* 0x000fe20000000f00 */
[----:B------:R-:W-:Y:S01]  /*0570*/  IMAD.MOV.U32 R3, RZ, RZ, R21 ;  /* 0x000000ffff037224 */ /* 0x000fe200078e0015 */
[----:B------:R-:W-:Y:S01]  /*0580*/  MOV R2, R18 ;  /* 0x0000001200027202 */ /* 0x000fe20000000f00 */
[----:B------:R-:W-:Y:S01]  /*0590*/  IMAD.MOV.U32 R0, RZ, RZ, R19 ;  /* 0x000000ffff007224 */ /* 0x000fe200078e0013 */
[----:B------:R-:W-:-:S07]  /*05a0*/  MOV R26, 0x5c0 ;  /* 0x000005c0001a7802 */ /* 0x000fce0000000f00 */
[----:B------:R-:W-:Y:S05]  /*05b0*/  CALL.REL.NOINC `($__internal_22_$__cuda_sm20_div_s64) ;  /* 0x00000070002c7944 */ /* 0x000fea0003c00000 */
        /* <DEDUP_REMOVED lines=11> */
.L_x_2074:
[----:B------:R-:W-:Y:S05]  /*0670*/  BSYNC.RECONVERGENT B1 ;  /* 0x0000000000017941 */ /* 0x000fea0003800200 */
.L_x_2072:
        /* <DEDUP_REMOVED lines=36> */
.L_x_2076:
[----:B------:R-:W-:Y:S01]  /*08c0*/  MOV R28, R7 ;  /* 0x00000007001c7202 */ /* 0x000fe20000000f00 */
[----:B------:R-:W-:Y:S01]  /*08d0*/  IMAD.MOV.U32 R3, RZ, RZ, R6 ;  /* 0x000000ffff037224 */ /* 0x000fe200078e0006 */
[----:B------:R-:W-:Y:S01]  /*08e0*/  MOV R2, R18 ;  /* 0x0000001200027202 */ /* 0x000fe20000000f00 */
[----:B------:R-:W-:Y:S01]  /*08f0*/  IMAD.MOV.U32 R0, RZ, RZ, R19 ;  /* 0x000000ffff007224 */ /* 0x000fe200078e0013 */
[----:B------:R-:W-:-:S07]  /*0900*/  MOV R26, 0x920 ;  /* 0x00000920001a7802 */ /* 0x000fce0000000f00 */
[----:B------:R-:W-:Y:S05]  /*0910*/  CALL.REL.NOINC `($__internal_22_$__cuda_sm20_div_s64) ;  /* 0x0000006c00547944 */ /* 0x000fea0003c00000 */
        /* <DEDUP_REMOVED lines=10> */
.L_x_2077:
[----:B------:R-:W-:Y:S05]  /*09c0*/  BSYNC.RECONVERGENT B1 ;  /* 0x0000000000017941 */ /* 0x000fea0003800200 */
.L_x_2075:
        /* <DEDUP_REMOVED lines=37> */
.L_x_2079:
[----:B------:R-:W-:Y:S01]  /*0c20*/  IMAD.MOV.U32 R28, RZ, RZ, R20 ;  /* 0x000000ffff1c7224 */ /* 0x000fe200078e0014 */
[----:B------:R-:W-:Y:S01]  /*0c30*/  MOV R3, R21 ;  /* 0x0000001500037202 */ /* 0x000fe20000000f00 */
[----:B------:R-:W-:Y:S01]  /*0c40*/  IMAD.MOV.U32 R2, RZ, RZ, R18 ;  /* 0x000000ffff027224 */ /* 0x000fe200078e0012 */
[----:B------:R-:W-:Y:S02]  /*0c50*/  MOV R0, R19 ;  /* 0x0000001300007202 */ /* 0x000fe40000000f00 */
[----:B------:R-:W-:-:S07]  /*0c60*/  MOV R26, 0xc80 ;  /* 0x00000c80001a7802 */ /* 0x000fce0000000f00 */
[----:B------:R-:W-:Y:S05]  /*0c70*/  CALL.REL.NOINC `($__internal_22_$__cuda_sm20_div_s64) ;  /* 0x00000068007c7944 */ /* 0x000fea0003c00000 */
        /* <DEDUP_REMOVED lines=11> */
.L_x_2080:
[----:B------:R-:W-:Y:S05]  /*0d30*/  BSYNC.RECONVERGENT B1 ;  /* 0x0000000000017941 */ /* 0x000fea0003800200 */
.L_x_2078:
        /* <DEDUP_REMOVED lines=36> */
.L_x_2082:
[----:B------:R-:W-:Y:S01]  /*0f80*/  IMAD.MOV.U32 R28, RZ, RZ, R36 ;  /* 0x000000ffff1c7224 */ /* 0x000fe200078e0024 */
[----:B------:R-:W-:Y:S01]  /*0f90*/  MOV R3, R37 ;  /* 0x0000002500037202 */ /* 0x000fe20000000f00 */
[----:B------:R-:W-:Y:S01]  /*0fa0*/  IMAD.MOV.U32 R2, RZ, RZ, R18 ;  /* 0x000000ffff027224 */ /* 0x000fe200078e0012 */
[----:B------:R-:W-:Y:S02]  /*0fb0*/  MOV R0, R19 ;  /* 0x0000001300007202 */ /* 0x000fe40000000f00 */
[----:B------:R-:W-:-:S07]  /*0fc0*/  MOV R26, 0xfe0 ;  /* 0x00000fe0001a7802 */ /* 0x000fce0000000f00 */
[----:B------:R-:W-:Y:S05]  /*0fd0*/  CALL.REL.NOINC `($__internal_22_$__cuda_sm20_div_s64) ;  /* 0x0000006400a47944 */ /* 0x000fea0003c00000 */
        /* <DEDUP_REMOVED lines=11> */
.L_x_2083:
[----:B------:R-:W-:Y:S05]  /*1090*/  BSYNC.RECONVERGENT B1 ;  /* 0x0000000000017941 */ /* 0x000fea0003800200 */
.L_x_2081:
        /* <DEDUP_REMOVED lines=37> */
.L_x_2085:
        /* <DEDUP_REMOVED lines=17> */
.L_x_2086:
[----:B------:R-:W-:Y:S05]  /*1400*/  BSYNC.RECONVERGENT B1 ;  /* 0x0000000000017941 */ /* 0x000fea0003800200 */
.L_x_2084:
        /* <DEDUP_REMOVED lines=35> */
.L_x_2088:
        /* <DEDUP_REMOVED lines=16> */
.L_x_2089:
[----:B------:R-:W-:Y:S05]  /*1740*/  BSYNC.RECONVERGENT B1 ;  /* 0x0000000000017941 */ /* 0x000fea0003800200 */
.L_x_2087:
        /* <DEDUP_REMOVED lines=38> */
.L_x_2091:
        /* <DEDUP_REMOVED lines=17> */
.L_x_2092:
[----:B------:R-:W-:Y:S05]  /*1ac0*/  BSYNC.RECONVERGENT B1 ;  /* 0x0000000000017941 */ /* 0x000fea0003800200 */
.L_x_2090:
        /* <DEDUP_REMOVED lines=37> */
.L_x_2094:
        /* <DEDUP_REMOVED lines=17> */
.L_x_2095:
[----:B------:R-:W-:Y:S05]  /*1e30*/  BSYNC.RECONVERGENT B1 ;  /* 0x0000000000017941 */ /* 0x000fea0003800200 */
.L_x_2093:
        /* <DEDUP_REMOVED lines=10> */
.L_x_2071:
        /* <DEDUP_REMOVED lines=36> */
.L_x_2099:
[----:B------:R-:W-:Y:S01]  /*2120*/  IMAD.MOV.U32 R28, RZ, RZ, R20 ;  /* 0x000000ffff1c7224 */ /* 0x000fe200078e0014 */
[----:B------:R-:W-:Y:S01]  /*2130*/  MOV R3, R21 ;  /* 0x0000001500037202 */ /* 0x000fe20000000f00 */
[----:B------:R-:W-:Y:S01]  /*2140*/  IMAD.MOV.U32 R2, RZ, RZ, R18 ;  /* 0x000000ffff027224 */ /* 0x000fe200078e0012 */
[----:B------:R-:W-:Y:S02]  /*2150*/  MOV R0, R19 ;  /* 0x0000001300007202 */ /* 0x000fe40000000f00 */
[----:B------:R-:W-:-:S07]  /*2160*/  MOV R26, 0x2180 ;  /* 0x00002180001a7802 */ /* 0x000fce0000000f00 */
[----:B------:R-:W-:Y:S05]  /*2170*/  CALL.REL.NOINC `($__internal_22_$__cuda_sm20_div_s64) ;  /* 0x00000054003c7944 */ /* 0x000fea0003c00000 */
        /* <DEDUP_REMOVED lines=8> */
.L_x_2100:
[----:B------:R-:W-:Y:S05]  /*2200*/  BSYNC.RECONVERGENT B1 ;  /* 0x0000000000017941 */ /* 0x000fea0003800200 */
.L_x_2098:
        /* <DEDUP_REMOVED lines=36> */
.L_x_2102:
        /* <DEDUP_REMOVED lines=18> */
.L_x_2103:
[----:B------:R-:W-:Y:S05]  /*2570*/  BSYNC.RECONVERGENT B1 ;  /* 0x0000000000017941 */ /* 0x000fea0003800200 */
.L_x_2101:
        /* <DEDUP_REMOVED lines=39> */
.L_x_2105:
        /* <DEDUP_REMOVED lines=17> */
.L_x_2106:
[----:B------:R-:W-:Y:S05]  /*2900*/  BSYNC.RECONVERGENT B1 ;  /* 0x0000000000017941 */ /* 0x000fea0003800200 */
.L_x_2104:
        /* <DEDUP_REMOVED lines=36> */
.L_x_2108:
[----:B------:R-:W-:Y:S01]  /*2b50*/  MOV R28, R22 ;  /* 0x00000016001c7202 */ /* 0x000fe20000000f00 */
[----:B------:R-:W-:Y:S01]  /*2b60*/  IMAD.MOV.U32 R3, RZ, RZ, R23 ;  /* 0x000000ffff037224 */ /* 0x000fe200078e0017 */
[----:B------:R-:W-:Y:S01]  /*2b70*/  MOV R2, R18 ;  /* 0x0000001200027202 */ /* 0x000fe20000000f00 */
[----:B------:R-:W-:Y:S01]  /*2b80*/  IMAD.MOV.U32 R0, RZ, RZ, R19 ;  /* 0x000000ffff007224 */ /* 0x000fe200078e0013 */
[----:B------:R-:W-:-:S07]  /*2b90*/  MOV R26, 0x2bb0 ;  /* 0x00002bb0001a7802 */ /* 0x000fce0000000f00 */
[----:B------:R-:W-:Y:S05]  /*2ba0*/  CALL.REL.NOINC `($__internal_22_$__cuda_sm20_div_s64) ;  /* 0x0000004800b07944 */ /* 0x000fea0003c00000 */
        /* <DEDUP_REMOVED lines=10> */
.L_x_2109:
[----:B------:R-:W-:Y:S05]  /*2c50*/  BSYNC.RECONVERGENT B1 ;  /* 0x0000000000017941 */ /* 0x000fea0003800200 */
.L_x_2107:
[----:B------:R-:W-:Y:S01]  /*2c60*/  MOV R36, R8 ;  /* 0x0000000800247202 */ /* 0x000fe20000000f00 */
[----:B------:R-:W-:Y:S02]  /*2c70*/  IMAD R3, R3, R40, RZ ;  /* 0x0000002803037224 */ /* 0x000fe400078e02ff */
[----:B------:R-:W-:Y:S02]  /*2c80*/  VIADD R5, R5, 0xfffffffe ;  /* 0xfffffffe05057836 */ /* 0x000fe40000000000 */
[----:B------:R-:W-:-:S04]  /*2c90*/  IMAD.WIDE.U32 R36, R40, R2, R36 ;  /* 0x0000000228247225 */ /* 0x000fc800078e0024 */
[----:B------:R-:W-:Y:S02]  /*2ca0*/  IMAD R3, R41, R2, R3 ;  /* 0x0000000229037224 */ /* 0x000fe400078e0203 */
[----:B------:R-:W-:-:S03]  /*2cb0*/  IMAD.MOV.U32 R9, RZ, RZ, R36 ;  /* 0x000000ffff097224 */ /* 0x000fc600078e0024 */
[----:B------:R-:W-:-:S07]  /*2cc0*/  IADD3 R8, PT, PT, R37, R3, RZ ;  /* 0x0000000325087210 */ /* 0x000fce0007ffe0ff */
.L_x_2097:
        /* <DEDUP_REMOVED lines=31> */
.L_x_2111:
[----:B------:R-:W-:Y:S01]  /*2ec0*/  MOV R0, R20 ;  /* 0x0000001400007202 */ /* 0x000fe20000000f00 */
[----:B------:R-:W-:Y:S01]  /*2ed0*/  IMAD.MOV.U32 R25, RZ, RZ, R21 ;  /* 0x000000ffff197224 */ /* 0x000fe200078e0015 */
[----:B------:R-:W-:Y:S01]  /*2ee0*/  MOV R4, R22 ;  /* 0x0000001600047202 */ /* 0x000fe20000000f00 */
[----:B------:R-:W-:Y:S01]  /*2ef0*/  IMAD.MOV.U32 R24, RZ, RZ, R23 ;  /* 0x000000ffff187224 */ /* 0x000fe200078e0017 */
[----:B------:R-:W-:-:S07]  /*2f00*/  MOV R26, 0x2f20 ;  /* 0x00002f20001a7802 */ /* 0x000fce0000000f00 */
[----:B------:R-:W-:Y:S05]  /*2f10*/  CALL.REL.NOINC `($__internal_23_$__cuda_sm20_rem_s64) ;  /* 0x0000004c00207944 */ /* 0x000fea0003c00000 */
.L_x_2112:
[----:B------:R-:W-:Y:S05]  /*2f20*/  BSYNC.RECONVERGENT B1 ;  /* 0x0000000000017941 */ /* 0x000fea0003800200 */
.L_x_2110:
        /* <DEDUP_REMOVED lines=33> */
.L_x_2114:
[----:B------:R-:W-:Y:S01]  /*3140*/  IMAD.MOV.U32 R4, RZ, RZ, R22 ;  /* 0x000000ffff047224 */ /* 0x000fe200078e0016 */
[----:B------:R-:W-:Y:S01]  /*3150*/  MOV R24, R23 ;  /* 0x0000001700187202 */ /* 0x000fe20000000f00 */
[----:B------:R-:W-:Y:S01]  /*3160*/  IMAD.MOV.U32 R0, RZ, RZ, R7 ;  /* 0x000000ffff007224 */ /* 0x000fe200078e0007 */
[----:B------:R-:W-:Y:S02]  /*3170*/  MOV R25, R6 ;  /* 0x0000000600197202 */ /* 0x000fe40000000f00 */
[----:B------:R-:W-:-:S07]  /*3180*/  MOV R26, 0x31a0 ;  /* 0x000031a0001a7802 */ /* 0x000fce0000000f00 */
[----:B------:R-:W-:Y:S05]  /*3190*/  CALL.REL.NOINC `($__internal_23_$__cuda_sm20_rem_s64) ;  /* 0x0000004800807944 */ /* 0x000fea0003c00000 */
.L_x_2115:
[----:B------:R-:W-:Y:S05]  /*31a0*/  BSYNC.RECONVERGENT B1 ;  /* 0x0000000000017941 */ /* 0x000fea0003800200 */
.L_x_2113:
[----:B------:R-:W-:Y:S01]  /*31b0*/  MOV R5, R8 ;  /* 0x0000000800057202 */ /* 0x000fe20000000f00 */
[----:B------:R-:W-:Y:S02]  /*31c0*/  IMAD.MOV.U32 R4, RZ, RZ, R9 ;  /* 0x000000ffff047224 */ /* 0x000fe400078e0009 */
[----:B------:R-:W-:Y:S02]  /*31d0*/  IMAD R3, R3, R32, RZ ;  /* 0x0000002003037224 */ /* 0x000fe400078e02ff */
[----:B------:R-:W-:-:S04]  /*31e0*/  IMAD.WIDE.U32 R4, R32, R2, R4 ;  /* 0x0000000220047225 */ /* 0x000fc800078e0004 */
[----:B------:R-:W-:Y:S01]  /*31f0*/  IMAD R3, R33, R2, R3 ;  /* 0x0000000221037224 */ /* 0x000fe200078e0203 */
[----:B------:R-:W-:-:S03]  /*3200*/  MOV R9, R4 ;  /* 0x0000000400097202 */ /* 0x000fc60000000f00 */
[----:B------:R-:W-:-:S07]  /*3210*/  IMAD.IADD R8, R5, 0x1, R3 ;  /* 0x0000000105087824 */ /* 0x000fce00078e0203 */
.L_x_2070:
[----:B------:R-:W0:Y:S02]  /*3220*/  LDCU.64 UR14, c[0x0][0x390] ;  /* 0x00007200ff0e77ac */ /* 0x000e240008000a00 */
[----:B0-----:R-:W-:Y:S02]  /*3230*/  LEA R2, P0, R29, UR14, 0x2 ;  /* 0x0000000e1d027c11 */ /* 0x001fe4000f8010ff */
[----:B------:R-:W-:Y:S02]  /*3240*/  LEA R4, P1, R9, UR14, 0x2 ;  /* 0x0000000e09047c11 */ /* 0x000fe4000f8210ff */
[----:B------:R-:W-:Y:S02]  /*3250*/  LEA.HI.X R3, R29, UR15, R30, 0x2, P0 ;  /* 0x0000000f1d037c11 */ /* 0x000fe400080f141e */
[----:B------:R-:W-:-:S03]  /*3260*/  LEA.HI.X R5, R9, UR15, R8, 0x2, P1 ;  /* 0x0000000f09057c11 */ /* 0x000fc600088f1408 */
[----:B------:R-:W2:Y:S04]  /*3270*/  LDG.E R2, desc[UR8][R2.64] ;  /* 0x0000000802027981 */ /* 0x000ea8000c1e1900 */
[----:B------:R-:W2:Y:S02]  /*3280*/  LDG.E R4, desc[UR8][R4.64] ;  /* 0x0000000804047981 */ /* 0x000ea4000c1e1900 */
[----:B--2---:R-:W-:-:S13]  /*3290*/  ISETP.GT.U32.AND P0, PT, R2, R4, PT ;  /* 0x000000040200720c */ /* 0x004fda0003f04070 */
[----:B------:R0:W-:Y:S04]  /*32a0*/  @P0 STS [R11], R2 ;  /* 0x000000020b000388 */ /* 0x0001e80000000800 */
[----:B------:R0:W-:Y:S04]  /*32b0*/  @P0 STS.64 [R12], R16 ;  /* 0x000000100c000388 */ /* 0x0001e80000000a00 */
[----:B------:R0:W-:Y:S04]  /*32c0*/  @!P0 STS [R11], R2 ;  /* 0x000000020b008388 */ /* 0x0001e80000000800 */
[----:B------:R0:W-:Y:S01]  /*32d0*/  @!P0 STS.64 [R12], R14 ;  /* 0x0000000e0c008388 */ /* 0x0001e20000000a00 */
[----:B------:R-:W-:Y:S05]  /*32e0*/  BRA `(.L_x_2116) ;  /* 0x0000003400cc7947 */ /* 0x000fea0003800000 */
.L_x_2069:
        /* <DEDUP_REMOVED lines=25> */
.L_x_2143:
        /* <DEDUP_REMOVED lines=33> */
.L_x_2120:
[----:B------:R-:W-:Y:S01]  /*3690*/  IMAD.MOV.U32 R28, RZ, RZ, R16 ;  /* 0x000000ffff1c7224 */ /* 0x000fe200078e0010 */
[----:B------:R-:W-:Y:S01]  /*36a0*/  MOV R3, R9 ;  /* 0x0000000900037202 */ /* 0x000fe20000000f00 */
[----:B------:R-:W-:Y:S01]  /*36b0*/  IMAD.MOV.U32 R2, RZ, RZ, R22 ;  /* 0x000000ffff027224 */ /* 0x000fe200078e0016 */
[----:B------:R-:W-:Y:S02]  /*36c0*/  MOV R0, R23 ;  /* 0x0000001700007202 */ /* 0x000fe40000000f00 */
[----:B------:R-:W-:-:S07]  /*36d0*/  MOV R26, 0x36f0 ;  /* 0x000036f0001a7802 */ /* 0x000fce0000000f00 */
[----:B-1----:R-:W-:Y:S05]  /*36e0*/  CALL.REL.NOINC `($__internal_22_$__cuda_sm20_div_s64) ;  /* 0x0000003c00e07944 */ /* 0x002fea0003c00000 */
        /* <DEDUP_REMOVED lines=10> */
.L_x_2121:
[----:B------:R-:W-:Y:S05]  /*3790*/  BSYNC.RECONVERGENT B1 ;  /* 0x0000000000017941 */ /* 0x000fea0003800200 */
.L_x_2119:
        /* <DEDUP_REMOVED lines=38> */
.L_x_2123:
        /* <DEDUP_REMOVED lines=17> */
.L_x_2124:
[----:B------:R-:W-:Y:S05]  /*3b10*/  BSYNC.RECONVERGENT B1 ;  /* 0x0000000000017941 */ /* 0x000fea0003800200 */
.L_x_2122:
        /* <DEDUP_REMOVED lines=38> */
.L_x_2126:
        /* <DEDUP_REMOVED lines=17> */
.L_x_2127:
[----:B------:R-:W-:Y:S05]  /*3e90*/  BSYNC.RECONVERGENT B1 ;  /* 0x0000000000017941 */ /* 0x000fea0003800200 */
.L_x_2125:
        /* <DEDUP_REMOVED lines=37> */
.L_x_2129:
        /* <DEDUP_REMOVED lines=17> */
.L_x_2130:
[----:B------:R-:W-:Y:S05]  /*4200*/  BSYNC.RECONVERGENT B1 ;  /* 0x0000000000017941 */ /* 0x000fea0003800200 */
.L_x_2128:
        /* <DEDUP_REMOVED lines=38> */
.L_x_2132:
        /* <DEDUP_REMOVED lines=17> */
.L_x_2133:
[----:B------:R-:W-:Y:S05]  /*4580*/  BSYNC.RECONVERGENT B1 ;  /* 0x0000000000017941 */ /* 0x000fea0003800200 */
.L_x_2131:
        /* <DEDUP_REMOVED lines=38> */
.L_x_2135:
        /* <DEDUP_REMOVED lines=17> */
.L_x_2136:
[----:B------:R-:W-:Y:S05]  /*4900*/  BSYNC.RECONVERGENT B1 ;  /* 0x0000000000017941 */ /* 0x000fea0003800200 */
.L_x_2134:
        /* <DEDUP_REMOVED lines=38> */
.L_x_2138:
        /* <DEDUP_REMOVED lines=17> */
.L_x_2139:
[----:B------:R-:W-:Y:S05]  /*4c80*/  BSYNC.RECONVERGENT B1 ;  /* 0x0000000000017941 */ /* 0x000fea0003800200 */
.L_x_2137:
        /* <DEDUP_REMOVED lines=38> */
.L_x_2141:
        /* <DEDUP_REMOVED lines=17> */
.L_x_2142:
[----:B------:R-:W-:Y:S05]  /*5000*/  BSYNC.RECONVERGENT B1 ;  /* 0x0000000000017941 */ /* 0x000fea0003800200 */
.L_x_2140:
        /* <DEDUP_REMOVED lines=11> */
.L_x_2118:
        /* <DEDUP_REMOVED lines=36> */
.L_x_2146:
        /* <DEDUP_REMOVED lines=16> */
.L_x_2147:
[----:B------:R-:W-:Y:S05]  /*5400*/  BSYNC.RECONVERGENT B1 ;  /* 0x0000000000017941 */ /* 0x000fea0003800200 */
.L_x_2145:
        /* <DEDUP_REMOVED lines=41> */
.L_x_2149:
        /* <DEDUP_REMOVED lines=16> */
.L_x_2150:
[----:B------:R-:W-:Y:S05]  /*57a0*/  BSYNC.RECONVERGENT B1 ;  /* 0x0000000000017941 */ /* 0x000fea0003800200 */
.L_x_2148:
        /* <DEDUP_REMOVED lines=40> */
.L_x_2152:
        /* <DEDUP_REMOVED lines=16> */
.L_x_2153:
[----:B------:R-:W-:Y:S05]  /*5b30*/  BSYNC.RECONVERGENT B1 ;  /* 0x0000000000017941 */ /* 0x000fea0003800200 */
.L_x_2151:
        /* <DEDUP_REMOVED lines=40> */
.L_x_2155:
        /* <DEDUP_REMOVED lines=17> */
.L_x_2156:
[----:B------:R-:W-:Y:S05]  /*5ed0*/  BSYNC.RECONVERGENT B1 ;  /* 0x0000000000017941 */ /* 0x000fea0003800200 */
.L_x_2154:
        /* <DEDUP_REMOVED lines=9> */
.L_x_2144:
        /* <DEDUP_REMOVED lines=35> */
.L_x_2159:
        /* <DEDUP_REMOVED lines=16> */
.L_x_2160:
[----:B------:R-:W-:Y:S05]  /*62a0*/  BSYNC.RECONVERGENT B1 ;  /* 0x0000000000017941 */ /* 0x000fea0003800200 */
.L_x_2158:
        /* <DEDUP_REMOVED lines=40> */
.L_x_2162:
        /* <DEDUP_REMOVED lines=17> */
.L_x_2163:
[----:B------:R-:W-:Y:S05]  /*6640*/  BSYNC.RECONVERGENT B1 ;  /* 0x0000000000017941 */ /* 0x000fea0003800200 */
.L_x_2161:
        /* <DEDUP_REMOVED lines=9> */
.L_x_2157:
        /* <DEDUP_REMOVED lines=31> */
.L_x_2165:
[----:B------:R-:W-:Y:S01]  /*68d0*/  MOV R4, R2 ;  /* 0x0000000200047202 */ /* 0x000fe20000000f00 */
[----:B------:R-:W-:Y:S01]  /*68e0*/  IMAD.MOV.U32 R0, RZ, RZ, R16 ;  /* 0x000000ffff007224 */ /* 0x000fe200078e0010 */
[----:B------:R-:W-:Y:S02]  /*68f0*/  MOV R24, R3 ;  /* 0x0000000300187202 */ /* 0x000fe40000000f00 */
[----:B------:R-:W-:Y:S02]  /*6900*/  MOV R25, R9 ;  /* 0x0000000900197202 */ /* 0x000fe40000000f00 */
[----:B------:R-:W-:-:S07]  /*6910*/  MOV R26, 0x6930 ;  /* 0x00006930001a7802 */ /* 0x000fce0000000f00 */
[----:B------:R-:W-:Y:S05]  /*6920*/  CALL.REL.NOINC `($__internal_23_$__cuda_sm20_rem_s64) ;  /* 0x00000010009c7944 */ /* 0x000fea0003c00000 */
.L_x_2166:
[----:B------:R-:W-:Y:S05]  /*6930*/  BSYNC.RECONVERGENT B1 ;  /* 0x0000000000017941 */ /* 0x000fea0003800200 */
.L_x_2164:
        /* <DEDUP_REMOVED lines=8> */
.L_x_2117:
[----:B------:R-:W0:Y:S02]  /*69c0*/  LDCU.64 UR14, c[0x0][0x390] ;  /* 0x00007200ff0e77ac */ /* 0x000e240008000a00 */
[----:B0-----:R-:W-:-:S04]  /*69d0*/  LEA R2, P0, R6, UR14, 0x2 ;  /* 0x0000000e06027c11 */ /* 0x001fc8000f8010ff */
[----:B------:R-:W-:-:S05]  /*69e0*/  LEA.HI.X R3, R6, UR15, R5, 0x2, P0 ;  /* 0x0000000f06037c11 */ /* 0x000fca00080f1405 */
[----:B------:R-:W2:Y:S04]  /*69f0*/  LDG.E R2, desc[UR8][R2.64] ;  /* 0x0000000802027981 */ /* 0x000ea8000c1e1900 */
[----:B--2---:R1:W-:Y:S04]  /*6a00*/  STS [R11], R2 ;  /* 0x000000020b007388 */ /* 0x0043e80000000800 */
[----:B------:R1:W-:Y:S02]  /*6a10*/  STS.64 [R12], R14 ;  /* 0x0000000e0c007388 */ /* 0x0003e40000000a00 */
.L_x_2116:
[----:B------:R-:W-:Y:S05]  /*6a20*/  BSYNC.RECONVERGENT B0 ;  /* 0x0000000000007941 */ /* 0x000fea0003800200 */
.L_x_2068:
[----:B------:R-:W-:Y:S01]  /*6a30*/  BAR.SYNC.DEFER_BLOCKING 0x0 ;  /* 0x0000000000007b1d */ /* 0x000fe20000010000 */
[----:B------:R-:W-:-:S13]  /*6a40*/  ISETP.GE.U32.AND P0, PT, R10, 0x42, PT ;  /* 0x000000420a00780c */ /* 0x000fda0003f06070 */
[----:B------:R-:W-:Y:S05]  /*6a50*/  @!P0 BRA `(.L_x_2167) ;  /* 0x0000000000808947 */ /* 0x000fea0003800000 */
.L_x_2172:
        /* <DEDUP_REMOVED lines=24> */
.L_x_2171:
[----:B------:R-:W-:Y:S05]  /*6be0*/  BSYNC.RELIABLE B1 ;  /* 0x0000000000017941 */ /* 0x000fea0003800100 */
.L_x_2170:
[----:B------:R2:W-:Y:S04]  /*6bf0*/  STS [R11], R7 ;  /* 0x000000070b007388 */ /* 0x0005e80000000800 */
[----:B-1----:R2:W-:Y:S02]  /*6c00*/  STS.64 [R12], R2 ;  /* 0x000000020c007388 */ /* 0x0025e40000000a00 */
.L_x_2169:
[----:B------:R-:W-:Y:S05]  /*6c10*/  BSYNC.RECONVERGENT B0 ;  /* 0x0000000000007941 */ /* 0x000fea0003800200 */
.L_x_2168:
[----:B------:R-:W-:Y:S05]  /*6c20*/  WARPSYNC.ALL ;  /* 0x0000000000007948 */ /* 0x000fea0003800000 */
[----:B------:R-:W-:Y:S01]  /*6c30*/  BAR.SYNC.DEFER_BLOCKING 0x0 ;  /* 0x0000000000007b1d */ /* 0x000fe20000010000 */
[----:B------:R-:W-:-:S13]  /*6c40*/  ISETP.GT.U32.AND P0, PT, R6, 0x83, PT ;  /* 0x000000830600780c */ /* 0x000fda0003f04070 */
[----:B------:R-:W-:Y:S05]  /*6c50*/  @P0 BRA `(.L_x_2172) ;  /* 0xfffffffc00800947 */ /* 0x000fea000383ffff */
.L_x_2167:
[----:B------:R-:W-:-:S13]  /*6c60*/  ISETP.GT.U32.AND P0, PT, R13, 0x1f, PT ;  /* 0x0000001f0d00780c */ /* 0x000fda0003f04070 */
[----:B------:R-:W-:Y:S05]  /*6c70*/  @P0 EXIT ;  /* 0x000000000000094d */ /* 0x000fea0003800000 */
[----:B------:R-:W-:Y:S01]  /*6c80*/  LDS R0, [R11] ;  /* 0x000000000b007984 */ /* 0x000fe20000000800 */
[----:B------:R-:W-:Y:S04]  /*6c90*/  BSSY.RECONVERGENT B0, `(.L_x_2173) ;  /* 0x0000015000007945 */ /* 0x000fe80003800200 */
[----:B------:R-:W-:Y:S01]  /*6ca0*/  BSSY.RELIABLE B1, `(.L_x_2174) ;  /* 0x000000f000017945 */ /* 0x000fe20003800100 */
[----:B-12---:R-:W1:Y:S02]  /*6cb0*/  LDS R3, [R11+0x80] ;  /* 0x000080000b037984 */ /* 0x006e640000000800 */
[----:B-1----:R-:W-:-:S13]  /*6cc0*/  ISETP.GT.U32.AND P0, PT, R0, R3, PT ;  /* 0x000000030000720c */ /* 0x002fda0003f04070 */
[----:B------:R-:W-:Y:S05]  /*6cd0*/  @P0 BRA `(.L_x_2175) ;  /* 0x00000000002c0947 */ /* 0x000fea0003800000 */
[----:B------:R-:W-:Y:S04]  /*6ce0*/  LDS R0, [R11] ;  /* 0x000000000b007984 */ /* 0x000fe80000000800 */
[----:B------:R-:W1:Y:S02]  /*6cf0*/  LDS R3, [R11+0x80] ;  /* 0x000080000b037984 */ /* 0x000e640000000800 */
[----:B-1----:R-:W-:-:S13]  /*6d00*/  ISETP.NE.AND P0, PT, R0, R3, PT ;  /* 0x000000030000720c */ /* 0x002fda0003f05270 */
        /* <DEDUP_REMOVED lines=8> */
.L_x_2175:
[----:B------:R-:W-:Y:S05]  /*6d90*/  BSYNC.RELIABLE B1 ;  /* 0x0000000000017941 */ /* 0x000fea0003800100 */
.L_x_2174:
[----:B0-----:R-:W0:Y:S04]  /*6da0*/  LDS.64 R2, [R12+0x100] ;  /* 0x000100000c027984 */ /* 0x001e280000000a00 */
[----:B0-----:R-:W-:Y:S04]  /*6db0*/  STS.64 [R12], R2 ;  /* 0x000000020c007388 */ /* 0x001fe80000000a00 */
[----:B------:R-:W0:Y:S04]  /*6dc0*/  LDS R0, [R11+0x80] ;  /* 0x000080000b007984 */ /* 0x000e280000000800 */
[----:B0-----:R1:W-:Y:S02]  /*6dd0*/  STS [R11], R0 ;  /* 0x000000000b007388 */ /* 0x0013e40000000800 */
.L_x_2176:
[----:B------:R-:W-:Y:S05]  /*6de0*/  BSYNC.RECONVERGENT B0 ;  /* 0x0000000000007941 */ /* 0x000fea0003800200 */
.L_x_2173:
        /* <DEDUP_REMOVED lines=18> */
.L_x_2179:
[----:B------:R-:W-:Y:S05]  /*6f10*/  BSYNC.RELIABLE B2 ;  /* 0x0000000000027941 */ /* 0x000fea0003800100 */
.L_x_2178:
[----:B0-----:R-:W0:Y:S04]  /*6f20*/  LDS.64 R2, [R12+0x80] ;  /* 0x000080000c027984 */ /* 0x001e280000000a00 */
[----:B0-----:R-:W-:Y:S04]  /*6f30*/  STS.64 [R12], R2 ;  /* 0x000000020c007388 */ /* 0x001fe80000000a00 */
[----:B------:R-:W0:Y:S04]  /*6f40*/  LDS R0, [R11+0x40] ;  /* 0x000040000b007984 */ /* 0x000e280000000800 */
[----:B0-----:R1:W-:Y:S02]  /*6f50*/  STS [R11], R0 ;  /* 0x000000000b007388 */ /* 0x0013e40000000800 */
.L_x_2180:
[----:B------:R-:W-:Y:S05]  /*6f60*/  BSYNC.RECONVERGENT B0 ;  /* 0x0000000000007941 */ /* 0x000fea0003800200 */
.L_x_2177:
        /* <DEDUP_REMOVED lines=18> */
.L_x_2183:
[----:B------:R-:W-:Y:S05]  /*7090*/  BSYNC.RELIABLE B3 ;  /* 0x0000000000037941 */ /* 0x000fea0003800100 */
.L_x_2182:
[----:B0-----:R-:W0:Y:S04]  /*70a0*/  LDS.64 R2, [R12+0x40] ;  /* 0x000040000c027984 */ /* 0x001e280000000a00 */
[----:B0-----:R-:W-:Y:S04]  /*70b0*/  STS.64 [R12], R2 ;  /* 0x000000020c007388 */ /* 0x001fe80000000a00 */
[----:B------:R-:W0:Y:S04]  /*70c0*/  LDS R0, [R11+0x20] ;  /* 0x000020000b007984 */ /* 0x000e280000000800 */
[----:B0-----:R1:W-:Y:S02]  /*70d0*/  STS [R11], R0 ;  /* 0x000000000b007388 */ /* 0x0013e40000000800 */
.L_x_2184:
[----:B------:R-:W-:Y:S05]  /*70e0*/  BSYNC.RECONVERGENT B0 ;  /* 0x0000000000007941 */ /* 0x000fea0003800200 */
.L_x_2181:
        /* <DEDUP_REMOVED lines=18> */
.L_x_2187:
[----:B------:R-:W-:Y:S05]  /*7210*/  BSYNC.RELIABLE B4 ;  /* 0x0000000000047941 */ /* 0x000fea0003800100 */
.L_x_2186:
[----:B0-----:R-:W0:Y:S04]  /*7220*/  LDS.64 R2, [R12+0x20] ;  /* 0x000020000c027984 */ /* 0x001e280000000a00 */
[----:B0-----:R-:W-:Y:S04]  /*7230*/  STS.64 [R12], R2 ;  /* 0x000000020c007388 */ /* 0x001fe80000000a00 */
[----:B------:R-:W0:Y:S04]  /*7240*/  LDS R0, [R11+0x10] ;  /* 0x000010000b007984 */ /* 0x000e280000000800 */
[----:B0-----:R1:W-:Y:S02]  /*7250*/  STS [R11], R0 ;  /* 0x000000000b007388 */ /* 0x0013e40000000800 */
.L_x_2188:
[----:B------:R-:W-:Y:S05]  /*7260*/  BSYNC.RECONVERGENT B0 ;  /* 0x0000000000007941 */ /* 0x000fea0003800200 */
.L_x_2185:
        /* <DEDUP_REMOVED lines=18> */
.L_x_2191:
[----:B------:R-:W-:Y:S05]  /*7390*/  BSYNC.RELIABLE B5 ;  /* 0x0000000000057941 */ /* 0x000fea0003800100 */
.L_x_2190:
[----:B0-----:R-:W0:Y:S04]  /*73a0*/  LDS.64 R2, [R12+0x10] ;  /* 0x000010000c027984 */ /* 0x001e280000000a00 */
[----:B0-----:R-:W-:Y:S04]  /*73b0*/  STS.64 [R12], R2 ;  /* 0x000000020c007388 */ /* 0x001fe80000000a00 */
[----:B------:R-:W0:Y:S04]  /*73c0*/  LDS R0, [R11+0x8] ;  /* 0x000008000b007984 */ /* 0x000e280000000800 */
[----:B0-----:R1:W-:Y:S02]  /*73d0*/  STS [R11], R0 ;  /* 0x000000000b007388 */ /* 0x0013e40000000800 */
.L_x_2192:
[----:B------:R-:W-:Y:S05]  /*73e0*/  BSYNC.RECONVERGENT B0 ;  /* 0x0000000000007941 */ /* 0x000fea0003800200 */
.L_x_2189:
        /* <DEDUP_REMOVED lines=18> */
.L_x_2195:
[----:B------:R-:W-:Y:S05]  /*7510*/  BSYNC.RELIABLE B6 ;  /* 0x0000000000067941 */ /* 0x000fea0003800100 */
.L_x_2194:
[----:B0-----:R-:W0:Y:S04]  /*7520*/  LDS.64 R2, [R12+0x8] ;  /* 0x000008000c027984 */ /* 0x001e280000000a00 */
[----:B0-----:R-:W-:Y:S04]  /*7530*/  STS.64 [R12], R2 ;  /* 0x000000020c007388 */ /* 0x001fe80000000a00 */
[----:B------:R-:W0:Y:S04]  /*7540*/  LDS R0, [R11+0x4] ;  /* 0x000004000b007984 */ /* 0x000e280000000800 */
[----:B0-----:R1:W-:Y:S02]  /*7550*/  STS [R11], R0 ;  /* 0x000000000b007388 */ /* 0x0013e40000000800 */
.L_x_2196:
[----:B------:R-:W-:Y:S05]  /*7560*/  BSYNC.RECONVERGENT B0 ;  /* 0x0000000000007941 */ /* 0x000fea0003800200 */
.L_x_2193:
        /* <DEDUP_REMOVED lines=16> */
        .weak           $__internal_22_$__cuda_sm20_div_s64
        .type           $__internal_22_$__cuda_sm20_div_s64,@function
        .size           $__internal_22_$__cuda_sm20_div_s64,($__internal_23_$__cuda_sm20_rem_s64 - $__internal_22_$__cuda_sm20_div_s64)
$__internal_22_$__cuda_sm20_div_s64:
        /* <DEDUP_REMOVED lines=82> */
[----:B------:R-:W-:Y:S06]  /*7b90*/  RET.REL.NODEC R26 `(uncontiguous_reduce_u32) ;  /* 0xffffff841a187950 */ /* 0x000fec0003c3ffff */
        .weak           $__internal_23_$__cuda_sm20_rem_s64
        .type           $__internal_23_$__cuda_sm20_rem_s64,@function
        .size           $__internal_23_$__cuda_sm20_rem_s64,(.L_x_4859 - $__internal_23_$__cuda_sm20_rem_s64)
$__internal_23_$__cuda_sm20_rem_s64:
        /* <DEDUP_REMOVED lines=76> */
[----:B------:R-:W-:Y:S06]  /*8060*/  RET.REL.NODEC R26 `(uncontiguous_reduce_u32) ;  /* 0xffffff7c1ae47950 */ /* 0x000fec0003c3ffff */
.L_x_2197:
        /* <DEDUP_REMOVED lines=9> */
.L_x_4859:


//--------------------- .text.contiguous_reduce_u32 --------------------------
	.section	.text.contiguous_reduce_u32,"ax",@progbits
	.align	128
        .global         contiguous_reduce_u32
        .type           contiguous_reduce_u32,@function
        .size           contiguous_reduce_u32,(.L_x_4917 - contiguous_reduce_u32)
        .other          contiguous_reduce_u32,@"STO_CUDA_ENTRY STV_DEFAULT"
contiguous_reduce_u32:
.text.contiguous_reduce_u32:
        /* <DEDUP_REMOVED lines=32> */
[----:B--2---:R-:W-:-:S13]  /*0200*/  ISETP.GT.U32.AND P0, PT, R11, R12, PT ;  /* 0x0000000c0b00720c */ /* 0x004fda0003f04070 */
[----:B------:R1:W-:Y:S04]  /*0210*/  @P0 STS [R4], R12 ;  /* 0x0000000c04000388 */ /* 0x0003e80000000800 */
[----:B------:R1:W-:Y:S04]  /*0220*/  @P0 STS.64 [R3], R8 ;  /* 0x0000000803000388 */ /* 0x0003e80000000a00 */
[----:B------:R1:W-:Y:S04]  /*0230*/  @!P0 STS [R4], R11 ;  /* 0x0000000b04008388 */ /* 0x0003e80000000800 */
[----:B------:R1:W-:Y:S01]  /*0240*/  @!P0 STS.64 [R3], R6 ;  /* 0x0000000603008388 */ /* 0x0003e20000000a00 */
[----:B------:R-:W-:Y:S05]  /*0250*/  BRA `(.L_x_2200) ;  /* 0x0000000000247947 */ /* 0x000fea0003800000 */
.L_x_2199:
        /* <DEDUP_REMOVED lines=9> */
.L_x_2200:
[----:B------:R-:W-:Y:S05]  /*02f0*/  BSYNC.RECONVERGENT B0 ;  /* 0x0000000000007941 */ /* 0x000fea0003800200 */
.L_x_2198:
[----:B------:R-:W-:Y:S01]  /*0300*/  BAR.SYNC.DEFER_BLOCKING 0x0 ;  /* 0x0000000000007b1d */ /* 0x000fe20000010000 */
[----:B------:R-:W-:-:S13]  /*0310*/  ISETP.GE.U32.AND P0, PT, R5, 0x42, PT ;  /* 0x000000420500780c */ /* 0x000fda0003f06070 */
[----:B------:R-:W-:Y:S05]  /*0320*/  @!P0 BRA `(.L_x_2201) ;  /* 0x0000000000808947 */ /* 0x000fea0003800000 */
.L_x_2206:
        /* <DEDUP_REMOVED lines=10> */
[----:B0-----:R-:W-:-:S13]  /*03d0*/  ISETP.GT.U32.AND P0, PT, R8, R11, PT ;  /* 0x0000000b0800720c */ /* 0x001fda0003f04070 */
[----:B------:R0:W1:Y:S01]  /*03e0*/  @P0 LDS.64 R6, [R12] ;  /* 0x000000000c060984 */ /* 0x0000620000000a00 */
        /* <DEDUP_REMOVED lines=12> */
.L_x_2205:
[----:B------:R-:W-:Y:S05]  /*04b0*/  BSYNC.RELIABLE B1 ;  /* 0x0000000000017941 */ /* 0x000fea0003800100 */
.L_x_2204:
[----:B------:R2:W-:Y:S04]  /*04c0*/  STS [R4], R11 ;  /* 0x0000000b04007388 */ /* 0x0005e80000000800 */
[----:B-1----:R2:W-:Y:S02]  /*04d0*/  STS.64 [R3], R6 ;  /* 0x0000000603007388 */ /* 0x0025e40000000a00 */
.L_x_2203:
[----:B------:R-:W-:Y:S05]  /*04e0*/  BSYNC.RECONVERGENT B0 ;  /* 0x0000000000007941 */ /* 0x000fea0003800200 */
.L_x_2202:
[----:B------:R-:W-:Y:S05]  /*04f0*/  WARPSYNC.ALL ;  /* 0x0000000000007948 */ /* 0x000fea0003800000 */
[----:B------:R-:W-:Y:S01]  /*0500*/  BAR.SYNC.DEFER_BLOCKING 0x0 ;  /* 0x0000000000007b1d */ /* 0x000fe20000010000 */
[----:B------:R-:W-:-:S13]  /*0510*/  ISETP.GT.U32.AND P0, PT, R10, 0x83, PT ;  /* 0x000000830a00780c */ /* 0x000fda0003f04070 */
[----:B------:R-:W-:Y:S05]  /*0520*/  @P0 BRA `(.L_x_2206) ;  /* 0xfffffffc00800947 */ /* 0x000fea000383ffff */
.L_x_2201:
[----:B------:R-:W-:-:S13]  /*0530*/  ISETP.GT.U32.AND P0, PT, R2, 0x1f, PT ;  /* 0x0000001f0200780c */ /* 0x000fda0003f04070 */
[----:B------:R-:W-:Y:S05]  /*0540*/  @P0 EXIT ;  /* 0x000000000000094d */ /* 0x000fea0003800000 */
[----:B------:R-:W-:Y:S01]  /*0550*/  LDS R5, [R4] ;  /* 0x0000000004057984 */ /* 0x000fe20000000800 */
[----:B------:R-:W-:Y:S04]  /*0560*/  BSSY.RECONVERGENT B1, `(.L_x_2207) ;  /* 0x0000015000017945 */ /* 0x000fe80003800200 */
[----:B------:R-:W-:Y:S01]  /*0570*/  BSSY.RELIABLE B0, `(.L_x_2208) ;  /* 0x000000f000007945 */ /* 0x000fe20003800100 */
[----:B012---:R-:W0:Y:S02]  /*0580*/  LDS R6, [R4+0x80] ;  /* 0x0000800004067984 */ /* 0x007e240000000800 */
[----:B0-----:R-:W-:-:S13]  /*0590*/  ISETP.GT.U32.AND P0, PT, R5, R6, PT ;  /* 0x000000060500720c */ /* 0x001fda0003f04070 */
[----:B------:R-:W-:Y:S05]  /*05a0*/  @P0 BRA `(.L_x_2209) ;  /* 0x00000000002c0947 */ /* 0x000fea0003800000 */
[----:B------:R-:W-:Y:S04]  /*05b0*/  LDS R5, [R4] ;  /* 0x0000000004057984 */ /* 0x000fe80000000800 */
[----:B------:R-:W0:Y:S02]  /*05c0*/  LDS R6, [R4+0x80] ;  /* 0x0000800004067984 */ /* 0x000e240000000800 */
[----:B0-----:R-:W-:-:S13]  /*05d0*/  ISETP.NE.AND P0, PT, R5, R6, PT ;  /* 0x000000060500720c */ /* 0x001fda0003f05270 */
        /* <DEDUP_REMOVED lines=8> */
.L_x_2209:
[----:B------:R-:W-:Y:S05]  /*0660*/  BSYNC.RELIABLE B0 ;  /* 0x0000000000007941 */ /* 0x000fea0003800100 */
.L_x_2208:
[----:B------:R-:W0:Y:S04]  /*0670*/  LDS.64 R6, [R3+0x100] ;  /* 0x0001000003067984 */ /* 0x000e280000000a00 */
[----:B0-----:R-:W-:Y:S04]  /*0680*/  STS.64 [R3], R6 ;  /* 0x0000000603007388 */ /* 0x001fe80000000a00 */
[----:B------:R-:W0:Y:S04]  /*0690*/  LDS R5, [R4+0x80] ;  /* 0x0000800004057984 */ /* 0x000e280000000800 */
[----:B0-----:R0:W-:Y:S02]  /*06a0*/  STS [R4], R5 ;  /* 0x0000000504007388 */ /* 0x0011e40000000800 */
.L_x_2210:
[----:B------:R-:W-:Y:S05]  /*06b0*/  BSYNC.RECONVERGENT B1 ;  /* 0x0000000000017941 */ /* 0x000fea0003800200 */
.L_x_2207:
[----:B------:R-:W-:Y:S05]  /*06c0*/  WARPSYNC.ALL ;  /* 0x0000000000007948 */ /* 0x000fea0003800000 */
[----:B0-----:R-:W-:Y:S01]  /*06d0*/  LDS R5, [R4] ;  /* 0x0000000004057984 */ /* 0x001fe20000000800 */
[----:B------:R-:W-:Y:S04]  /*06e0*/  BSSY.RECONVERGENT B2, `(.L_x_2211) ;  /* 0x0000015000027945 */ /* 0x000fe80003800200 */
[----:B------:R-:W-:Y:S01]  /*06f0*/  BSSY.RELIABLE B1, `(.L_x_2212) ;  /* 0x000000f000017945 */ /* 0x000fe20003800100 */
[----:B------:R-:W0:Y:S02]  /*0700*/  LDS R6, [R4+0x40] ;  /* 0x0000400004067984 */ /* 0x000e240000000800 */
        /* <DEDUP_REMOVED lines=13> */
.L_x_2213:
[----:B------:R-:W-:Y:S05]  /*07e0*/  BSYNC.RELIABLE B1 ;  /* 0x0000000000017941 */ /* 0x000fea0003800100 */
.L_x_2212:
[----:B------:R-:W0:Y:S04]  /*07f0*/  LDS.64 R6, [R3+0x80] ;  /* 0x0000800003067984 */ /* 0x000e280000000a00 */
[----:B0-----:R-:W-:Y:S04]  /*0800*/  STS.64 [R3], R6 ;  /* 0x0000000603007388 */ /* 0x001fe80000000a00 */
[----:B------:R-:W0:Y:S04]  /*0810*/  LDS R5, [R4+0x40] ;  /* 0x0000400004057984 */ /* 0x000e280000000800 */
[----:B0-----:R0:W-:Y:S02]  /*0820*/  STS [R4], R5 ;  /* 0x0000000504007388 */ /* 0x0011e40000000800 */
.L_x_2214:
[----:B------:R-:W-:Y:S05]  /*0830*/  BSYNC.RECONVERGENT B2 ;  /* 0x0000000000027941 */ /* 0x000fea0003800200 */
.L_x_2211:
        /* <DEDUP_REMOVED lines=18> */
.L_x_2217:
[----:B------:R-:W-:Y:S05]  /*0960*/  BSYNC.RELIABLE B2 ;  /* 0x0000000000027941 */ /* 0x000fea0003800100 */
.L_x_2216:
[----:B------:R-:W0:Y:S04]  /*0970*/  LDS.64 R6, [R3+0x40] ;  /* 0x0000400003067984 */ /* 0x000e280000000a00 */
[----:B0-----:R-:W-:Y:S04]  /*0980*/  STS.64 [R3], R6 ;  /* 0x0000000603007388 */ /* 0x001fe80000000a00 */
[----:B------:R-:W0:Y:S04]  /*0990*/  LDS R5, [R4+0x20] ;  /* 0x0000200004057984 */ /* 0x000e280000000800 */
[----:B0-----:R0:W-:Y:S02]  /*09a0*/  STS [R4], R5 ;  /* 0x0000000504007388 */ /* 0x0011e40000000800 */
.L_x_2218:
[----:B------:R-:W-:Y:S05]  /*09b0*/  BSYNC.RECONVERGENT B3 ;  /* 0x0000000000037941 */ /* 0x000fea0003800200 */
.L_x_2215:
        /* <DEDUP_REMOVED lines=18> */
.L_x_2221:
[----:B------:R-:W-:Y:S05]  /*0ae0*/  BSYNC.RELIABLE B3 ;  /* 0x0000000000037941 */ /* 0x000fea0003800100 */
.L_x_2220:
[----:B------:R-:W0:Y:S04]  /*0af0*/  LDS.64 R6, [R3+0x20] ;  /* 0x0000200003067984 */ /* 0x000e280000000a00 */
[----:B0-----:R-:W-:Y:S04]  /*0b00*/  STS.64 [R3], R6 ;  /* 0x0000000603007388 */ /* 0x001fe80000000a00 */
[----:B------:R-:W0:Y:S04]  /*0b10*/  LDS R5, [R4+0x10] ;  /* 0x0000100004057984 */ /* 0x000e280000000800 */
[----:B0-----:R0:W-:Y:S02]  /*0b20*/  STS [R4], R5 ;  /* 0x0000000504007388 */ /* 0x0011e40000000800 */
.L_x_2222:
[----:B------:R-:W-:Y:S05]  /*0b30*/  BSYNC.RECONVERGENT B4 ;  /* 0x0000000000047941 */ /* 0x000fea0003800200 */
.L_x_2219:
        /* <DEDUP_REMOVED lines=18> */
.L_x_2225:
[----:B------:R-:W-:Y:S05]  /*0c60*/  BSYNC.RELIABLE B4 ;  /* 0x0000000000047941 */ /* 0x000fea0003800100 */
.L_x_2224:
[----:B------:R-:W0:Y:S04]  /*0c70*/  LDS.64 R6, [R3+0x10] ;  /* 0x0000100003067984 */ /* 0x000e280000000a00 */
[----:B0-----:R-:W-:Y:S04]  /*0c80*/  STS.64 [R3], R6 ;  /* 0x0000000603007388 */ /* 0x001fe80000000a00 */
[----:B------:R-:W0:Y:S04]  /*0c90*/  LDS R5, [R4+0x8] ;  /* 0x0000080004057984 */ /* 0x000e280000000800 */
[----:B0-----:R0:W-:Y:S02]  /*0ca0*/  STS [R4], R5 ;  /* 0x0000000504007388 */ /* 0x0011e40000000800 */
.L_x_2226:
[----:B------:R-:W-:Y:S05]  /*0cb0*/  BSYNC.RECONVERGENT B5 ;  /* 0x0000000000057941 */ /* 0x000fea0003800200 */
.L_x_2223:
        /* <DEDUP_REMOVED lines=18> */
.L_x_2229:
[----:B------:R-:W-:Y:S05]  /*0de0*/  BSYNC.RELIABLE B6 ;  /* 0x0000000000067941 */ /* 0x000fea0003800100 */
.L_x_2228:
[----:B------:R-:W0:Y:S04]  /*0df0*/  LDS.64 R6, [R3+0x8] ;  /* 0x0000080003067984 */ /* 0x000e280000000a00 */
[----:B0-----:R-:W-:Y:S04]  /*0e00*/  STS.64 [R3], R6 ;  /* 0x0000000603007388 */ /* 0x001fe80000000a00 */
[----:B------:R-:W0:Y:S04]  /*0e10*/  LDS R5, [R4+0x4] ;  /* 0x0000040004057984 */ /* 0x000e280000000800 */
[----:B0-----:R0:W-:Y:S02]  /*0e20*/  STS [R4], R5 ;  /* 0x0000000504007388 */ /* 0x0011e40000000800 */
.L_x_2230:
[----:B------:R-:W-:Y:S05]  /*0e30*/  BSYNC.RECONVERGENT B5 ;  /* 0x0000000000057941 */ /* 0x000fea0003800200 */
.L_x_2227:
        /* <DEDUP_REMOVED lines=15> */
.L_x_2231:
        /* <DEDUP_REMOVED lines=13> */
.L_x_4917:


//--------------------- .text.nkd2_u16            --------------------------
	.section	.text.nkd2_u16,"ax",@progbits
	.align	128
        .global         nkd2_u16
        .type           nkd2_u16,@function
        .size           nkd2_u16,(.L_x_4918 - nkd2_u16)
        .other          nkd2_u16,@"STO_CUDA_ENTRY STV_DEFAULT"
nkd2_u16:
.text.nkd2_u16:
        /* <DEDUP_REMOVED lines=17> */
[----:B--2---:R-:W-:Y:S01]  /*0110*/  IMAD R10, R11, 0x2, R0 ;  /* 0x000000020b0a7824 */ /* 0x004fe200078e0200 */
[----:B------:R-:W-:Y:S01]  /*0120*/  ULEA UR9, UR6, UR4, 0x1 ;  /* 0x0000000406097291 */ /* 0x000fe2000f8e08ff */
[----:B------:R-:W-:Y:S01]  /*0130*/  IMAD.MOV.U32 R11, RZ, RZ, RZ ;  /* 0x000000ffff0b7224 */ /* 0x000fe200078e00ff */
[----:B------:R-:W-:-:S04]  /*0140*/  LEA R4, R0, UR4, 0x1 ;  /* 0x0000000400047c11 */ /* 0x000fc8000f8e08ff */
[----:B------:R-:W-:Y:S01]  /*0150*/  LEA R6, R0, UR9, 0x3 ;  /* 0x0000000900067c11 */ /* 0x000fe2000f8e18ff */
[----:B------:R0:W-:Y:S04]  /*0160*/  STS.U16 [R4], R2 ;  /* 0x0000000204007388 */ /* 0x0001e80000000400 */
[----:B------:R0:W-:Y:S01]  /*0170*/  STS.64 [R6], R10 ;  /* 0x0000000a06007388 */ /* 0x0001e20000000a00 */
[----:B------:R-:W-:Y:S05]  /*0180*/  @P0 EXIT ;  /* 0x000000000000094d */ /* 0x000fea0003800000 */
[----:B------:R-:W1:Y:S01]  /*0190*/  LDCU.64 UR12, c[0x0][0x3a0] ;  /* 0x00007400ff0c77ac */ /* 0x000e620008000a00 */
[----:B------:R-:W2:Y:S01]  /*01a0*/  LDC.64 R12, c[0x0][0x3b8] ;  /* 0x0000ee00ff0c7b82 */ /* 0x000ea20000000a00 */
[----:B------:R-:W-:Y:S01]  /*01b0*/  BSSY.RECONVERGENT B0, `(.L_x_2232) ;  /* 0x000003d000007945 */ /* 0x000fe20003800200 */
[----:B------:R-:W-:Y:S01]  /*01c0*/  UMOV UR4, UR6 ;  /* 0x0000000600047c82 */ /* 0x000fe20008000000 */
[----:B------:R-:W3:Y:S01]  /*01d0*/  LDCU.64 UR10, c[0x0][0x358] ;  /* 0x00006b00ff0a77ac */ /* 0x000ee20008000a00 */
[----:B0-----:R-:W-:-:S05]  /*01e0*/  VIADD R2, R10, UR4 ;  /* 0x000000040a027c36 */ /* 0x001fca0008000000 */
        /* <DEDUP_REMOVED lines=8> */
[C---:B------:R-:W-:Y:S02]  /*0270*/  VIADD R17, R8.reuse, UR4 ;  /* 0x0000000408117c36 */ /* 0x040fe40008000000 */
[----:B0-----:R-:W-:-:S04]  /*0280*/  IMAD.WIDE.U32 R12, R8, 0x2, R10 ;  /* 0x00000002080c7825 */ /* 0x001fc800078e000a */
[----:B------:R-:W-:Y:S01]  /*0290*/  IMAD.WIDE.U32 R10, R17, 0x2, R10 ;  /* 0x00000002110a7825 */ /* 0x000fe200078e000a */
[----:B------:R-:W2:Y:S05]  /*02a0*/  LDG.E.U16 R9, desc[UR10][R12.64] ;  /* 0x0000000a0c097981 */ /* 0x000eaa000c1e1500 */
[----:B------:R-:W2:Y:S02]  /*02b0*/  LDG.E.U16 R10, desc[UR10][R10.64] ;  /* 0x0000000a0a0a7981 */ /* 0x000ea4000c1e1500 */
[----:B--2---:R-:W-:-:S13]  /*02c0*/  ISETP.GT.U32.AND P0, PT, R9, R10, PT ;  /* 0x0000000a0900720c */ /* 0x004fda0003f04070 */
[----:B------:R-:W-:Y:S05]  /*02d0*/  @!P0 BRA `(.L_x_2234) ;  /* 0x0000000000108947 */ /* 0x000fea0003800000 */
[----:B------:R-:W0:Y:S02]  /*02e0*/  LDC.64 R8, c[0x0][0x390] ;  /* 0x0000e400ff087b82 */ /* 0x000e240000000a00 */
[----:B0-----:R-:W-:-:S06]  /*02f0*/  IMAD.WIDE.U32 R8, R17, 0x8, R8 ;  /* 0x0000000811087825 */ /* 0x001fcc00078e0008 */
[----:B------:R-:W5:Y:S01]  /*0300*/  LDG.E.64 R8, desc[UR10][R8.64] ;  /* 0x0000000a08087981 */ /* 0x000f62000c1e1b00 */
[----:B------:R-:W-:Y:S05]  /*0310*/  BRA `(.L_x_2235) ;  /* 0x0000000000507947 */ /* 0x000fea0003800000 */
.L_x_2234:
[----:B------:R-:W-:Y:S01]  /*0320*/  PRMT R11, R10, 0x9910, RZ ;  /* 0x000099100a0b7816 */ /* 0x000fe200000000ff */
[----:B------:R-:W-:Y:S01]  /*0330*/  BSSY.RELIABLE B1, `(.L_x_2236) ;  /* 0x0000016000017945 */ /* 0x000fe20003800100 */
[----:B------:R-:W-:-:S04]  /*0340*/  PRMT R12, R9, 0x9910, RZ ;  /* 0x00009910090c7816 */ /* 0x000fc800000000ff */
[----:B------:R-:W-:-:S13]  /*0350*/  ISETP.NE.AND P0, PT, R12, R11, PT ;  /* 0x0000000b0c00720c */ /* 0x000fda0003f05270 */
[----:B------:R-:W-:Y:S05]  /*0360*/  @!P0 BRA `(.L_x_2237) ;  /* 0x0000000000108947 */ /* 0x000fea0003800000 */
[----:B------:R-:W0:Y:S02]  /*0370*/  LDC.64 R10, c[0x0][0x390] ;  /* 0x0000e400ff0a7b82 */ /* 0x000e240000000a00 */
[----:B0-----:R-:W-:-:S05]  /*0380*/  IMAD.WIDE.U32 R10, R8, 0x8, R10 ;  /* 0x00000008080a7825 */ /* 0x001fca00078e000a */
[----:B------:R0:W5:Y:S01]  /*0390*/  LDG.E.64 R12, desc[UR10][R10.64] ;  /* 0x0000000a0a0c7981 */ /* 0x000162000c1e1b00 */
[----:B------:R-:W-:Y:S05]  /*03a0*/  BRA `(.L_x_2238) ;  /* 0x0000000000387947 */ /* 0x000fea0003800000 */
.L_x_2237:
        /* <DEDUP_REMOVED lines=11> */
.L_x_2235:
[----:B------:R0:W-:Y:S04]  /*0460*/  STS.U16 [R4], R10 ;  /* 0x0000000a04007388 */ /* 0x0001e80000000400 */
[----:B-----5:R0:W-:Y:S01]  /*0470*/  STS.64 [R6], R8 ;  /* 0x0000000806007388 */ /* 0x0201e20000000a00 */
[----:B------:R-:W-:Y:S05]  /*0480*/  BRA `(.L_x_2239) ;  /* 0x00000000003c7947 */ /* 0x000fea0003800000 */
.L_x_2238:
[----:B------:R-:W-:Y:S05]  /*0490*/  BSYNC.RELIABLE B1 ;  /* 0x0000000000017941 */ /* 0x000fea0003800100 */
.L_x_2236:
[----:B------:R1:W-:Y:S04]  /*04a0*/  STS.U16 [R4], R9 ;  /* 0x0000000904007388 */ /* 0x0003e80000000400 */
[----:B-----5:R1:W-:Y:S01]  /*04b0*/  STS.64 [R6], R12 ;  /* 0x0000000c06007388 */ /* 0x0203e20000000a00 */
[----:B------:R-:W-:Y:S05]  /*04c0*/  BRA `(.L_x_2239) ;  /* 0x00000000002c7947 */ /* 0x000fea0003800000 */
.L_x_2233:
        /* <DEDUP_REMOVED lines=11> */
.L_x_2239:
[----:B------:R-:W-:Y:S05]  /*0580*/  BSYNC.RECONVERGENT B0 ;  /* 0x0000000000007941 */ /* 0x000fea0003800200 */
.L_x_2232:
[----:B------:R-:W-:Y:S05]  /*0590*/  WARPSYNC.ALL ;  /* 0x0000000000007948 */ /* 0x000fea0003800000 */
[----:B------:R-:W-:Y:S01]  /*05a0*/  BAR.SYNC.DEFER_BLOCKING 0x0 ;  /* 0x0000000000007b1d */ /* 0x000fe20000010000 */
[----:B------:R-:W-:-:S09]  /*05b0*/  UISETP.GE.U32.AND UP0, UPT, UR4, 0x42, UPT ;  /* 0x000000420400788c */ /* 0x000fd2000bf06070 */
[----:B------:R-:W-:Y:S05]  /*05c0*/  BRA.U !UP0, `(.L_x_2240) ;  /* 0x00000001088c7547 */ /* 0x000fea000b800000 */
.L_x_2245:
[----:B------:R-:W-:Y:S01]  /*05d0*/  UMOV UR5, UR4 ;  /* 0x0000000400057c82 */ /* 0x000fe20008000000 */
[----:B------:R-:W-:Y:S01]  /*05e0*/  USHF.R.U32.HI UR4, URZ, 0x1, UR4 ;  /* 0x00000001ff047899 */ /* 0x000fe20008011604 */
[----:B------:R-:W-:Y:S05]  /*05f0*/  BSSY.RECONVERGENT B0, `(.L_x_2241) ;  /* 0x000001c000007945 */ /* 0x000fea0003800200 */
[----:B------:R-:W-:-:S13]  /*0600*/  ISETP.GE.U32.AND P0, PT, R0, UR4, PT ;  /* 0x0000000400007c0c */ /* 0x000fda000bf06070 */
[----:B---3--:R-:W-:Y:S05]  /*0610*/  @P0 BRA `(.L_x_2242) ;  /* 0x0000000000640947 */ /* 0x008fea0003800000 */
[----:B------:R-:W-:Y:S01]  /*0620*/  ULOP3.LUT UR6, UR5, 0x7fe, URZ, 0xc0, !UPT ;  /* 0x000007fe05067892 */ /* 0x000fe2000f8ec0ff */
[----:B0-----:R-:W-:Y:S01]  /*0630*/  LDS.U16 R10, [R4] ;  /* 0x00000000040a7984 */ /* 0x001fe20000000400 */
[----:B--2---:R-:W-:Y:S01]  /*0640*/  IMAD.U32 R11, RZ, RZ, UR4 ;  /* 0x00000004ff0b7e24 */ /* 0x004fe2000f8e00ff */
[----:B------:R-:W-:Y:S03]  /*0650*/  BSSY.RELIABLE B1, `(.L_x_2243) ;  /* 0x0000013000017945 */ /* 0x000fe60003800100 */
[----:B------:R-:W-:-:S03]  /*0660*/  IMAD R11, R11, 0x8, R6 ;  /* 0x000000080b0b7824 */ /* 0x000fc600078e0206 */
[----:B-1----:R-:W0:Y:S02]  /*0670*/  LDS.U16 R13, [R4+UR6] ;  /* 0x00000006040d7984 */ /* 0x002e240008000400 */
[----:B0-----:R-:W-:-:S13]  /*0680*/  ISETP.GT.U32.AND P0, PT, R10, R13, PT ;  /* 0x0000000d0a00720c */ /* 0x001fda0003f04070 */
[----:B------:R0:W1:Y:S01]  /*0690*/  @P0 LDS.64 R8, [R11] ;  /* 0x000000000b080984 */ /* 0x0000620000000a00 */
[----:B------:R-:W-:Y:S05]  /*06a0*/  @P0 BRA `(.L_x_2244) ;  /* 0x0000000000340947 */ /* 0x000fea0003800000 */
[----:B-1----:R-:W-:Y:S02]  /*06b0*/  PRMT R9, R10, 0x9910, RZ ;  /* 0x000099100a097816 */ /* 0x002fe400000000ff */
[----:B------:R-:W-:-:S04]  /*06c0*/  PRMT R8, R13, 0x9910, RZ ;  /* 0x000099100d087816 */ /* 0x000fc800000000ff */
[----:B------:R-:W-:-:S13]  /*06d0*/  ISETP.NE.AND P0, PT, R9, R8, PT ;  /* 0x000000080900720c */ /* 0x000fda0003f05270 */
[----:B------:R-:W-:Y:S05]  /*06e0*/  @P0 BREAK.RELIABLE B1 ;  /* 0x0000000000010942 */ /* 0x000fea0003800100 */
[----:B------:R-:W-:Y:S05]  /*06f0*/  @P0 BRA `(.L_x_2242) ;  /* 0x00000000002c0947 */ /* 0x000fea0003800000 */
[----:B0-----:R-:W-:Y:S04]  /*0700*/  LDS.64 R10, [R11] ;  /* 0x000000000b0a7984 */ /* 0x001fe80000000a00 */
[----:B------:R-:W0:Y:S02]  /*0710*/  LDS.64 R8, [R6] ;  /* 0x0000000006087984 */ /* 0x000e240000000a00 */
[----:B0-----:R-:W-:-:S04]  /*0720*/  ISETP.GT.U32.AND P0, PT, R8, R10, PT ;  /* 0x0000000a0800720c */ /* 0x001fc80003f04070 */
[----:B------:R-:W-:-:S13]  /*0730*/  ISETP.GT.AND.EX P0, PT, R9, R11, PT, P0 ;  /* 0x0000000b0900720c */ /* 0x000fda0003f04300 */
[----:B------:R-:W-:Y:S05]  /*0740*/  @!P0 BREAK.RELIABLE B1 ;  /* 0x0000000000018942 */ /* 0x000fea0003800100 */
[----:B------:R-:W-:Y:S05]  /*0750*/  @!P0 BRA `(.L_x_2242) ;  /* 0x0000000000148947 */ /* 0x000fea0003800000 */
[----:B------:R-:W-:Y:S02]  /*0760*/  IMAD.MOV.U32 R8, RZ, RZ, R10 ;  /* 0x000000ffff087224 */ /* 0x000fe400078e000a */
[----:B------:R-:W-:-:S07]  /*0770*/  IMAD.MOV.U32 R9, RZ, RZ, R11 ;  /* 0x000000ffff097224 */ /* 0x000fce00078e000b */
.L_x_2244:
[----:B------:R-:W-:Y:S05]  /*0780*/  BSYNC.RELIABLE B1 ;  /* 0x0000000000017941 */ /* 0x000fea0003800100 */
.L_x_2243:
[----:B------:R3:W-:Y:S04]  /*0790*/  STS.U16 [R4], R13 ;  /* 0x0000000d04007388 */ /* 0x0007e80000000400 */
[----:B-1----:R3:W-:Y:S02]  /*07a0*/  STS.64 [R6], R8 ;  /* 0x0000000806007388 */ /* 0x0027e40000000a00 */
.L_x_2242:
[----:B------:R-:W-:Y:S05]  /*07b0*/  BSYNC.RECONVERGENT B0 ;  /* 0x0000000000007941 */ /* 0x000fea0003800200 */
.L_x_2241:
[----:B------:R-:W-:Y:S05]  /*07c0*/  WARPSYNC.ALL ;  /* 0x0000000000007948 */ /* 0x000fea0003800000 */
[----:B------:R-:W-:Y:S01]  /*07d0*/  BAR.SYNC.DEFER_BLOCKING 0x0 ;  /* 0x0000000000007b1d */ /* 0x000fe20000010000 */
[----:B------:R-:W-:-:S09]  /*07e0*/  UISETP.GT.U32.AND UP0, UPT, UR5, 0x83, UPT ;  /* 0x000000830500788c */ /* 0x000fd2000bf04070 */
[----:B------:R-:W-:Y:S05]  /*07f0*/  BRA.U UP0, `(.L_x_2245) ;  /* 0xfffffffd00747547 */ /* 0x000fea000b83ffff */
.L_x_2240:
[----:B------:R-:W-:-:S13]  /*0800*/  ISETP.GT.U32.AND P0, PT, R0, 0x1f, PT ;  /* 0x0000001f0000780c */ /* 0x000fda0003f04070 */
[----:B------:R-:W-:Y:S05]  /*0810*/  @P0 EXIT ;  /* 0x000000000000094d */ /* 0x000fea0003800000 */
[----:B0--3--:R-:W-:Y:S01]  /*0820*/  LDS.U16 R8, [R4] ;  /* 0x0000000004087984 */ /* 0x009fe20000000400 */
[----:B------:R-:W-:Y:S04]  /*0830*/  BSSY.RECONVERGENT B1, `(.L_x_2246) ;  /* 0x0000018000017945 */ /* 0x000fe80003800200 */
[----:B------:R-:W-:Y:S01]  /*0840*/  BSSY.RELIABLE B0, `(.L_x_2247) ;  /* 0x0000012000007945 */ /* 0x000fe20003800100 */
[----:B-1----:R-:W0:Y:S02]  /*0850*/  LDS.U16 R9, [R4+0x40] ;  /* 0x0000400004097984 */ /* 0x002e240000000400 */
[----:B0-----:R-:W-:-:S13]  /*0860*/  ISETP.GT.U32.AND P0, PT, R8, R9, PT ;  /* 0x000000090800720c */ /* 0x001fda0003f04070 */
[----:B------:R-:W-:Y:S05]  /*0870*/  @P0 BRA `(.L_x_2248) ;  /* 0x0000000000380947 */ /* 0x000fea0003800000 */
[----:B------:R-:W0:Y:S04]  /*0880*/  LDS.U16 R8, [R4] ;  /* 0x0000000004087984 */ /* 0x000e280000000400 */
[----:B------:R-:W1:Y:S01]  /*0890*/  LDS.U16 R9, [R4+0x40] ;  /* 0x0000400004097984 */ /* 0x000e620000000400 */
[----:B0-----:R-:W-:Y:S02]  /*08a0*/  PRMT R10, R8, 0x9910, RZ ;  /* 0x00009910080a7816 */ /* 0x001fe400000000ff */
[----:B-1----:R-:W-:-:S03]  /*08b0*/  PRMT R8, R9, 0x9910, RZ ;  /* 0x0000991009087816 */ /* 0x002fc600000000ff */
[----:B------:R-:W-:-:S05]  /*08c0*/  IMAD.MOV.U32 R9, RZ, RZ, R10 ;  /* 0x000000ffff097224 */ /* 0x000fca00078e000a */
[----:B------:R-:W-:-:S13]  /*08d0*/  ISETP.NE.AND P0, PT, R9, R8, PT ;  /* 0x000000080900720c */ /* 0x000fda0003f05270 */
[----:B------:R-:W-:Y:S05]  /*08e0*/  @P0 BREAK.RELIABLE B0 ;  /* 0x0000000000000942 */ /* 0x000fea0003800100 */
[----:B------:R-:W-:Y:S05]  /*08f0*/  @P0 BRA `(.L_x_2249) ;  /* 0x00000000002c0947 */ /* 0x000fea0003800000 */
[----:B------:R-:W-:Y:S04]  /*0900*/  LDS.64 R8, [R6] ;  /* 0x0000000006087984 */ /* 0x000fe80000000a00 */
[----:B--2---:R-:W0:Y:S02]  /*0910*/  LDS.64 R10, [R6+0x100] ;  /* 0x00010000060a7984 */ /* 0x004e240000000a00 */
[----:B0-----:R-:W-:-:S04]  /*0920*/  ISETP.GT.U32.AND P0, PT, R8, R10, PT ;  /* 0x0000000a0800720c */ /* 0x001fc80003f04070 */
[----:B------:R-:W-:-:S13]  /*0930*/  ISETP.GT.AND.EX P0, PT, R9, R11, PT, P0 ;  /* 0x0000000b0900720c */ /* 0x000fda0003f04300 */
[----:B------:R-:W-:Y:S05]  /*0940*/  @!P0 BREAK.RELIABLE B0 ;  /* 0x0000000000008942 */ /* 0x000fea0003800100 */
[----:B------:R-:W-:Y:S05]  /*0950*/  @!P0 BRA `(.L_x_2249) ;  /* 0x0000000000148947 */ /* 0x000fea0003800000 */
.L_x_2248:
[----:B------:R-:W-:Y:S05]  /*0960*/  BSYNC.RELIABLE B0 ;  /* 0x0000000000007941 */ /* 0x000fea0003800100 */
.L_x_2247:
[----:B------:R-:W0:Y:S04]  /*0970*/  LDS.64 R8, [R6+0x100] ;  /* 0x0001000006087984 */ /* 0x000e280000000a00 */
[----:B0-----:R-:W-:Y:S04]  /*0980*/  STS.64 [R6], R8 ;  /* 0x0000000806007388 */ /* 0x001fe80000000a00 */
[----:B--2---:R-:W0:Y:S04]  /*0990*/  LDS.U16 R11, [R4+0x40] ;  /* 0x00004000040b7984 */ /* 0x004e280000000400 */
[----:B0-----:R0:W-:Y:S02]  /*09a0*/  STS.U16 [R4], R11 ;  /* 0x0000000b04007388 */ /* 0x0011e40000000400 */
.L_x_2249:
[----:B------:R-:W-:Y:S05]  /*09b0*/  BSYNC.RECONVERGENT B1 ;  /* 0x0000000000017941 */ /* 0x000fea0003800200 */
.L_x_2246:
[----:B------:R-:W-:Y:S05]  /*09c0*/  WARPSYNC.ALL ;  /* 0x0000000000007948 */ /* 0x000fea0003800000 */
[----:B------:R-:W-:Y:S01]  /*09d0*/  LDS.U16 R8, [R4] ;  /* 0x0000000004087984 */ /* 0x000fe20000000400 */
[----:B------:R-:W-:Y:S04]  /*09e0*/  BSSY.RECONVERGENT B2, `(.L_x_2250) ;  /* 0x0000018000027945 */ /* 0x000fe80003800200 */
[----:B------:R-:W-:Y:S01]  /*09f0*/  BSSY.RELIABLE B1, `(.L_x_2251) ;  /* 0x0000012000017945 */ /* 0x000fe20003800100 */
[----:B------:R-:W1:Y:S02]  /*0a00*/  LDS.U16 R9, [R4+0x20] ;  /* 0x0000200004097984 */ /* 0x000e640000000400 */
[----:B-1----:R-:W-:-:S13]  /*0a10*/  ISETP.GT.U32.AND P0, PT, R8, R9, PT ;  /* 0x000000090800720c */ /* 0x002fda0003f04070 */
[----:B------:R-:W-:Y:S05]  /*0a20*/  @P0 BRA `(.L_x_2252) ;  /* 0x0000000000380947 */ /* 0x000fea0003800000 */
[----:B------:R-:W1:Y:S04]  /*0a30*/  LDS.U16 R8, [R4] ;  /* 0x0000000004087984 */ /* 0x000e680000000400 */
[----:B------:R-:W3:Y:S01]  /*0a40*/  LDS.U16 R9, [R4+0x20] ;  /* 0x0000200004097984 */ /* 0x000ee20000000400 */
[----:B-1----:R-:W-:Y:S02]  /*0a50*/  PRMT R10, R8, 0x9910, RZ ;  /* 0x00009910080a7816 */ /* 0x002fe400000000ff */
[----:B---3--:R-:W-:-:S03]  /*0a60*/  PRMT R8, R9, 0x9910, RZ ;  /* 0x0000991009087816 */ /* 0x008fc600000000ff */
[----:B------:R-:W-:-:S05]  /*0a70*/  IMAD.MOV.U32 R9, RZ, RZ, R10 ;  /* 0x000000ffff097224 */ /* 0x000fca00078e000a */
[----:B------:R-:W-:-:S13]  /*0a80*/  ISETP.NE.AND P0, PT, R9, R8, PT ;  /* 0x000000080900720c */ /* 0x000fda0003f05270 */
[----:B------:R-:W-:Y:S05]  /*0a90*/  @P0 BREAK.RELIABLE B1 ;  /* 0x0000000000010942 */ /* 0x000fea0003800100 */
[----:B------:R-:W-:Y:S05]  /*0aa0*/  @P0 BRA `(.L_x_2253) ;  /* 0x00000000002c0947 */ /* 0x000fea0003800000 */
[----:B------:R-:W-:Y:S04]  /*0ab0*/  LDS.64 R8, [R6] ;  /* 0x0000000006087984 */ /* 0x000fe80000000a00 */
[----:B0-2---:R-:W0:Y:S02]  /*0ac0*/  LDS.64 R10, [R6+0x80] ;  /* 0x00008000060a7984 */ /* 0x005e240000000a00 */
[----:B0-----:R-:W-:-:S04]  /*0ad0*/  ISETP.GT.U32.AND P0, PT, R8, R10, PT ;  /* 0x0000000a0800720c */ /* 0x001fc80003f04070 */
[----:B------:R-:W-:-:S13]  /*0ae0*/  ISETP.GT.AND.EX P0, PT, R9, R11, PT, P0 ;  /* 0x0000000b0900720c */ /* 0x000fda0003f04300 */
[----:B------:R-:W-:Y:S05]  /*0af0*/  @!P0 BREAK.RELIABLE B1 ;  /* 0x0000000000018942 */ /* 0x000fea0003800100 */
[----:B------:R-:W-:Y:S05]  /*0b00*/  @!P0 BRA `(.L_x_2253) ;  /* 0x0000000000148947 */ /* 0x000fea0003800000 */
.L_x_2252:
[----:B------:R-:W-:Y:S05]  /*0b10*/  BSYNC.RELIABLE B1 ;  /* 0x0000000000017941 */ /* 0x000fea0003800100 */
.L_x_2251:
[----:B------:R-:W1:Y:S04]  /*0b20*/  LDS.64 R8, [R6+0x80] ;  /* 0x0000800006087984 */ /* 0x000e680000000a00 */
[----:B-1----:R-:W-:Y:S04]  /*0b30*/  STS.64 [R6], R8 ;  /* 0x0000000806007388 */ /* 0x002fe80000000a00 */
[----:B0-2---:R-:W0:Y:S04]  /*0b40*/  LDS.U16 R11, [R4+0x20] ;  /* 0x00002000040b7984 */ /* 0x005e280000000400 */
[----:B0-----:R1:W-:Y:S02]  /*0b50*/  STS.U16 [R4], R11 ;  /* 0x0000000b04007388 */ /* 0x0013e40000000400 */
.L_x_2253:
[----:B------:R-:W-:Y:S05]  /*0b60*/  BSYNC.RECONVERGENT B2 ;  /* 0x0000000000027941 */ /* 0x000fea0003800200 */
.L_x_2250:
[----:B------:R-:W-:Y:S05]  /*0b70*/  WARPSYNC.ALL ;  /* 0x0000000000007948 */ /* 0x000fea0003800000 */
[----:B------:R-:W-:Y:S01]  /*0b80*/  LDS.U16 R8, [R4] ;  /* 0x0000000004087984 */ /* 0x000fe20000000400 */
[----:B------:R-:W-:Y:S04]  /*0b90*/  BSSY.RECONVERGENT B3, `(.L_x_2254) ;  /* 0x0000018000037945 */ /* 0x000fe80003800200 */
[----:B------:R-:W-:Y:S01]  /*0ba0*/  BSSY.RELIABLE B2, `(.L_x_2255) ;  /* 0x0000012000027945 */ /* 0x000fe20003800100 */
[----:B------:R-:W3:Y:S02]  /*0bb0*/  LDS.U16 R9, [R4+0x10] ;  /* 0x0000100004097984 */ /* 0x000ee40000000400 */
[----:B---3--:R-:W-:-:S13]  /*0bc0*/  ISETP.GT.U32.AND P0, PT, R8, R9, PT ;  /* 0x000000090800720c */ /* 0x008fda0003f04070 */
[----:B------:R-:W-:Y:S05]  /*0bd0*/  @P0 BRA `(.L_x_2256) ;  /* 0x0000000000380947 */ /* 0x000fea0003800000 */
[----:B------:R-:W3:Y:S04]  /*0be0*/  LDS.U16 R8, [R4] ;  /* 0x0000000004087984 */ /* 0x000ee80000000400 */
[----:B------:R-:W4:Y:S01]  /*0bf0*/  LDS.U16 R9, [R4+0x10] ;  /* 0x0000100004097984 */ /* 0x000f220000000400 */
[----:B---3--:R-:W-:Y:S02]  /*0c00*/  PRMT R10, R8, 0x9910, RZ ;  /* 0x00009910080a7816 */ /* 0x008fe400000000ff */
[----:B----4-:R-:W-:-:S03]  /*0c10*/  PRMT R8, R9, 0x9910, RZ ;  /* 0x0000991009087816 */ /* 0x010fc600000000ff */
[----:B------:R-:W-:-:S05]  /*0c20*/  IMAD.MOV.U32 R9, RZ, RZ, R10 ;  /* 0x000000ffff097224 */ /* 0x000fca00078e000a */
[----:B------:R-:W-:-:S13]  /*0c30*/  ISETP.NE.AND P0, PT, R9, R8, PT ;  /* 0x000000080900720c */ /* 0x000fda0003f05270 */
        /* <DEDUP_REMOVED lines=8> */
.L_x_2256:
[----:B------:R-:W-:Y:S05]  /*0cc0*/  BSYNC.RELIABLE B2 ;  /* 0x0000000000027941 */ /* 0x000fea0003800100 */
.L_x_2255:
[----:B------:R-:W3:Y:S04]  /*0cd0*/  LDS.64 R8, [R6+0x40] ;  /* 0x0000400006087984 */ /* 0x000ee80000000a00 */
[----:B---3--:R-:W-:Y:S04]  /*0ce0*/  STS.64 [R6], R8 ;  /* 0x0000000806007388 */ /* 0x008fe80000000a00 */
[----:B012---:R-:W0:Y:S04]  /*0cf0*/  LDS.U16 R11, [R4+0x10] ;  /* 0x00001000040b7984 */ /* 0x007e280000000400 */
[----:B0-----:R3:W-:Y:S02]  /*0d00*/  STS.U16 [R4], R11 ;  /* 0x0000000b04007388 */ /* 0x0017e40000000400 */
.L_x_2257:
[----:B------:R-:W-:Y:S05]  /*0d10*/  BSYNC.RECONVERGENT B3 ;  /* 0x0000000000037941 */ /* 0x000fea0003800200 */
.L_x_2254:
[----:B------:R-:W-:Y:S05]  /*0d20*/  WARPSYNC.ALL ;  /* 0x0000000000007948 */ /* 0x000fea0003800000 */
[----:B------:R-:W-:Y:S01]  /*0d30*/  LDS.U16 R8, [R4] ;  /* 0x0000000004087984 */ /* 0x000fe20000000400 */
[----:B------:R-:W-:Y:S04]  /*0d40*/  BSSY.RECONVERGENT B4, `(.L_x_2258) ;  /* 0x0000018000047945 */ /* 0x000fe80003800200 */
[----:B------:R-:W-:Y:S01]  /*0d50*/  BSSY.RELIABLE B3, `(.L_x_2259) ;  /* 0x0000012000037945 */ /* 0x000fe20003800100 */
[----:B------:R-:W4:Y:S02]  /*0d60*/  LDS.U16 R9, [R4+0x8] ;  /* 0x0000080004097984 */ /* 0x000f240000000400 */
[----:B----4-:R-:W-:-:S13]  /*0d70*/  ISETP.GT.U32.AND P0, PT, R8, R9, PT ;  /* 0x000000090800720c */ /* 0x010fda0003f04070 */
[----:B------:R-:W-:Y:S05]  /*0d80*/  @P0 BRA `(.L_x_2260) ;  /* 0x0000000000380947 */ /* 0x000fea0003800000 */
[----:B------:R-:W4:Y:S04]  /*0d90*/  LDS.U16 R8, [R4] ;  /* 0x0000000004087984 */ /* 0x000f280000000400 */
[----:B------:R-:W5:Y:S01]  /*0da0*/  LDS.U16 R9, [R4+0x8] ;  /* 0x0000080004097984 */ /* 0x000f620000000400 */
[----:B----4-:R-:W-:Y:S02]  /*0db0*/  PRMT R10, R8, 0x9910, RZ ;  /* 0x00009910080a7816 */ /* 0x010fe400000000ff */
[----:B-----5:R-:W-:-:S03]  /*0dc0*/  PRMT R8, R9, 0x9910, RZ ;  /* 0x0000991009087816 */ /* 0x020fc600000000ff */
[----:B------:R-:W-:-:S05]  /*0dd0*/  IMAD.MOV.U32 R9, RZ, RZ, R10 ;  /* 0x000000ffff097224 */ /* 0x000fca00078e000a */
[----:B------:R-:W-:-:S13]  /*0de0*/  ISETP.NE.AND P0, PT, R9, R8, PT ;  /* 0x000000080900720c */ /* 0x000fda0003f05270 */
        /* <DEDUP_REMOVED lines=8> */
.L_x_2260:
[----:B------:R-:W-:Y:S05]  /*0e70*/  BSYNC.RELIABLE B3 ;  /* 0x0000000000037941 */ /* 0x000fea0003800100 */
.L_x_2259:
[----:B------:R-:W4:Y:S04]  /*0e80*/  LDS.64 R8, [R6+0x20] ;  /* 0x0000200006087984 */ /* 0x000f280000000a00 */
[----:B----4-:R-:W-:Y:S04]  /*0e90*/  STS.64 [R6], R8 ;  /* 0x0000000806007388 */ /* 0x010fe80000000a00 */
[----:B0123--:R-:W0:Y:S04]  /*0ea0*/  LDS.U16 R11, [R4+0x8] ;  /* 0x00000800040b7984 */ /* 0x00fe280000000400 */
[----:B0-----:R4:W-:Y:S02]  /*0eb0*/  STS.U16 [R4], R11 ;  /* 0x0000000b04007388 */ /* 0x0019e40000000400 */
.L_x_2261:
[----:B------:R-:W-:Y:S05]  /*0ec0*/  BSYNC.RECONVERGENT B4 ;  /* 0x0000000000047941 */ /* 0x000fea0003800200 */
.L_x_2258:
[----:B------:R-:W-:Y:S05]  /*0ed0*/  WARPSYNC.ALL ;  /* 0x0000000000007948 */ /* 0x000fea0003800000 */
[----:B------:R-:W-:Y:S01]  /*0ee0*/  LDS.U16 R8, [R4] ;  /* 0x0000000004087984 */ /* 0x000fe20000000400 */
[----:B------:R-:W-:Y:S04]  /*0ef0*/  BSSY.RECONVERGENT B5, `(.L_x_2262) ;  /* 0x0000018000057945 */ /* 0x000fe80003800200 */
[----:B------:R-:W-:Y:S01]  /*0f00*/  BSSY.RELIABLE B4, `(.L_x_2263) ;  /* 0x0000012000047945 */ /* 0x000fe20003800100 */
[----:B------:R-:W5:Y:S02]  /*0f10*/  LDS.U16 R9, [R4+0x4] ;  /* 0x0000040004097984 */ /* 0x000f640000000400 */
[----:B-----5:R-:W-:-:S13]  /*0f20*/  ISETP.GT.U32.AND P0, PT, R8, R9, PT ;  /* 0x000000090800720c */ /* 0x020fda0003f04070 */
[----:B------:R-:W-:Y:S05]  /*0f30*/  @P0 BRA `(.L_x_2264) ;  /* 0x0000000000380947 */ /* 0x000fea0003800000 */
[----:B------:R-:W5:Y:S04]  /*0f40*/  LDS.U16 R8, [R4] ;  /* 0x0000000004087984 */ /* 0x000f680000000400 */
[----:B------:R-:W0:Y:S01]  /*0f50*/  LDS.U16 R9, [R4+0x4] ;  /* 0x0000040004097984 */ /* 0x000e220000000400 */
[----:B-----5:R-:W-:Y:S02]  /*0f60*/  PRMT R10, R8, 0x9910, RZ ;  /* 0x00009910080a7816 */ /* 0x020fe400000000ff */
[----:B0-----:R-:W-:-:S03]  /*0f70*/  PRMT R8, R9, 0x9910, RZ ;  /* 0x0000991009087816 */ /* 0x001fc600000000ff */
[----:B------:R-:W-:-:S05]  /*0f80*/  IMAD.MOV.U32 R9, RZ, RZ, R10 ;  /* 0x000000ffff097224 */ /* 0x000fca00078e000a */
[----:B------:R-:W-:-:S13]  /*0f90*/  ISETP.NE.AND P0, PT, R9, R8, PT ;  /* 0x000000080900720c */ /* 0x000fda0003f05270 */
[----:B------:R-:W-:Y:S05]  /*0fa0*/  @P0 BREAK.RELIABLE B4 ;  /* 0x0000000000040942 */ /* 0x000fea0003800100 */
[----:B------:R-:W-:Y:S05]  /*0fb0*/  @P0 BRA `(.L_x_2265) ;  /* 0x00000000002c0947 */ /* 0x000fea0003800000 */
[----:B------:R-:W-:Y:S04]  /*0fc0*/  LDS.64 R8, [R6] ;  /* 0x0000000006087984 */ /* 0x000fe80000000a00 */
[----:B-1234-:R-:W0:Y:S02]  /*0fd0*/  LDS.64 R10, [R6+0x10] ;  /* 0x00001000060a7984 */ /* 0x01ee240000000a00 */
[----:B0-----:R-:W-:-:S04]  /*0fe0*/  ISETP.GT.U32.AND P0, PT, R8, R10, PT ;  /* 0x0000000a0800720c */ /* 0x001fc80003f04070 */
[----:B------:R-:W-:-:S13]  /*0ff0*/  ISETP.GT.AND.EX P0, PT, R9, R11, PT, P0 ;  /* 0x0000000b0900720c */ /* 0x000fda0003f04300 */
[----:B------:R-:W-:Y:S05]  /*1000*/  @!P0 BREAK.RELIABLE B4 ;  /* 0x0000000000048942 */ /* 0x000fea0003800100 */
[----:B------:R-:W-:Y:S05]  /*1010*/  @!P0 BRA `(.L_x_2265) ;  /* 0x0000000000148947 */ /* 0x000fea0003800000 */
.L_x_2264:
[----:B------:R-:W-:Y:S05]  /*1020*/  BSYNC.RELIABLE B4 ;  /* 0x0000000000047941 */ /* 0x000fea0003800100 */
.L_x_2263:
[----:B------:R-:W5:Y:S04]  /*1030*/  LDS.64 R8, [R6+0x10] ;  /* 0x0000100006087984 */ /* 0x000f680000000a00 */
[----:B-----5:R-:W-:Y:S04]  /*1040*/  STS.64 [R6], R8 ;  /* 0x0000000806007388 */ /* 0x020fe80000000a00 */
[----:B01234-:R-:W0:Y:S04]  /*1050*/  LDS.U16 R11, [R4+0x4] ;  /* 0x00000400040b7984 */ /* 0x01fe280000000400 */
[----:B0-----:R0:W-:Y:S02]  /*1060*/  STS.U16 [R4], R11 ;  /* 0x0000000b04007388 */ /* 0x0011e40000000400 */
.L_x_2265:
[----:B------:R-:W-:Y:S05]  /*1070*/  BSYNC.RECONVERGENT B5 ;  /* 0x0000000000057941 */ /* 0x000fea0003800200 */
.L_x_2262:
        /* <DEDUP_REMOVED lines=21> */
.L_x_2268:
[----:B------:R-:W-:Y:S05]  /*11d0*/  BSYNC.RELIABLE B6 ;  /* 0x0000000000067941 */ /* 0x000fea0003800100 */
.L_x_2267:
[----:B------:R-:W5:Y:S04]  /*11e0*/  LDS.64 R8, [R6+0x8] ;  /* 0x0000080006087984 */ /* 0x000f680000000a00 */
[----:B-----5:R-:W-:Y:S04]  /*11f0*/  STS.64 [R6], R8 ;  /* 0x0000000806007388 */ /* 0x020fe80000000a00 */
[----:B01234-:R-:W0:Y:S04]  /*1200*/  LDS.U16 R11, [R4+0x2] ;  /* 0x00000200040b7984 */ /* 0x01fe280000000400 */
[----:B0-----:R0:W-:Y:S02]  /*1210*/  STS.U16 [R4], R11 ;  /* 0x0000000b04007388 */ /* 0x0011e40000000400 */
.L_x_2269:
[----:B------:R-:W-:Y:S05]  /*1220*/  BSYNC.RECONVERGENT B5 ;  /* 0x0000000000057941 */ /* 0x000fea0003800200 */
.L_x_2266:
[----:B------:R-:W-:Y:S05]  /*1230*/  WARPSYNC.ALL ;  /* 0x0000000000007948 */ /* 0x000fea0003800000 */
[----:B------:R-:W-:-:S13]  /*1240*/  ISETP.NE.AND P0, PT, R0, RZ, PT ;  /* 0x000000ff0000720c */ /* 0x000fda0003f05270 */
[----:B------:R-:W-:Y:S05]  /*1250*/  @P0 EXIT ;  /* 0x000000000000094d */ /* 0x000fea0003800000 */
[----:B------:R-:W5:Y:S01]  /*1260*/  S2UR UR5, SR_CgaCtaId ;  /* 0x00000000000579c3 */ /* 0x000f620000008800 */
[----:B------:R-:W-:Y:S01]  /*1270*/  UMOV UR4, 0x400 ;  /* 0x0000040000047882 */ /* 0x000fe20000000000 */
[----:B------:R-:W-:Y:S01]  /*1280*/  LDS.64 R8, [UR9] ;  /* 0x00000009ff087984 */ /* 0x000fe20008000a00 */
[----:B------:R-:W-:-:S05]  /*1290*/  IADD3 R5, P0, PT, R5, R2, RZ ;  /* 0x0000000205057210 */ /* 0x000fca0007f1e0ff */
[----:B--2---:R-:W2:Y:S01]  /*12a0*/  LDC.64 R12, c[0x0][0x380] ;  /* 0x0000e000ff0c7b82 */ /* 0x004ea20000000a00 */
[----:B------:R-:W-:-:S07]  /*12b0*/  IMAD.X R0, R3, 0x1, R7, P0 ;  /* 0x0000000103007824 */ /* 0x000fce00000e0607 */
[----:B------:R-:W0:Y:S01]  /*12c0*/  LDC.64 R14, c[0x0][0x390] ;  /* 0x0000e400ff0e7b82 */ /* 0x000e220000000a00 */
[----:B-----5:R-:W-:Y:S01]  /*12d0*/  ULEA UR4, UR5, UR4, 0x18 ;  /* 0x0000000405047291 */ /* 0x020fe2000f8ec0ff */
[----:B--2---:R-:W-:-:S08]  /*12e0*/  LEA R2, P0, R5, R12, 0x1 ;  /* 0x0000000c05027211 */ /* 0x004fd000078008ff */
[----:B01-34-:R-:W0:Y:S01]  /*12f0*/  LDS.U16 R11, [UR4] ;  /* 0x00000004ff0b7984 */ /* 0x01be220008000400 */
[C---:B------:R-:W-:Y:S02]  /*1300*/  LEA.HI.X R3, R5.reuse, R13, R0, 0x1, P0 ;  /* 0x0000000d05037211 */ /* 0x040fe400000f0c00 */
[----:B------:R-:W-:-:S04]  /*1310*/  LEA R4, P1, R5, R14, 0x3 ;  /* 0x0000000e05047211 */ /* 0x000fc800078218ff */
[----:B------:R-:W-:Y:S01]  /*1320*/  LEA.HI.X R5, R5, R15, R0, 0x3, P1 ;  /* 0x0000000f05057211 */ /* 0x000fe200008f1c00 */
[----:B0-----:R-:W-:Y:S04]  /*1330*/  STG.E.U16 desc[UR10][R2.64], R11 ;  /* 0x0000000b02007986 */ /* 0x001fe8000c10150a */
[----:B------:R-:W-:Y:S01]  /*1340*/  STG.E.64 desc[UR10][R4.64], R8 ;  /* 0x0000000804007986 */ /* 0x000fe2000c101b0a */
[----:B------:R-:W-:Y:S05]  /*1350*/  EXIT ;  /* 0x000000000000794d */ /* 0x000fea0003800000 */
.L_x_2270:
        /* <DEDUP_REMOVED lines=10> */
.L_x_4918:


//--------------------- .text.nkd_u16             --------------------------
	.section	.text.nkd_u16,"ax",@progbits
	.align	128
        .global         nkd_u16
        .type           nkd_u16,@function
        .size           nkd_u16,(.L_x_4861 - nkd_u16)
        .other          nkd_u16,@"STO_CUDA_ENTRY STV_DEFAULT"
nkd_u16:
.text.nkd_u16:
[----:B------:R-:W-:Y:S08]  /*0000*/  LDC R1, c[0x0][0x37c] ;  /* 0x0000df00ff017b82 */ /* 0x000ff00000000800 */
[----:B------:R-:W0:Y:S01]  /*0010*/  S2UR UR4, SR_CTAID.Y ;  /* 0x00000000000479c3 */ /* 0x000e220000002600 */
[----:B------:R-:W0:Y:S01]  /*0020*/  LDCU.64 UR8, c[0x0][0x3b0] ;  /* 0x00007600ff0877ac */ /* 0x000e220008000a00 */
[----:B------:R-:W1:Y:S01]  /*0030*/  S2R R14, SR_CTAID.X ;  /* 0x00000000000e7919 */ /* 0x000e620000002500 */
[----:B------:R-:W-:Y:S01]  /*0040*/  MOV R4, 0xffff ;  /* 0x0000ffff00047802 */ /* 0x000fe20000000f00 */
        /* <DEDUP_REMOVED lines=17> */
[----:B------:R0:W-:Y:S04]  /*0160*/  STS.U16 [R2], R4 ;  /* 0x0000000402007388 */ /* 0x0001e80000000400 */
[----:B------:R0:W-:Y:S01]  /*0170*/  STS.64 [R3], R16 ;  /* 0x0000001003007388 */ /* 0x0001e20000000a00 */
[----:B------:R-:W-:Y:S05]  /*0180*/  @P0 EXIT ;  /* 0x000000000000094d */ /* 0x000fea0003800000 */
[----:B------:R-:W1:Y:S01]  /*0190*/  LDC.64 R6, c[0x0][0x3b8] ;  /* 0x0000ee00ff067b82 */ /* 0x000e620000000a00 */
[----:B------:R-:W-:Y:S01]  /*01a0*/  UMOV UR4, UR6 ;  /* 0x0000000600047c82 */ /* 0x000fe20008000000 */
[----:B------:R-:W0:Y:S01]  /*01b0*/  LDCU.64 UR12, c[0x0][0x388] ;  /* 0x00007100ff0c77ac */ /* 0x000e220008000a00 */
[----:B------:R-:W-:Y:S01]  /*01c0*/  IADD3 R18, PT, PT, R16, UR4, RZ ;  /* 0x0000000410127c10 */ /* 0x000fe2000fffe0ff */
[----:B------:R-:W-:Y:S01]  /*01d0*/  BSSY.RECONVERGENT B0, `(.L_x_2271) ;  /* 0x000066d000007945 */ /* 0x000fe20003800200 */
[----:B------:R-:W2:Y:S03]  /*01e0*/  LDCU.64 UR10, c[0x0][0x358] ;  /* 0x00006b00ff0a77ac */ /* 0x000ea60008000a00 */
        /* <DEDUP_REMOVED lines=8> */
[----:B------:R-:W-:Y:S02]  /*0270*/  HFMA2 R19, -RZ, RZ, 0, 0 ;  /* 0x00000000ff137431 */ /* 0x000fe400000001ff */
[C---:B------:R-:W-:Y:S01]  /*0280*/  IMAD R4, R6.reuse, UR8, RZ ;  /* 0x0000000806047c24 */ /* 0x040fe2000f8e02ff */
[----:B------:R-:W-:Y:S02]  /*0290*/  CS2R R12, SRZ ;  /* 0x00000000000c7805 */ /* 0x000fe4000001ff00 */
[----:B------:R-:W-:Y:S01]  /*02a0*/  CS2R R26, SRZ ;  /* 0x00000000001a7805 */ /* 0x000fe2000001ff00 */
[----:B------:R-:W-:Y:S02]  /*02b0*/  IMAD R5, R7, UR7, R4 ;  /* 0x0000000707057c24 */ /* 0x000fe4000f8e0204 */
[----:B------:R-:W-:-:S04]  /*02c0*/  IMAD.WIDE.U32 R24, R6, UR7, R18 ;  /* 0x0000000706187c25 */ /* 0x000fc8000f8e0012 */
[----:B------:R-:W-:Y:S05]  /*02d0*/  @!P0 BRA `(.L_x_2273) ;  /* 0x0000002c00808947 */ /* 0x000fea0003800000 */
[----:B------:R-:W-:Y:S01]  /*02e0*/  IMAD.MOV.U32 R4, RZ, RZ, R8 ;  /* 0x000000ffff047224 */ /* 0x000fe200078e0008 */
[----:B------:R-:W-:Y:S01]  /*02f0*/  IADD3 R23, PT, PT, R5, R25, RZ ;  /* 0x0000001905177210 */ /* 0x000fe20007ffe0ff */
[----:B------:R-:W-:Y:S01]  /*0300*/  IMAD.WIDE.U32 R6, R6, UR7, R16 ;  /* 0x0000000706067c25 */ /* 0x000fe2000f8e0010 */
[----:B------:R-:W-:Y:S02]  /*0310*/  CS2R R26, SRZ ;  /* 0x00000000001a7805 */ /* 0x000fe4000001ff00 */
[----:B------:R-:W-:Y:S02]  /*0320*/  CS2R R12, SRZ ;  /* 0x00000000000c7805 */ /* 0x000fe4000001ff00 */
[----:B------:R-:W-:Y:S01]  /*0330*/  ISETP.GE.U32.AND P0, PT, R4, 0x3, PT ;  /* 0x000000030400780c */ /* 0x000fe20003f06070 */
[----:B------:R-:W-:Y:S01]  /*0340*/  IMAD.IADD R5, R7, 0x1, R5 ;  /* 0x0000000107057824 */ /* 0x000fe200078e0205 */
[----:B------:R-:W-:-:S11]  /*0350*/  MOV R22, R6 ;  /* 0x0000000600167202 */ /* 0x000fd60000000f00 */
[----:B------:R-:W-:Y:S05]  /*0360*/  @!P0 BRA `(.L_x_2274) ;  /* 0x0000001800c88947 */ /* 0x000fea0003800000 */
[C---:B------:R-:W-:Y:S01]  /*0370*/  LOP3.LUT R6, R9.reuse, 0xfffffffc, RZ, 0xc0, !PT ;  /* 0xfffffffc09067812 */ /* 0x040fe200078ec0ff */
[----:B------:R-:W-:Y:S01]  /*0380*/  VIADD R4, R9, 0xfffffffe ;  /* 0xfffffffe09047836 */ /* 0x000fe20000000000 */
[----:B------:R-:W-:Y:S02]  /*0390*/  CS2R R26, SRZ ;  /* 0x00000000001a7805 */ /* 0x000fe4000001ff00 */
[----:B------:R-:W-:-:S07]  /*03a0*/  IADD3 R6, PT, PT, -R6, RZ, RZ ;  /* 0x000000ff06067210 */ /* 0x000fce0007ffe1ff */
.L_x_2299:
        /* <DEDUP_REMOVED lines=11> */
[----:B------:R-:W-:Y:S02]  /*0460*/  IADD3 R11, PT, PT, RZ, -R30, RZ ;  /* 0x8000001eff0b7210 */ /* 0x000fe40007ffe0ff */
[----:B------:R-:W-:Y:S02]  /*0470*/  ISETP.NE.U32.AND P3, PT, R30, RZ, PT ;  /* 0x000000ff1e00720c */ /* 0x000fe40003f65070 */
[----:B------:R-:W-:-:S03]  /*0480*/  MOV R29, RZ ;  /* 0x000000ff001d7202 */ /* 0x000fc60000000f00 */
        /* <DEDUP_REMOVED lines=19> */
.L_x_2276:
[----:B------:R-:W-:Y:S01]  /*05c0*/  IMAD.MOV.U32 R32, RZ, RZ, R22 ;  /* 0x000000ffff207224 */ /* 0x000fe200078e0016 */
[----:B------:R-:W-:Y:S01]  /*05d0*/  MOV R11, R5 ;  /* 0x00000005000b7202 */ /* 0x000fe20000000f00 */
[----:B------:R-:W-:Y:S01]  /*05e0*/  IMAD.MOV.U32 R10, RZ, RZ, R30 ;  /* 0x000000ffff0a7224 */ /* 0x000fe200078e001e */
[----:B------:R-:W-:Y:S02]  /*05f0*/  MOV R9, R31 ;  /* 0x0000001f00097202 */ /* 0x000fe40000000f00 */
[----:B------:R-:W-:-:S07]  /*0600*/  MOV R8, 0x620 ;  /* 0x0000062000087802 */ /* 0x000fce0000000f00 */
[----:B------:R-:W-:Y:S05]  /*0610*/  CALL.REL.NOINC `($__internal_24_$__cuda_sm20_div_s64) ;  /* 0x0000007000247944 */ /* 0x000fea0003c00000 */
        /* <DEDUP_REMOVED lines=10> */
.L_x_2277:
[----:B------:R-:W-:Y:S05]  /*06c0*/  BSYNC.RECONVERGENT B1 ;  /* 0x0000000000017941 */ /* 0x000fea0003800200 */
.L_x_2275:
        /* <DEDUP_REMOVED lines=34> */
.L_x_2279:
[----:B------:R-:W-:Y:S01]  /*08f0*/  MOV R32, R24 ;  /* 0x0000001800207202 */ /* 0x000fe20000000f00 */
[----:B------:R-:W-:Y:S01]  /*0900*/  IMAD.MOV.U32 R11, RZ, RZ, R23 ;  /* 0x000000ffff0b7224 */ /* 0x000fe200078e0017 */
[----:B------:R-:W-:Y:S01]  /*0910*/  MOV R10, R30 ;  /* 0x0000001e000a7202 */ /* 0x000fe20000000f00 */
[----:B------:R-:W-:Y:S01]  /*0920*/  IMAD.MOV.U32 R9, RZ, RZ, R31 ;  /* 0x000000ffff097224 */ /* 0x000fe200078e001f */
[----:B------:R-:W-:-:S07]  /*0930*/  MOV R8, 0x950 ;  /* 0x0000095000087802 */ /* 0x000fce0000000f00 */
[----:B------:R-:W-:Y:S05]  /*0940*/  CALL.REL.NOINC `($__internal_24_$__cuda_sm20_div_s64) ;  /* 0x0000006c00587944 */ /* 0x000fea0003c00000 */
[----:B------:R-:W-:Y:S01]  /*0950*/  IADD3 R5, P0, PT, RZ, -R20, RZ ;  /* 0x80000014ff057210 */ /* 0x000fe20007f1e0ff */
[----:B------:R-:W-:Y:S01]  /*0960*/  IMAD.MOV.U32 R22, RZ, RZ, R24 ;  /* 0x000000ffff167224 */ /* 0x000fe200078e0018 */
[-C--:B------:R-:W-:Y:S01]  /*0970*/  MOV R47, R21.reuse ;  /* 0x00000015002f7202 */ /* 0x080fe20000000f00 */
[----:B------:R-:W-:Y:S01]  /*0980*/  IMAD.MOV.U32 R46, RZ, RZ, R20 ;  /* 0x000000ffff2e7224 */ /* 0x000fe200078e0014 */
[----:B------:R-:W-:-:S05]  /*0990*/  IADD3.X R9, PT, PT, RZ, ~R21, RZ, P0, !PT ;  /* 0x80000015ff097210 */ /* 0x000fca00007fe4ff */
[----:B------:R-:W-:Y:S02]  /*09a0*/  IMAD R10, R9, R30, RZ ;  /* 0x0000001e090a7224 */ /* 0x000fe400078e02ff */
[----:B------:R-:W-:-:S04]  /*09b0*/  IMAD.WIDE.U32 R8, R30, R5, R22 ;  /* 0x000000051e087225 */ /* 0x000fc800078e0016 */
[----:B------:R-:W-:-:S05]  /*09c0*/  IMAD R5, R31, R5, R10 ;  /* 0x000000051f057224 */ /* 0x000fca00078e020a */
[----:B------:R-:W-:-:S07]  /*09d0*/  IADD3 R9, PT, PT, R5, R9, RZ ;  /* 0x0000000905097210 */ /* 0x000fce0007ffe0ff */
.L_x_2280:
[----:B------:R-:W-:Y:S05]  /*09e0*/  BSYNC.RECONVERGENT B1 ;  /* 0x0000000000017941 */ /* 0x000fea0003800200 */
.L_x_2278:
[----:B------:R-:W0:Y:S02]  /*09f0*/  LDC.64 R42, c[0x0][0x398] ;  /* 0x0000e600ff2a7b82 */ /* 0x000e240000000a00 */
[----:B0-----:R-:W-:-:S06]  /*0a00*/  IMAD.WIDE.U32 R42, R4, 0x8, R42 ;  /* 0x00000008042a7825 */ /* 0x001fcc00078e002a */
[----:B------:R-:W2:Y:S01]  /*0a10*/  LDG.E.64 R42, desc[UR10][R42.64] ;  /* 0x0000000a2a2a7981 */ /* 0x000ea2000c1e1b00 */
[----:B------:R-:W-:Y:S01]  /*0a20*/  IMAD R9, R9, R40, RZ ;  /* 0x0000002809097224 */ /* 0x000fe200078e02ff */
[----:B------:R-:W-:Y:S01]  /*0a30*/  BSSY.RECONVERGENT B1, `(.L_x_2281) ;  /* 0x0000030000017945 */ /* 0x000fe20003800200 */
[----:B------:R-:W-:-:S04]  /*0a40*/  IMAD.WIDE.U32 R30, R40, R8, R26 ;  /* 0x00000008281e7225 */ /* 0x000fc800078e001a */
[----:B------:R-:W-:Y:S01]  /*0a50*/  VIADD R12, R4, 0xfffffffe ;  /* 0xfffffffe040c7836 */ /* 0x000fe20000000000 */
[----:B--2---:R-:W-:-:S04]  /*0a60*/  LOP3.LUT R5, R29, R43, RZ, 0xfc, !PT ;  /* 0x0000002b1d057212 */ /* 0x004fc800078efcff */
[----:B------:R-:W-:Y:S01]  /*0a70*/  ISETP.NE.U32.AND P0, PT, R5, RZ, PT ;  /* 0x000000ff0500720c */ /* 0x000fe20003f05070 */
[----:B------:R-:W-:-:S05]  /*0a80*/  IMAD R5, R41, R8, R9 ;  /* 0x0000000829057224 */ /* 0x000fca00078e0209 */
[----:B------:R-:W-:-:S07]  /*0a90*/  IADD3 R5, PT, PT, R31, R5, RZ ;  /* 0x000000051f057210 */ /* 0x000fce0007ffe0ff */
        /* <DEDUP_REMOVED lines=24> */
.L_x_2282:
        /* <DEDUP_REMOVED lines=17> */
.L_x_2283:
[----:B------:R-:W-:Y:S05]  /*0d30*/  BSYNC.RECONVERGENT B1 ;  /* 0x0000000000017941 */ /* 0x000fea0003800200 */
.L_x_2281:
        /* <DEDUP_REMOVED lines=36> */
.L_x_2285:
[----:B------:R-:W-:Y:S01]  /*0f80*/  IMAD.MOV.U32 R32, RZ, RZ, R46 ;  /* 0x000000ffff207224 */ /* 0x000fe200078e002e */
[----:B------:R-:W-:Y:S01]  /*0f90*/  MOV R11, R47 ;  /* 0x0000002f000b7202 */ /* 0x000fe20000000f00 */
[----:B------:R-:W-:Y:S01]  /*0fa0*/  IMAD.MOV.U32 R10, RZ, RZ, R42 ;  /* 0x000000ffff0a7224 */ /* 0x000fe200078e002a */
[----:B------:R-:W-:Y:S02]  /*0fb0*/  MOV R9, R43 ;  /* 0x0000002b00097202 */ /* 0x000fe40000000f00 */
[----:B------:R-:W-:-:S07]  /*0fc0*/  MOV R8, 0xfe0 ;  /* 0x00000fe000087802 */ /* 0x000fce0000000f00 */
[----:B------:R-:W-:Y:S05]  /*0fd0*/  CALL.REL.NOINC `($__internal_24_$__cuda_sm20_div_s64) ;  /* 0x0000006400b47944 */ /* 0x000fea0003c00000 */
[----:B------:R-:W-:Y:S01]  /*0fe0*/  IADD3 R11, P0, PT, RZ, -R20, RZ ;  /* 0x80000014ff0b7210 */ /* 0x000fe20007f1e0ff */
[--C-:B------:R-:W-:Y:S01]  /*0ff0*/  IMAD.MOV.U32 R29, RZ, RZ, R21.reuse ;  /* 0x000000ffff1d7224 */ /* 0x100fe200078e0015 */
[----:B------:R-:W-:Y:S02]  /*1000*/  MOV R8, R46 ;  /* 0x0000002e00087202 */ /* 0x000fe40000000f00 */
[----:B------:R-:W-:Y:S01]  /*1010*/  MOV R28, R20 ;  /* 0x00000014001c7202 */ /* 0x000fe20000000f00 */
[----:B------:R-:W-:-:S04]  /*1020*/  IMAD.X R9, RZ, RZ, ~R21, P0 ;  /* 0x000000ffff097224 */ /* 0x000fc800000e0e15 */
[----:B------:R-:W-:Y:S02]  /*1030*/  IMAD R10, R9, R42, RZ ;  /* 0x0000002a090a7224 */ /* 0x000fe400078e02ff */
[----:B------:R-:W-:Y:S02]  /*1040*/  IMAD.MOV.U32 R9, RZ, RZ, R47 ;  /* 0x000000ffff097224 */ /* 0x000fe400078e002f */
[----:B------:R-:W-:-:S04]  /*1050*/  IMAD.WIDE.U32 R8, R42, R11, R8 ;  /* 0x0000000b2a087225 */ /* 0x000fc800078e0008 */
[----:B------:R-:W-:Y:S01]  /*1060*/  IMAD R11, R43, R11, R10 ;  /* 0x0000000b2b0b7224 */ /* 0x000fe200078e020a */
[----:B------:R-:W-:-:S03]  /*1070*/  MOV R43, R8 ;  /* 0x00000008002b7202 */ /* 0x000fc60000000f00 */
[----:B------:R-:W-:-:S07]  /*1080*/  IMAD.IADD R9, R11, 0x1, R9 ;  /* 0x000000010b097824 */ /* 0x000fce00078e0209 */
.L_x_2286:
[----:B------:R-:W-:Y:S05]  /*1090*/  BSYNC.RECONVERGENT B1 ;  /* 0x0000000000017941 */ /* 0x000fea0003800200 */
.L_x_2284:
        /* <DEDUP_REMOVED lines=37> */
.L_x_2288:
        /* <DEDUP_REMOVED lines=17> */
.L_x_2289:
[----:B------:R-:W-:Y:S05]  /*1400*/  BSYNC.RECONVERGENT B1 ;  /* 0x0000000000017941 */ /* 0x000fea0003800200 */
.L_x_2287:
        /* <DEDUP_REMOVED lines=36> */
.L_x_2291:
[----:B------:R-:W-:Y:S01]  /*1650*/  MOV R32, R28 ;  /* 0x0000001c00207202 */ /* 0x000fe20000000f00 */
[----:B------:R-:W-:Y:S01]  /*1660*/  IMAD.MOV.U32 R11, RZ, RZ, R29 ;  /* 0x000000ffff0b7224 */ /* 0x000fe200078e001d */
[----:B------:R-:W-:Y:S01]  /*1670*/  MOV R10, R26 ;  /* 0x0000001a000a7202 */ /* 0x000fe20000000f00 */
[----:B------:R-:W-:Y:S01]  /*1680*/  IMAD.MOV.U32 R9, RZ, RZ, R27 ;  /* 0x000000ffff097224 */ /* 0x000fe200078e001b */
[----:B------:R-:W-:-:S07]  /*1690*/  MOV R8, 0x16b0 ;  /* 0x000016b000087802 */ /* 0x000fce0000000f00 */
[----:B------:R-:W-:Y:S05]  /*16a0*/  CALL.REL.NOINC `($__internal_24_$__cuda_sm20_div_s64) ;  /* 0x0000006000007944 */ /* 0x000fea0003c00000 */
        /* <DEDUP_REMOVED lines=10> */
.L_x_2292:
[----:B------:R-:W-:Y:S05]  /*1750*/  BSYNC.RECONVERGENT B1 ;  /* 0x0000000000017941 */ /* 0x000fea0003800200 */
.L_x_2290:
[----:B------:R-:W0:Y:S02]  /*1760*/  LDC.64 R28, c[0x0][0x398] ;  /* 0x0000e600ff1c7b82 */ /* 0x000e240000000a00 */
[----:B0-----:R-:W-:-:S06]  /*1770*/  IMAD.WIDE.U32 R28, R12, 0x8, R28 ;  /* 0x000000080c1c7825 */ /* 0x001fcc00078e001c */
[----:B------:R-:W2:Y:S01]  /*1780*/  LDG.E.64 R28, desc[UR10][R28.64] ;  /* 0x0000000a1c1c7981 */ /* 0x000ea2000c1e1b00 */
[----:B------:R-:W-:Y:S01]  /*1790*/  MOV R31, R5 ;  /* 0x00000005001f7202 */ /* 0x000fe20000000f00 */
[----:B------:R-:W-:Y:S01]  /*17a0*/  IMAD R9, R9, R40, RZ ;  /* 0x0000002809097224 */ /* 0x000fe200078e02ff */
[----:B------:R-:W-:Y:S01]  /*17b0*/  BSSY.RECONVERGENT B1, `(.L_x_2293) ;  /* 0x0000030000017945 */ /* 0x000fe20003800200 */
        /* <DEDUP_REMOVED lines=30> */
.L_x_2294:
        /* <DEDUP_REMOVED lines=17> */
.L_x_2295:
[----:B------:R-:W-:Y:S05]  /*1ab0*/  BSYNC.RECONVERGENT B1 ;  /* 0x0000000000017941 */ /* 0x000fea0003800200 */
.L_x_2293:
        /* <DEDUP_REMOVED lines=35> */
.L_x_2297:
[----:B------:R-:W-:Y:S01]  /*1cf0*/  MOV R32, R26 ;  /* 0x0000001a00207202 */ /* 0x000fe20000000f00 */
[----:B------:R-:W-:Y:S01]  /*1d00*/  IMAD.MOV.U32 R11, RZ, RZ, R27 ;  /* 0x000000ffff0b7224 */ /* 0x000fe200078e001b */
[----:B------:R-:W-:Y:S01]  /*1d10*/  MOV R10, R28 ;  /* 0x0000001c000a7202 */ /* 0x000fe20000000f00 */
[----:B------:R-:W-:Y:S01]  /*1d20*/  IMAD.MOV.U32 R9, RZ, RZ, R29 ;  /* 0x000000ffff097224 */ /* 0x000fe200078e001d */
[----:B------:R-:W-:-:S07]  /*1d30*/  MOV R8, 0x1d50 ;  /* 0x00001d5000087802 */ /* 0x000fce0000000f00 */
[----:B------:R-:W-:Y:S05]  /*1d40*/  CALL.REL.NOINC `($__internal_24_$__cuda_sm20_div_s64) ;  /* 0x0000005800587944 */ /* 0x000fea0003c00000 */
[----:B------:R-:W-:Y:S01]  /*1d50*/  IADD3 R11, P0, PT, RZ, -R20, RZ ;  /* 0x80000014ff0b7210 */ /* 0x000fe20007f1e0ff */
[----:B------:R-:W-:Y:S02]  /*1d60*/  IMAD.MOV.U32 R8, RZ, RZ, R26 ;  /* 0x000000ffff087224 */ /* 0x000fe400078e001a */
[----:B------:R-:W-:Y:S01]  /*1d70*/  IMAD.MOV.U32 R24, RZ, RZ, R20 ;  /* 0x000000ffff187224 */ /* 0x000fe200078e0014 */
[----:B------:R-:W-:Y:S01]  /*1d80*/  IADD3.X R9, PT, PT, RZ, ~R21, RZ, P0, !PT ;  /* 0x80000015ff097210 */ /* 0x000fe200007fe4ff */
[----:B------:R-:W-:-:S04]  /*1d90*/  IMAD.MOV.U32 R23, RZ, RZ, R21 ;  /* 0x000000ffff177224 */ /* 0x000fc800078e0015 */
[----:B------:R-:W-:Y:S01]  /*1da0*/  IMAD R10, R9, R28, RZ ;  /* 0x0000001c090a7224 */ /* 0x000fe200078e02ff */
[----:B------:R-:W-:-:S03]  /*1db0*/  MOV R9, R27 ;  /* 0x0000001b00097202 */ /* 0x000fc60000000f00 */
[----:B------:R-:W-:-:S04]  /*1dc0*/  IMAD.WIDE.U32 R8, R28, R11, R8 ;  /* 0x0000000b1c087225 */ /* 0x000fc800078e0008 */
[----:B------:R-:W-:-:S05]  /*1dd0*/  IMAD R11, R29, R11, R10 ;  /* 0x0000000b1d0b7224 */ /* 0x000fca00078e020a */
[----:B------:R-:W-:-:S07]  /*1de0*/  IADD3 R9, PT, PT, R11, R9, RZ ;  /* 0x000000090b097210 */ /* 0x000fce0007ffe0ff */
.L_x_2298:
[----:B------:R-:W-:Y:S05]  /*1df0*/  BSYNC.RECONVERGENT B1 ;  /* 0x0000000000017941 */ /* 0x000fea0003800200 */
.L_x_2296:
        /* <DEDUP_REMOVED lines=9> */
.L_x_2274:
        /* <DEDUP_REMOVED lines=35> */
.L_x_2302:
        /* <DEDUP_REMOVED lines=16> */
.L_x_2303:
[----:B------:R-:W-:Y:S05]  /*21c0*/  BSYNC.RECONVERGENT B1 ;  /* 0x0000000000017941 */ /* 0x000fea0003800200 */
.L_x_2301:
        /* <DEDUP_REMOVED lines=34> */
.L_x_2305:
        /* <DEDUP_REMOVED lines=15> */
.L_x_2306:
[----:B------:R-:W-:Y:S05]  /*24e0*/  BSYNC.RECONVERGENT B1 ;  /* 0x0000000000017941 */ /* 0x000fea0003800200 */
.L_x_2304:
[----:B------:R-:W0:Y:S01]  /*24f0*/  LDC.64 R24, c[0x0][0x398] ;  /* 0x0000e600ff187b82 */ /* 0x000e220000000a00 */
[----:B------:R-:W-:-:S04]  /*2500*/  VIADD R6, R4, 0xffffffff ;  /* 0xffffffff04067836 */ /* 0x000fc80000000000 */
        /* <DEDUP_REMOVED lines=33> */
.L_x_2308:
        /* <DEDUP_REMOVED lines=17> */
.L_x_2309:
[----:B------:R-:W-:Y:S05]  /*2830*/  BSYNC.RECONVERGENT B1 ;  /* 0x0000000000017941 */ /* 0x000fea0003800200 */
.L_x_2307:
        /* <DEDUP_REMOVED lines=36> */
.L_x_2311:
        /* <DEDUP_REMOVED lines=8> */
[----:B------:R-:W-:-:S03]  /*2b00*/  MOV R8, R28 ;  /* 0x0000001c00087202 */ /* 0x000fc60000000f00 */
[----:B------:R-:W-:-:S04]  /*2b10*/  IMAD.X R9, RZ, RZ, ~R21, P0 ;  /* 0x000000ffff097224 */ /* 0x000fc800000e0e15 */
[----:B------:R-:W-:Y:S02]  /*2b20*/  IMAD R10, R9, R24, RZ ;  /* 0x00000018090a7224 */ /* 0x000fe400078e02ff */
[----:B------:R-:W-:Y:S02]  /*2b30*/  IMAD.MOV.U32 R9, RZ, RZ, R29 ;  /* 0x000000ffff097224 */ /* 0x000fe400078e001d */
[----:B------:R-:W-:Y:S01]  /*2b40*/  IMAD.WIDE.U32 R8, R24, R11, R8 ;  /* 0x0000000b18087225 */ /* 0x000fe200078e0008 */
[----:B------:R-:W-:-:S03]  /*2b50*/  MOV R24, R20 ;  /* 0x0000001400187202 */ /* 0x000fc60000000f00 */
[----:B------:R-:W-:Y:S02]  /*2b60*/  IMAD R11, R25, R11, R10 ;  /* 0x0000000b190b7224 */ /* 0x000fe400078e020a */
[----:B------:R-:W-:-:S03]  /*2b70*/  IMAD.MOV.U32 R25, RZ, RZ, R8 ;  /* 0x000000ffff197224 */ /* 0x000fc600078e0008 */
[----:B------:R-:W-:-:S07]  /*2b80*/  IADD3 R9, PT, PT, R11, R9, RZ ;  /* 0x000000090b097210 */ /* 0x000fce0007ffe0ff */
.L_x_2312:
[----:B------:R-:W-:Y:S05]  /*2b90*/  BSYNC.RECONVERGENT B1 ;  /* 0x0000000000017941 */ /* 0x000fea0003800200 */
.L_x_2310:
[----:B------:R-:W-:Y:S01]  /*2ba0*/  MOV R6, R26 ;  /* 0x0000001a00067202 */ /* 0x000fe20000000f00 */
[----:B------:R-:W-:Y:S02]  /*2bb0*/  IMAD R9, R9, R30, RZ ;  /* 0x0000001e09097224 */ /* 0x000fe400078e02ff */
[----:B------:R-:W-:Y:S02]  /*2bc0*/  VIADD R4, R4, 0xfffffffe ;  /* 0xfffffffe04047836 */ /* 0x000fe40000000000 */
[----:B------:R-:W-:-:S04]  /*2bd0*/  IMAD.WIDE.U32 R26, R30, R25, R6 ;  /* 0x000000191e1a7225 */ /* 0x000fc800078e0006 */
[----:B------:R-:W-:-:S05]  /*2be0*/  IMAD R9, R31, R25, R9 ;  /* 0x000000191f097224 */ /* 0x000fca00078e0209 */
[----:B------:R-:W-:-:S07]  /*2bf0*/  IADD3 R27, PT, PT, R27, R9, RZ ;  /* 0x000000091b1b7210 */ /* 0x000fce0007ffe0ff */
.L_x_2300:
        /* <DEDUP_REMOVED lines=31> */
.L_x_2314:
[----:B------:R-:W-:Y:S01]  /*2df0*/  IMAD.MOV.U32 R25, RZ, RZ, R5 ;  /* 0x000000ffff197224 */ /* 0x000fe200078e0005 */
[----:B------:R-:W-:Y:S01]  /*2e00*/  MOV R28, R20 ;  /* 0x00000014001c7202 */ /* 0x000fe20000000f00 */
[----:B------:R-:W-:Y:S01]  /*2e10*/  IMAD.MOV.U32 R29, RZ, RZ, R21 ;  /* 0x000000ffff1d7224 */ /* 0x000fe200078e0015 */
[----:B------:R-:W-:-:S07]  /*2e20*/  MOV R30, 0x2e40 ;  /* 0x00002e40001e7802 */ /* 0x000fce0000000f00 */
[----:B------:R-:W-:Y:S05]  /*2e30*/  CALL.REL.NOINC `($__internal_25_$__cuda_sm20_rem_s64) ;  /* 0x0000004c00687944 */ /* 0x000fea0003c00000 */
.L_x_2315:
[----:B------:R-:W-:Y:S05]  /*2e40*/  BSYNC.RECONVERGENT B1 ;  /* 0x0000000000017941 */ /* 0x000fea0003800200 */
.L_x_2313:
        /* <DEDUP_REMOVED lines=30> */
.L_x_2317:
[----:B------:R-:W-:Y:S01]  /*3030*/  MOV R28, R20 ;  /* 0x00000014001c7202 */ /* 0x000fe20000000f00 */
[----:B------:R-:W-:Y:S01]  /*3040*/  IMAD.MOV.U32 R29, RZ, RZ, R21 ;  /* 0x000000ffff1d7224 */ /* 0x000fe200078e0015 */
[----:B------:R-:W-:Y:S01]  /*3050*/  MOV R22, R24 ;  /* 0x0000001800167202 */ /* 0x000fe20000000f00 */
[----:B------:R-:W-:Y:S01]  /*3060*/  IMAD.MOV.U32 R25, RZ, RZ, R23 ;  /* 0x000000ffff197224 */ /* 0x000fe200078e0017 */
[----:B------:R-:W-:-:S07]  /*3070*/  MOV R30, 0x3090 ;  /* 0x00003090001e7802 */ /* 0x000fce0000000f00 */
[----:B------:R-:W-:Y:S05]  /*3080*/  CALL.REL.NOINC `($__internal_25_$__cuda_sm20_rem_s64) ;  /* 0x0000004800d47944 */ /* 0x000fea0003c00000 */
.L_x_2318:
[----:B------:R-:W-:Y:S05]  /*3090*/  BSYNC.RECONVERGENT B1 ;  /* 0x0000000000017941 */ /* 0x000fea0003800200 */
.L_x_2316:
[----:B------:R-:W-:Y:S02]  /*30a0*/  IMAD R7, R7, R4, RZ ;  /* 0x0000000407077224 */ /* 0x000fe400078e02ff */
[----:B------:R-:W-:-:S04]  /*30b0*/  IMAD.WIDE.U32 R26, R4, R6, R26 ;  /* 0x00000006041a7225 */ /* 0x000fc800078e001a */
[----:B------:R-:W-:-:S05]  /*30c0*/  IMAD R7, R5, R6, R7 ;  /* 0x0000000605077224 */ /* 0x000fca00078e0207 */
[----:B------:R-:W-:-:S07]  /*30d0*/  IADD3 R27, PT, PT, R27, R7, RZ ;  /* 0x000000071b1b7210 */ /* 0x000fce0007ffe0ff */
.L_x_2273:
[----:B------:R-:W0:Y:S02]  /*30e0*/  LDCU.64 UR12, c[0x0][0x388] ;  /* 0x00007100ff0c77ac */ /* 0x000e240008000a00 */
[----:B0-----:R-:W-:Y:S02]  /*30f0*/  LEA R4, P0, R12, UR12, 0x1 ;  /* 0x0000000c0c047c11 */ /* 0x001fe4000f8008ff */
[----:B------:R-:W-:Y:S02]  /*3100*/  LEA R6, P1, R26, UR12, 0x1 ;  /* 0x0000000c1a067c11 */ /* 0x000fe4000f8208ff */
[----:B------:R-:W-:Y:S02]  /*3110*/  LEA.HI.X R5, R12, UR13, R13, 0x1, P0 ;  /* 0x0000000d0c057c11 */ /* 0x000fe400080f0c0d */
[----:B------:R-:W-:-:S04]  /*3120*/  LEA.HI.X R7, R26, UR13, R27, 0x1, P1 ;  /* 0x0000000d1a077c11 */ /* 0x000fc800088f0c1b */
[----:B------:R-:W2:Y:S04]  /*3130*/  LDG.E.U16 R5, desc[UR10][R4.64] ;  /* 0x0000000a04057981 */ /* 0x000ea8000c1e1500 */
[----:B------:R-:W2:Y:S02]  /*3140*/  LDG.E.U16 R6, desc[UR10][R6.64] ;  /* 0x0000000a06067981 */ /* 0x000ea4000c1e1500 */
[----:B--2---:R-:W-:-:S13]  /*3150*/  ISETP.GT.U32.AND P0, PT, R5, R6, PT ;  /* 0x000000060500720c */ /* 0x004fda0003f04070 */
[----:B------:R-:W-:Y:S01]  /*3160*/  @P0 IMAD.MOV.U32 R19, RZ, RZ, RZ ;  /* 0x000000ffff130224 */ /* 0x000fe200078e00ff */
[----:B------:R0:W-:Y:S04]  /*3170*/  @P0 STS.U16 [R2], R6 ;  /* 0x0000000602000388 */ /* 0x0001e80000000400 */
[----:B------:R0:W-:Y:S04]  /*3180*/  @P0 STS.64 [R3], R18 ;  /* 0x0000001203000388 */ /* 0x0001e80000000a00 */
[----:B------:R0:W-:Y:S04]  /*3190*/  @!P0 STS.U16 [R2], R5 ;  /* 0x0000000502008388 */ /* 0x0001e80000000400 */
[----:B------:R0:W-:Y:S01]  /*31a0*/  @!P0 STS.64 [R3], R16 ;  /* 0x0000001003008388 */ /* 0x0001e20000000a00 */
[----:B------:R-:W-:Y:S05]  /*31b0*/  BRA `(.L_x_2319) ;  /* 0x0000003400b87947 */ /* 0x000fea0003800000 */
.L_x_2272:
        /* <DEDUP_REMOVED lines=16> */
.L_x_2346:
        /* <DEDUP_REMOVED lines=32> */
.L_x_2323:
[----:B------:R-:W-:Y:S01]  /*34c0*/  MOV R32, R24 ;  /* 0x0000001800207202 */ /* 0x000fe20000000f00 */
[----:B------:R-:W-:Y:S01]  /*34d0*/  IMAD.MOV.U32 R11, RZ, RZ, R25 ;  /* 0x000000ffff0b7224 */ /* 0x000fe200078e0019 */
[----:B------:R-:W-:Y:S01]  /*34e0*/  MOV R10, R6 ;  /* 0x00000006000a7202 */ /* 0x000fe20000000f00 */
[----:B------:R-:W-:Y:S01]  /*34f0*/  IMAD.MOV.U32 R9, RZ, RZ, R7 ;  /* 0x000000ffff097224 */ /* 0x000fe200078e0007 */
[----:B------:R-:W-:-:S07]  /*3500*/  MOV R8, 0x3520 ;  /* 0x0000352000087802 */ /* 0x000fce0000000f00 */
[----:B------:R-:W-:Y:S05]  /*3510*/  CALL.REL.NOINC `($__internal_24_$__cuda_sm20_div_s64) ;  /* 0x0000004000647944 */ /* 0x000fea0003c00000 */
        /* <DEDUP_REMOVED lines=9> */
.L_x_2324:
[----:B------:R-:W-:Y:S05]  /*35b0*/  BSYNC.RECONVERGENT B1 ;  /* 0x0000000000017941 */ /* 0x000fea0003800200 */
.L_x_2322:
        /* <DEDUP_REMOVED lines=38> */
.L_x_2326:
        /* <DEDUP_REMOVED lines=17> */
.L_x_2327:
[----:B------:R-:W-:Y:S05]  /*3930*/  BSYNC.RECONVERGENT B1 ;  /* 0x0000000000017941 */ /* 0x000fea0003800200 */
.L_x_2325:
        /* <DEDUP_REMOVED lines=38> */
.L_x_2329:
        /* <DEDUP_REMOVED lines=17> */
.L_x_2330:
[----:B------:R-:W-:Y:S05]  /*3cb0*/  BSYNC.RECONVERGENT B1 ;  /* 0x0000000000017941 */ /* 0x000fea0003800200 */
.L_x_2328:
[----:B------:R-:W0:Y:S01]  /*3cc0*/  LDC.64 R10, c[0x0][0x3a0] ;  /* 0x0000e800ff0a7b82 */ /* 0x000e220000000a00 */
        /* <DEDUP_REMOVED lines=10> */
[----:B------:R-:W-:Y:S01]  /*3d70*/  IMAD R13, R10, R8, R21 ;  /* 0x000000080a0d7224 */ /* 0x000fe200078e0215 */
[----:B------:R-:W-:-:S03]  /*3d80*/  IADD3 R7, PT, PT, R18, -0x4, RZ ;  /* 0xfffffffc12077810 */ /* 0x000fc60007ffe0ff */
        /* <DEDUP_REMOVED lines=26> */
.L_x_2332:
        /* <DEDUP_REMOVED lines=17> */
.L_x_2333:
[----:B------:R-:W-:Y:S05]  /*4040*/  BSYNC.RECONVERGENT B1 ;  /* 0x0000000000017941 */ /* 0x000fea0003800200 */
.L_x_2331:
[----:B------:R-:W0:Y:S01]  /*4050*/  LDC.64 R8, c[0x0][0x3a0] ;  /* 0x0000e800ff087b82 */ /* 0x000e220000000a00 */
[----:B------:R-:W-:-:S05]  /*4060*/  IADD3 R6, PT, PT, R18, -0x1, RZ ;  /* 0xffffffff12067810 */ /* 0x000fca0007ffe0ff */
        /* <DEDUP_REMOVED lines=36> */
.L_x_2335:
        /* <DEDUP_REMOVED lines=17> */
.L_x_2336:
[----:B------:R-:W-:Y:S05]  /*43c0*/  BSYNC.RECONVERGENT B1 ;  /* 0x0000000000017941 */ /* 0x000fea0003800200 */
.L_x_2334:
        /* <DEDUP_REMOVED lines=39> */
.L_x_2338:
        /* <DEDUP_REMOVED lines=17> */
.L_x_2339:
[----:B------:R-:W-:Y:S05]  /*4750*/  BSYNC.RECONVERGENT B1 ;  /* 0x0000000000017941 */ /* 0x000fea0003800200 */
.L_x_2337:
        /* <DEDUP_REMOVED lines=40> */
.L_x_2341:
        /* <DEDUP_REMOVED lines=17> */
.L_x_2342:
[----:B------:R-:W-:Y:S05]  /*4af0*/  BSYNC.RECONVERGENT B1 ;  /* 0x0000000000017941 */ /* 0x000fea0003800200 */
.L_x_2340:
        /* <DEDUP_REMOVED lines=39> */
.L_x_2344:
        /* <DEDUP_REMOVED lines=10> */
[----:B------:R-:W-:Y:S01]  /*4e10*/  IADD3.X R11, PT, PT, RZ, ~R21, RZ, P0, !PT ;  /* 0x80000015ff0b7210 */ /* 0x000fe200007fe4ff */
[----:B------:R-:W-:Y:S02]  /*4e20*/  IMAD.MOV.U32 R25, RZ, RZ, R21 ;  /* 0x000000ffff197224 */ /* 0x000fe400078e0015 */
[----:B------:R-:W-:-:S04]  /*4e30*/  IMAD.WIDE.U32 R8, R26, R31, R8 ;  /* 0x0000001f1a087225 */ /* 0x000fc800078e0008 */
[----:B------:R-:W-:-:S04]  /*4e40*/  IMAD R11, R11, R26, RZ ;  /* 0x0000001a0b0b7224 */ /* 0x000fc800078e02ff */
[----:B------:R-:W-:-:S05]  /*4e50*/  IMAD R11, R27, R31, R11 ;  /* 0x0000001f1b0b7224 */ /* 0x000fca00078e020b */
[----:B------:R-:W-:-:S07]  /*4e60*/  IADD3 R11, PT, PT, R9, R11, RZ ;  /* 0x0000000b090b7210 */ /* 0x000fce0007ffe0ff */
.L_x_2345:
[----:B------:R-:W-:Y:S05]  /*4e70*/  BSYNC.RECONVERGENT B1 ;  /* 0x0000000000017941 */ /* 0x000fea0003800200 */
.L_x_2343:
[----:B------:R-:W-:-:S06]  /*4e80*/  IMAD.WIDE.U32 R22, R7, 0x8, R22 ;  /* 0x0000000807167825 */ /* 0x000fcc00078e0016 */
[----:B------:R-:W2:Y:S01]  /*4e90*/  LDG.E.64 R22, desc[UR10][R22.64] ;  /* 0x0000000a16167981 */ /* 0x000ea2000c1e1b00 */
[----:B------:R-:W-:Y:S01]  /*4ea0*/  IADD3 R12, PT, PT, R12, 0x8, RZ ;  /* 0x000000080c0c7810 */ /* 0x000fe20007ffe0ff */
[----:B------:R-:W-:Y:S01]  /*4eb0*/  IMAD.MOV.U32 R7, RZ, RZ, R13 ;  /* 0x000000ffff077224 */ /* 0x000fe200078e000d */
[----:B------:R-:W-:Y:S02]  /*4ec0*/  MOV R6, R28 ;  /* 0x0000001c00067202 */ /* 0x000fe40000000f00 */
[----:B------:R-:W-:Y:S02]  /*4ed0*/  ISETP.NE.AND P0, PT, R12, RZ, PT ;  /* 0x000000ff0c00720c */ /* 0x000fe40003f05270 */
[----:B------:R-:W-:Y:S01]  /*4ee0*/  IADD3 R18, PT, PT, R18, -0x8, RZ ;  /* 0xfffffff812127810 */ /* 0x000fe20007ffe0ff */
        /* <DEDUP_REMOVED lines=8> */
.L_x_2321:
        /* <DEDUP_REMOVED lines=37> */
.L_x_2349:
[----:B------:R-:W-:Y:S01]  /*51c0*/  IMAD.MOV.U32 R32, RZ, RZ, R24 ;  /* 0x000000ffff207224 */ /* 0x000fe200078e0018 */
[----:B------:R-:W-:Y:S01]  /*51d0*/  MOV R11, R25 ;  /* 0x00000019000b7202 */ /* 0x000fe20000000f00 */
[----:B------:R-:W-:Y:S01]  /*51e0*/  IMAD.MOV.U32 R10, RZ, RZ, R12 ;  /* 0x000000ffff0a7224 */ /* 0x000fe200078e000c */
[----:B------:R-:W-:Y:S02]  /*51f0*/  MOV R9, R13 ;  /* 0x0000000d00097202 */ /* 0x000fe40000000f00 */
[----:B------:R-:W-:-:S07]  /*5200*/  MOV R8, 0x5220 ;  /* 0x0000522000087802 */ /* 0x000fce0000000f00 */
[----:B------:R-:W-:Y:S05]  /*5210*/  CALL.REL.NOINC `($__internal_24_$__cuda_sm20_div_s64) ;  /* 0x0000002400247944 */ /* 0x000fea0003c00000 */
        /* <DEDUP_REMOVED lines=9> */
.L_x_2350:
[----:B------:R-:W-:Y:S05]  /*52b0*/  BSYNC.RECONVERGENT B1 ;  /* 0x0000000000017941 */ /* 0x000fea0003800200 */
.L_x_2348:
        /* <DEDUP_REMOVED lines=39> */
.L_x_2352:
        /* <DEDUP_REMOVED lines=17> */
.L_x_2353:
[----:B------:R-:W-:Y:S05]  /*5640*/  BSYNC.RECONVERGENT B1 ;  /* 0x0000000000017941 */ /* 0x000fea0003800200 */
.L_x_2351:
        /* <DEDUP_REMOVED lines=40> */
.L_x_2355:
        /* <DEDUP_REMOVED lines=17> */
.L_x_2356:
[----:B------:R-:W-:Y:S05]  /*59e0*/  BSYNC.RECONVERGENT B1 ;  /* 0x0000000000017941 */ /* 0x000fea0003800200 */
.L_x_2354:
        /* <DEDUP_REMOVED lines=40> */
.L_x_2358:
        /* <DEDUP_REMOVED lines=17> */
.L_x_2359:
[----:B------:R-:W-:Y:S05]  /*5d80*/  BSYNC.RECONVERGENT B1 ;  /* 0x0000000000017941 */ /* 0x000fea0003800200 */
.L_x_2357:
        /* <DEDUP_REMOVED lines=11> */
.L_x_2347:
        /* <DEDUP_REMOVED lines=35> */
.L_x_2362:
        /* <DEDUP_REMOVED lines=15> */
.L_x_2363:
[----:B------:R-:W-:Y:S05]  /*6160*/  BSYNC.RECONVERGENT B1 ;  /* 0x0000000000017941 */ /* 0x000fea0003800200 */
.L_x_2361:
        /* <DEDUP_REMOVED lines=39> */
.L_x_2365:
        /* <DEDUP_REMOVED lines=17> */
.L_x_2366:
[----:B------:R-:W-:Y:S05]  /*64f0*/  BSYNC.RECONVERGENT B1 ;  /* 0x0000000000017941 */ /* 0x000fea0003800200 */
.L_x_2364:
        /* <DEDUP_REMOVED lines=11> */
.L_x_2360:
        /* <DEDUP_REMOVED lines=31> */
.L_x_2368:
[----:B------:R-:W-:Y:S02]  /*67a0*/  MOV R22, R24 ;  /* 0x0000001800167202 */ /* 0x000fe40000000f00 */
[----:B------:R-:W-:-:S07]  /*67b0*/  MOV R30, 0x67d0 ;  /* 0x000067d0001e7802 */ /* 0x000fce0000000f00 */
[----:B------:R-:W-:Y:S05]  /*67c0*/  CALL.REL.NOINC `($__internal_25_$__cuda_sm20_rem_s64) ;  /* 0x0000001400047944 */ /* 0x000fea0003c00000 */
.L_x_2369:
[----:B------:R-:W-:Y:S05]  /*67d0*/  BSYNC.RECONVERGENT B1 ;  /* 0x0000000000017941 */ /* 0x000fea0003800200 */
.L_x_2367:
        /* <DEDUP_REMOVED lines=9> */
.L_x_2320:
[----:B------:R-:W2:Y:S04]  /*6870*/  LDG.E.U16 R5, desc[UR10][R4.64] ;  /* 0x0000000a04057981 */ /* 0x000ea8000c1e1500 */
[----:B--2---:R1:W-:Y:S04]  /*6880*/  STS.U16 [R2], R5 ;  /* 0x0000000502007388 */ /* 0x0043e80000000400 */
[----:B------:R1:W-:Y:S02]  /*6890*/  STS.64 [R3], R16 ;  /* 0x0000001003007388 */ /* 0x0003e40000000a00 */
.L_x_2319:
[----:B------:R-:W-:Y:S05]  /*68a0*/  BSYNC.RECONVERGENT B0 ;  /* 0x0000000000007941 */ /* 0x000fea0003800200 */
.L_x_2271:
[----:B------:R-:W-:Y:S01]  /*68b0*/  BAR.SYNC.DEFER_BLOCKING 0x0 ;  /* 0x0000000000007b1d */ /* 0x000fe20000010000 */
[----:B------:R-:W-:-:S09]  /*68c0*/  UISETP.GE.U32.AND UP0, UPT, UR4, 0x42, UPT ;  /* 0x000000420400788c */ /* 0x000fd2000bf06070 */
[----:B------:R-:W-:Y:S05]  /*68d0*/  BRA.U !UP0, `(.L_x_2370) ;  /* 0x00000001088c7547 */ /* 0x000fea000b800000 */
.L_x_2375:
[----:B------:R-:W-:Y:S01]  /*68e0*/  UMOV UR5, UR4 ;  /* 0x0000000400057c82 */ /* 0x000fe20008000000 */
[----:B------:R-:W-:Y:S01]  /*68f0*/  USHF.R.U32.HI UR4, URZ, 0x1, UR4 ;  /* 0x00000001ff047899 */ /* 0x000fe20008011604 */
[----:B------:R-:W-:Y:S05]  /*6900*/  BSSY.RECONVERGENT B0, `(.L_x_2371) ;  /* 0x000001c000007945 */ /* 0x000fea0003800200 */
[----:B------:R-:W-:-:S13]  /*6910*/  ISETP.GE.U32.AND P0, PT, R0, UR4, PT ;  /* 0x0000000400007c0c */ /* 0x000fda000bf06070 */
[----:B0-2---:R-:W-:Y:S05]  /*6920*/  @P0 BRA `(.L_x_2372) ;  /* 0x0000000000640947 */ /* 0x005fea0003800000 */
[----:B------:R-:W-:Y:S01]  /*6930*/  ULOP3.LUT UR6, UR5, 0x7fe, URZ, 0xc0, !UPT ;  /* 0x000007fe05067892 */ /* 0x000fe2000f8ec0ff */
[----:B0-----:R-:W-:Y:S01]  /*6940*/  LDS.U16 R6, [R2] ;  /* 0x0000000002067984 */ /* 0x001fe20000000400 */
[----:B------:R-:W-:Y:S01]  /*6950*/  IMAD.U32 R4, RZ, RZ, UR4 ;  /* 0x00000004ff047e24 */ /* 0x000fe2000f8e00ff */
[----:B------:R-:W-:Y:S04]  /*6960*/  BSSY.RELIABLE B1, `(.L_x_2373) ;  /* 0x0000013000017945 */ /* 0x000fe80003800100 */
[----:B------:R-:W-:Y:S02]  /*6970*/  LEA R7, R4, R3, 0x3 ;  /* 0x0000000304077211 */ /* 0x000fe400078e18ff */
[----:B------:R-:W0:Y:S02]  /*6980*/  LDS.U16 R9, [R2+UR6] ;  /* 0x0000000602097984 */ /* 0x000e240008000400 */
[----:B0-----:R-:W-:-:S13]  /*6990*/  ISETP.GT.U32.AND P0, PT, R6, R9, PT ;  /* 0x000000090600720c */ /* 0x001fda0003f04070 */
[----:B-1----:R0:W1:Y:S01]  /*69a0*/  @P0 LDS.64 R4, [R7] ;  /* 0x0000000007040984 */ /* 0x0020620000000a00 */
        /* <DEDUP_REMOVED lines=12> */
[----:B------:R-:W-:Y:S01]  /*6a70*/  MOV R4, R6 ;  /* 0x0000000600047202 */ /* 0x000fe20000000f00 */
[----:B------:R-:W-:-:S07]  /*6a80*/  IMAD.MOV.U32 R5, RZ, RZ, R7 ;  /* 0x000000ffff057224 */ /* 0x000fce00078e0007 */
.L_x_2374:
[----:B------:R-:W-:Y:S05]  /*6a90*/  BSYNC.RELIABLE B1 ;  /* 0x0000000000017941 */ /* 0x000fea0003800100 */
.L_x_2373:
[----:B------:R2:W-:Y:S04]  /*6aa0*/  STS.U16 [R2], R9 ;  /* 0x0000000902007388 */ /* 0x0005e80000000400 */
[----:B-1----:R2:W-:Y:S02]  /*6ab0*/  STS.64 [R3], R4 ;  /* 0x0000000403007388 */ /* 0x0025e40000000a00 */
.L_x_2372:
[----:B------:R-:W-:Y:S05]  /*6ac0*/  BSYNC.RECONVERGENT B0 ;  /* 0x0000000000007941 */ /* 0x000fea0003800200 */
.L_x_2371:
[----:B------:R-:W-:Y:S05]  /*6ad0*/  WARPSYNC.ALL ;  /* 0x0000000000007948 */ /* 0x000fea0003800000 */
[----:B------:R-:W-:Y:S01]  /*6ae0*/  BAR.SYNC.DEFER_BLOCKING 0x0 ;  /* 0x0000000000007b1d */ /* 0x000fe20000010000 */
[----:B------:R-:W-:-:S09]  /*6af0*/  UISETP.GT.U32.AND UP0, UPT, UR5, 0x83, UPT ;  /* 0x000000830500788c */ /* 0x000fd2000bf04070 */
[----:B------:R-:W-:Y:S05]  /*6b00*/  BRA.U UP0, `(.L_x_2375) ;  /* 0xfffffffd00747547 */ /* 0x000fea000b83ffff */
.L_x_2370:
[----:B------:R-:W-:-:S13]  /*6b10*/  ISETP.GT.U32.AND P0, PT, R0, 0x1f, PT ;  /* 0x0000001f0000780c */ /* 0x000fda0003f04070 */
[----:B------:R-:W-:Y:S05]  /*6b20*/  @P0 EXIT ;  /* 0x000000000000094d */ /* 0x000fea0003800000 */
[----:B--2---:R-:W-:Y:S01]  /*6b30*/  LDS.U16 R4, [R2] ;  /* 0x0000000002047984 */ /* 0x004fe20000000400 */
[----:B------:R-:W-:Y:S04]  /*6b40*/  BSSY.RECONVERGENT B0, `(.L_x_2376) ;  /* 0x0000018000007945 */ /* 0x000fe80003800200 */
[----:B------:R-:W-:Y:S01]  /*6b50*/  BSSY.RELIABLE B1, `(.L_x_2377) ;  /* 0x0000012000017945 */ /* 0x000fe20003800100 */
[----:B01----:R-:W0:Y:S02]  /*6b60*/  LDS.U16 R5, [R2+0x40] ;  /* 0x0000400002057984 */ /* 0x003e240000000400 */
[----:B0-----:R-:W-:-:S13]  /*6b70*/  ISETP.GT.U32.AND P0, PT, R4, R5, PT ;  /* 0x000000050400720c */ /* 0x001fda0003f04070 */
[----:B------:R-:W-:Y:S05]  /*6b80*/  @P0 BRA `(.L_x_2378) ;  /* 0x0000000000380947 */ /* 0x000fea0003800000 */
[----:B------:R-:W0:Y:S04]  /*6b90*/  LDS.U16 R4, [R2] ;  /* 0x0000000002047984 */ /* 0x000e280000000400 */
[----:B------:R-:W1:Y:S01]  /*6ba0*/  LDS.U16 R5, [R2+0x40] ;  /* 0x0000400002057984 */ /* 0x000e620000000400 */
[----:B0-----:R-:W-:Y:S02]  /*6bb0*/  PRMT R6, R4, 0x9910, RZ ;  /* 0x0000991004067816 */ /* 0x001fe400000000ff */
[----:B-1----:R-:W-:Y:S02]  /*6bc0*/  PRMT R4, R5, 0x9910, RZ ;  /* 0x0000991005047816 */ /* 0x002fe400000000ff */
[----:B------:R-:W-:-:S04]  /*6bd0*/  MOV R5, R6 ;  /* 0x0000000600057202 */ /* 0x000fc80000000f00 */
[----:B------:R-:W-:-:S13]  /*6be0*/  ISETP.NE.AND P0, PT, R5, R4, PT ;  /* 0x000000040500720c */ /* 0x000fda0003f05270 */
        /* <DEDUP_REMOVED lines=8> */
.L_x_2378:
[----:B------:R-:W-:Y:S05]  /*6c70*/  BSYNC.RELIABLE B1 ;  /* 0x0000000000017941 */ /* 0x000fea0003800100 */
.L_x_2377:
[----:B------:R-:W0:Y:S04]  /*6c80*/  LDS.64 R4, [R3+0x100] ;  /* 0x0001000003047984 */ /* 0x000e280000000a00 */
[----:B0-----:R-:W-:Y:S04]  /*6c90*/  STS.64 [R3], R4 ;  /* 0x0000000403007388 */ /* 0x001fe80000000a00 */
[----:B------:R-:W0:Y:S04]  /*6ca0*/  LDS.U16 R7, [R2+0x40] ;  /* 0x0000400002077984 */ /* 0x000e280000000400 */
[----:B0-----:R0:W-:Y:S02]  /*6cb0*/  STS.U16 [R2], R7 ;  /* 0x0000000702007388 */ /* 0x0011e40000000400 */
.L_x_2379:
[----:B------:R-:W-:Y:S05]  /*6cc0*/  BSYNC.RECONVERGENT B0 ;  /* 0x0000000000007941 */ /* 0x000fea0003800200 */
.L_x_2376:
        /* <DEDUP_REMOVED lines=8> */
[----:B------:R-:W2:Y:S01]  /*6d50*/  LDS.U16 R5, [R2+0x20] ;  /* 0x0000200002057984 */ /* 0x000ea20000000400 */
[----:B-1----:R-:W-:Y:S02]  /*6d60*/  PRMT R6, R4, 0x9910, RZ ;  /* 0x0000991004067816 */ /* 0x002fe400000000ff */
[----:B--2---:R-:W-:Y:S02]  /*6d70*/  PRMT R4, R5, 0x9910, RZ ;  /* 0x0000991005047816 */ /* 0x004fe400000000ff */
[----:B------:R-:W-:-:S04]  /*6d80*/  MOV R5, R6 ;  /* 0x0000000600057202 */ /* 0x000fc80000000f00 */
[----:B------:R-:W-:-:S13]  /*6d90*/  ISETP.NE.AND P0, PT, R5, R4, PT ;  /* 0x000000040500720c */ /* 0x000fda0003f05270 */
        /* <DEDUP_REMOVED lines=8> */
.L_x_2382:
[----:B------:R-:W-:Y:S05]  /*6e20*/  BSYNC.RELIABLE B2 ;  /* 0x0000000000027941 */ /* 0x000fea0003800100 */
.L_x_2381:
[----:B------:R-:W1:Y:S04]  /*6e30*/  LDS.64 R4, [R3+0x80] ;  /* 0x0000800003047984 */ /* 0x000e680000000a00 */
[----:B-1----:R-:W-:Y:S04]  /*6e40*/  STS.64 [R3], R4 ;  /* 0x0000000403007388 */ /* 0x002fe80000000a00 */
[----:B0-----:R-:W0:Y:S04]  /*6e50*/  LDS.U16 R7, [R2+0x20] ;  /* 0x0000200002077984 */ /* 0x001e280000000400 */
[----:B0-----:R1:W-:Y:S02]  /*6e60*/  STS.U16 [R2], R7 ;  /* 0x0000000702007388 */ /* 0x0013e40000000400 */
.L_x_2383:
[----:B------:R-:W-:Y:S05]  /*6e70*/  BSYNC.RECONVERGENT B0 ;  /* 0x0000000000007941 */ /* 0x000fea0003800200 */
.L_x_2380:
[----:B------:R-:W-:Y:S05]  /*6e80*/  WARPSYNC.ALL ;  /* 0x0000000000007948 */ /* 0x000fea0003800000 */
[----:B------:R-:W-:Y:S01]  /*6e90*/  LDS.U16 R4, [R2] ;  /* 0x0000000002047984 */ /* 0x000fe20000000400 */
[----:B------:R-:W-:Y:S04]  /*6ea0*/  BSSY.RECONVERGENT B0, `(.L_x_2384) ;  /* 0x0000018000007945 */ /* 0x000fe80003800200 */
[----:B------:R-:W-:Y:S01]  /*6eb0*/  BSSY.RELIABLE B3, `(.L_x_2385) ;  /* 0x0000012000037945 */ /* 0x000fe20003800100 */
[----:B------:R-:W2:Y:S02]  /*6ec0*/  LDS.U16 R5, [R2+0x10] ;  /* 0x0000100002057984 */ /* 0x000ea40000000400 */
[----:B--2---:R-:W-:-:S13]  /*6ed0*/  ISETP.GT.U32.AND P0, PT, R4, R5, PT ;  /* 0x000000050400720c */ /* 0x004fda0003f04070 */
[----:B------:R-:W-:Y:S05]  /*6ee0*/  @P0 BRA `(.L_x_2386) ;  /* 0x0000000000380947 */ /* 0x000fea0003800000 */
[----:B------:R-:W2:Y:S04]  /*6ef0*/  LDS.U16 R4, [R2] ;  /* 0x0000000002047984 */ /* 0x000ea80000000400 */
[----:B------:R-:W3:Y:S01]  /*6f00*/  LDS.U16 R5, [R2+0x10] ;  /* 0x0000100002057984 */ /* 0x000ee20000000400 */
[----:B--2---:R-:W-:Y:S02]  /*6f10*/  PRMT R6, R4, 0x9910, RZ ;  /* 0x0000991004067816 */ /* 0x004fe400000000ff */
[----:B---3--:R-:W-:-:S03]  /*6f20*/  PRMT R4, R5, 0x9910, RZ ;  /* 0x0000991005047816 */ /* 0x008fc600000000ff */
[----:B------:R-:W-:-:S05]  /*6f30*/  IMAD.MOV.U32 R5, RZ, RZ, R6 ;  /* 0x000000ffff057224 */ /* 0x000fca00078e0006 */
[----:B------:R-:W-:-:S13]  /*6f40*/  ISETP.NE.AND P0, PT, R5, R4, PT ;  /* 0x000000040500720c */ /* 0x000fda0003f05270 */
        /* <DEDUP_REMOVED lines=8> */
.L_x_2386:
[----:B------:R-:W-:Y:S05]  /*6fd0*/  BSYNC.RELIABLE B3 ;  /* 0x0000000000037941 */ /* 0x000fea0003800100 */
.L_x_2385:
[----:B------:R-:W2:Y:S04]  /*6fe0*/  LDS.64 R4, [R3+0x40] ;  /* 0x0000400003047984 */ /* 0x000ea80000000a00 */
[----:B--2---:R-:W-:Y:S04]  /*6ff0*/  STS.64 [R3], R4 ;  /* 0x0000000403007388 */ /* 0x004fe80000000a00 */
[----:B01----:R-:W0:Y:S04]  /*7000*/  LDS.U16 R7, [R2+0x10] ;  /* 0x0000100002077984 */ /* 0x003e280000000400 */
[----:B0-----:R2:W-:Y:S02]  /*7010*/  STS.U16 [R2], R7 ;  /* 0x0000000702007388 */ /* 0x0015e40000000400 */
.L_x_2387:
[----:B------:R-:W-:Y:S05]  /*7020*/  BSYNC.RECONVERGENT B0 ;  /* 0x0000000000007941 */ /* 0x000fea0003800200 */
.L_x_2384:
        /* <DEDUP_REMOVED lines=10> */
[----:B----4-:R-:W-:Y:S02]  /*70d0*/  PRMT R4, R5, 0x9910, RZ ;  /* 0x0000991005047816 */ /* 0x010fe400000000ff */
[----:B------:R-:W-:-:S04]  /*70e0*/  MOV R5, R6 ;  /* 0x0000000600057202 */ /* 0x000fc80000000f00 */
        /* <DEDUP_REMOVED lines=9> */
.L_x_2390:
[----:B------:R-:W-:Y:S05]  /*7180*/  BSYNC.RELIABLE B4 ;  /* 0x0000000000047941 */ /* 0x000fea0003800100 */
.L_x_2389:
[----:B------:R-:W3:Y:S04]  /*7190*/  LDS.64 R4, [R3+0x20] ;  /* 0x0000200003047984 */ /* 0x000ee80000000a00 */
[----:B---3--:R-:W-:Y:S04]  /*71a0*/  STS.64 [R3], R4 ;  /* 0x0000000403007388 */ /* 0x008fe80000000a00 */
[----:B012---:R-:W0:Y:S04]  /*71b0*/  LDS.U16 R7, [R2+0x8] ;  /* 0x0000080002077984 */ /* 0x007e280000000400 */
[----:B0-----:R3:W-:Y:S02]  /*71c0*/  STS.U16 [R2], R7 ;  /* 0x0000000702007388 */ /* 0x0017e40000000400 */
.L_x_2391:
[----:B------:R-:W-:Y:S05]  /*71d0*/  BSYNC.RECONVERGENT B0 ;  /* 0x0000000000007941 */ /* 0x000fea0003800200 */
.L_x_2388:
        /* <DEDUP_REMOVED lines=10> */
[----:B-----5:R-:W-:Y:S02]  /*7280*/  PRMT R4, R5, 0x9910, RZ ;  /* 0x0000991005047816 */ /* 0x020fe400000000ff */
[----:B------:R-:W-:-:S04]  /*7290*/  MOV R5, R6 ;  /* 0x0000000600057202 */ /* 0x000fc80000000f00 */
        /* <DEDUP_REMOVED lines=9> */
.L_x_2394:
[----:B------:R-:W-:Y:S05]  /*7330*/  BSYNC.RELIABLE B5 ;  /* 0x0000000000057941 */ /* 0x000fea0003800100 */
.L_x_2393:
[----:B------:R-:W4:Y:S04]  /*7340*/  LDS.64 R4, [R3+0x10] ;  /* 0x0000100003047984 */ /* 0x000f280000000a00 */
[----:B----4-:R-:W-:Y:S04]  /*7350*/  STS.64 [R3], R4 ;  /* 0x0000000403007388 */ /* 0x010fe80000000a00 */
[----:B0123--:R-:W0:Y:S04]  /*7360*/  LDS.U16 R7, [R2+0x4] ;  /* 0x0000040002077984 */ /* 0x00fe280000000400 */
[----:B0-----:R4:W-:Y:S02]  /*7370*/  STS.U16 [R2], R7 ;  /* 0x0000000702007388 */ /* 0x0019e40000000400 */
.L_x_2395:
[----:B------:R-:W-:Y:S05]  /*7380*/  BSYNC.RECONVERGENT B0 ;  /* 0x0000000000007941 */ /* 0x000fea0003800200 */
.L_x_2392:
        /* <DEDUP_REMOVED lines=21> */
.L_x_2398:
[----:B------:R-:W-:Y:S05]  /*74e0*/  BSYNC.RELIABLE B6 ;  /* 0x0000000000067941 */ /* 0x000fea0003800100 */
.L_x_2397:
[----:B------:R-:W5:Y:S04]  /*74f0*/  LDS.64 R4, [R3+0x8] ;  /* 0x0000080003047984 */ /* 0x000f680000000a00 */
[----:B-----5:R-:W-:Y:S04]  /*7500*/  STS.64 [R3], R4 ;  /* 0x0000000403007388 */ /* 0x020fe80000000a00 */
[----:B01234-:R-:W0:Y:S04]  /*7510*/  LDS.U16 R7, [R2+0x2] ;  /* 0x0000020002077984 */ /* 0x01fe280000000400 */
[----:B0-----:R0:W-:Y:S02]  /*7520*/  STS.U16 [R2], R7 ;  /* 0x0000000702007388 */ /* 0x0011e40000000400 */
.L_x_2399:
[----:B------:R-:W-:Y:S05]  /*7530*/  BSYNC.RECONVERGENT B0 ;  /* 0x0000000000007941 */ /* 0x000fea0003800200 */
.L_x_2396:
        /* <DEDUP_REMOVED lines=23> */
        .weak           $__internal_24_$__cuda_sm20_div_s64
        .type           $__internal_24_$__cuda_sm20_div_s64,@function
        .size           $__internal_24_$__cuda_sm20_div_s64,($__internal_25_$__cuda_sm20_rem_s64 - $__internal_24_$__cuda_sm20_div_s64)
$__internal_24_$__cuda_sm20_div_s64:
        /* <DEDUP_REMOVED lines=82> */
[----:B------:R-:W-:Y:S06]  /*7bd0*/  RET.REL.NODEC R8 `(nkd_u16) ;  /* 0xffffff8408087950 */ /* 0x000fec0003c3ffff */
        .weak           $__internal_25_$__cuda_sm20_rem_s64
        .type           $__internal_25_$__cuda_sm20_rem_s64,@function
        .size           $__internal_25_$__cuda_sm20_rem_s64,(.L_x_4861 - $__internal_25_$__cuda_sm20_rem_s64)
$__internal_25_$__cuda_sm20_rem_s64:
        /* <DEDUP_REMOVED lines=76> */
[----:B------:R-:W-:Y:S06]  /*80a0*/  RET.REL.NODEC R30 `(nkd_u16) ;  /* 0xffffff7c1ed47950 */ /* 0x000fec0003c3ffff */
.L_x_2400:
        /* <DEDUP_REMOVED lines=13> */
.L_x_4861:


//--------------------- .text.contiguous_reduce2_u16 --------------------------
	.section	.text.contiguous_reduce2_u16,"ax",@progbits
	.align	128
        .global         contiguous_reduce2_u16
        .type           contiguous_reduce2_u16,@function
        .size           contiguous_reduce2_u16,(.L_x_4920 - contiguous_reduce2_u16)
        .other          contiguous_reduce2_u16,@"STO_CUDA_ENTRY STV_DEFAULT"
contiguous_reduce2_u16:
.text.contiguous_reduce2_u16:
        /* <DEDUP_REMOVED lines=10> */
[----:B-1----:R-:W-:-:S04]  /*00a0*/  ULEA UR4, UR6, UR4, 0x18 ;  /* 0x0000000406047291 */ /* 0x002fc8000f8ec0ff */
[----:B--2---:R-:W-:Y:S02]  /*00b0*/  ULEA UR6, UR5, UR4, 0x1 ;  /* 0x0000000405067291 */ /* 0x004fe4000f8e08ff */
        /* <DEDUP_REMOVED lines=8> */
[----:B------:R0:W-:Y:S02]  /*0140*/  STS.U16 [R4], R8 ;  /* 0x0000000804007388 */ /* 0x0001e40000000400 */
[----:B------:R-:W-:-:S13]  /*0150*/  ISETP.GE.U32.AND.EX P0, PT, RZ, UR11, PT, P0 ;  /* 0x0000000bff007c0c */ /* 0x000fda000bf06100 */
[----:B0-----:R-:W-:Y:S05]  /*0160*/  @P0 BRA `(.L_x_2402) ;  /* 0x0000000000b00947 */ /* 0x001fea0003800000 */
[----:B------:R-:W0:Y:S02]  /*0170*/  LDCU.64 UR12, c[0x0][0x390] ;  /* 0x00007200ff0c77ac */ /* 0x000e240008000a00 */
[C---:B0-----:R-:W-:Y:S02]  /*0180*/  LEA R8, P0, R6.reuse, UR12, 0x1 ;  /* 0x0000000c06087c11 */ /* 0x041fe4000f8008ff */
[C---:B------:R-:W-:Y:S02]  /*0190*/  LEA R10, P1, R5.reuse, UR12, 0x1 ;  /* 0x0000000c050a7c11 */ /* 0x040fe4000f8208ff */
[----:B------:R-:W-:Y:S02]  /*01a0*/  LEA.HI.X R9, R6, UR13, RZ, 0x1, P0 ;  /* 0x0000000d06097c11 */ /* 0x000fe400080f0cff */
[----:B------:R-:W-:-:S03]  /*01b0*/  LEA.HI.X R11, R5, UR13, RZ, 0x1, P1 ;  /* 0x0000000d050b7c11 */ /* 0x000fc600088f0cff */
[----:B------:R-:W2:Y:S04]  /*01c0*/  LDG.E.U16 R13, desc[UR8][R8.64] ;  /* 0x00000008080d7981 */ /* 0x000ea8000c1e1500 */
[----:B------:R-:W2:Y:S02]  /*01d0*/  LDG.E.U16 R12, desc[UR8][R10.64] ;  /* 0x000000080a0c7981 */ /* 0x000ea4000c1e1500 */
[----:B--2---:R-:W-:-:S13]  /*01e0*/  ISETP.GT.U32.AND P0, PT, R13, R12, PT ;  /* 0x0000000c0d00720c */ /* 0x004fda0003f04070 */
[----:B------:R-:W-:Y:S05]  /*01f0*/  @!P0 BRA `(.L_x_2403) ;  /* 0x0000000000148947 */ /* 0x000fea0003800000 */
[----:B------:R-:W0:Y:S02]  /*0200*/  LDCU.64 UR12, c[0x0][0x388] ;  /* 0x00007100ff0c77ac */ /* 0x000e240008000a00 */
[----:B0-----:R-:W-:-:S04]  /*0210*/  LEA R6, P0, R5, UR12, 0x3 ;  /* 0x0000000c05067c11 */ /* 0x001fc8000f8018ff */
[----:B------:R-:W-:-:S06]  /*0220*/  LEA.HI.X R7, R5, UR13, RZ, 0x3, P0 ;  /* 0x0000000d05077c11 */ /* 0x000fcc00080f1cff */
[----:B------:R-:W5:Y:S01]  /*0230*/  LDG.E.64 R6, desc[UR8][R6.64] ;  /* 0x0000000806067981 */ /* 0x000f62000c1e1b00 */
[----:B------:R-:W-:Y:S05]  /*0240*/  BRA `(.L_x_2404) ;  /* 0x00000000005c7947 */ /* 0x000fea0003800000 */
.L_x_2403:
[----:B------:R-:W-:Y:S01]  /*0250*/  PRMT R8, R12, 0x9910, RZ ;  /* 0x000099100c087816 */ /* 0x000fe200000000ff */
[----:B------:R-:W-:Y:S01]  /*0260*/  BSSY.RELIABLE B1, `(.L_x_2405) ;  /* 0x0000019000017945 */ /* 0x000fe20003800100 */
[----:B------:R-:W-:-:S04]  /*0270*/  PRMT R9, R13, 0x9910, RZ ;  /* 0x000099100d097816 */ /* 0x000fc800000000ff */
[----:B------:R-:W-:-:S13]  /*0280*/  ISETP.NE.AND P0, PT, R9, R8, PT ;  /* 0x000000080900720c */ /* 0x000fda0003f05270 */
[----:B------:R-:W-:Y:S05]  /*0290*/  @!P0 BRA `(.L_x_2406) ;  /* 0x0000000000148947 */ /* 0x000fea0003800000 */
[----:B------:R-:W0:Y:S02]  /*02a0*/  LDCU.64 UR12, c[0x0][0x388] ;  /* 0x00007100ff0c77ac */ /* 0x000e240008000a00 */
[----:B0-----:R-:W-:-:S04]  /*02b0*/  LEA R8, P0, R6, UR12, 0x3 ;  /* 0x0000000c06087c11 */ /* 0x001fc8000f8018ff */
[----:B------:R-:W-:-:S05]  /*02c0*/  LEA.HI.X R9, R6, UR13, RZ, 0x3, P0 ;  /* 0x0000000d06097c11 */ /* 0x000fca00080f1cff */
[----:B------:R0:W5:Y:S01]  /*02d0*/  LDG.E.64 R6, desc[UR8][R8.64] ;  /* 0x0000000808067981 */ /* 0x000162000c1e1b00 */
[----:B------:R-:W-:Y:S05]  /*02e0*/  BRA `(.L_x_2407) ;  /* 0x0000000000407947 */ /* 0x000fea0003800000 */
.L_x_2406:
[----:B------:R-:W0:Y:S02]  /*02f0*/  LDCU.64 UR12, c[0x0][0x388] ;  /* 0x00007100ff0c77ac */ /* 0x000e240008000a00 */
[C---:B0-----:R-:W-:Y:S02]  /*0300*/  LEA R10, P1, R5.reuse, UR12, 0x3 ;  /* 0x0000000c050a7c11 */ /* 0x041fe4000f8218ff */
[C---:B------:R-:W-:Y:S02]  /*0310*/  LEA R8, P0, R6.reuse, UR12, 0x3 ;  /* 0x0000000c06087c11 */ /* 0x040fe4000f8018ff */
        /* <DEDUP_REMOVED lines=10> */
.L_x_2404:
[----:B------:R2:W-:Y:S04]  /*03c0*/  STS.U16 [R4], R12 ;  /* 0x0000000c04007388 */ /* 0x0005e80000000400 */
[----:B-----5:R2:W-:Y:S01]  /*03d0*/  STS.64 [R3], R6 ;  /* 0x0000000603007388 */ /* 0x0205e20000000a00 */
[----:B------:R-:W-:Y:S05]  /*03e0*/  BRA `(.L_x_2408) ;  /* 0x0000000000447947 */ /* 0x000fea0003800000 */
.L_x_2407:
[----:B------:R-:W-:Y:S05]  /*03f0*/  BSYNC.RELIABLE B1 ;  /* 0x0000000000017941 */ /* 0x000fea0003800100 */
.L_x_2405:
[----:B------:R1:W-:Y:S04]  /*0400*/  STS.U16 [R4], R13 ;  /* 0x0000000d04007388 */ /* 0x0003e80000000400 */
[----:B-----5:R1:W-:Y:S01]  /*0410*/  STS.64 [R3], R6 ;  /* 0x0000000603007388 */ /* 0x0203e20000000a00 */
[----:B------:R-:W-:Y:S05]  /*0420*/  BRA `(.L_x_2408) ;  /* 0x0000000000347947 */ /* 0x000fea0003800000 */
.L_x_2402:
        /* <DEDUP_REMOVED lines=13> */
.L_x_2408:
[----:B------:R-:W-:Y:S05]  /*0500*/  BSYNC.RECONVERGENT B0 ;  /* 0x0000000000007941 */ /* 0x000fea0003800200 */
.L_x_2401:
[----:B------:R-:W-:Y:S05]  /*0510*/  WARPSYNC.ALL ;  /* 0x0000000000007948 */ /* 0x000fea0003800000 */
[----:B------:R-:W-:Y:S01]  /*0520*/  BAR.SYNC.DEFER_BLOCKING 0x0 ;  /* 0x0000000000007b1d */ /* 0x000fe20000010000 */
[----:B------:R-:W-:-:S09]  /*0530*/  UISETP.GE.U32.AND UP0, UPT, UR5, 0x42, UPT ;  /* 0x000000420500788c */ /* 0x000fd2000bf06070 */
[----:B------:R-:W-:Y:S05]  /*0540*/  BRA.U !UP0, `(.L_x_2409) ;  /* 0x00000001088c7547 */ /* 0x000fea000b800000 */
.L_x_2414:
[----:B------:R-:W-:Y:S01]  /*0550*/  UMOV UR4, UR5 ;  /* 0x0000000500047c82 */ /* 0x000fe20008000000 */
[----:B------:R-:W-:Y:S01]  /*0560*/  USHF.R.U32.HI UR5, URZ, 0x1, UR5 ;  /* 0x00000001ff057899 */ /* 0x000fe20008011605 */
[----:B------:R-:W-:Y:S05]  /*0570*/  BSSY.RECONVERGENT B0, `(.L_x_2410) ;  /* 0x000001c000007945 */ /* 0x000fea0003800200 */
[----:B------:R-:W-:-:S13]  /*0580*/  ISETP.GE.U32.AND P0, PT, R2, UR5, PT ;  /* 0x0000000502007c0c */ /* 0x000fda000bf06070 */
[----:B---3--:R-:W-:Y:S05]  /*0590*/  @P0 BRA `(.L_x_2411) ;  /* 0x0000000000640947 */ /* 0x008fea0003800000 */
[----:B------:R-:W-:Y:S01]  /*05a0*/  ULOP3.LUT UR7, UR4, 0x7fe, URZ, 0xc0, !UPT ;  /* 0x000007fe04077892 */ /* 0x000fe2000f8ec0ff */
[----:B------:R-:W-:Y:S01]  /*05b0*/  LDS.U16 R5, [R4] ;  /* 0x0000000004057984 */ /* 0x000fe20000000400 */
[----:B0-----:R-:W-:Y:S01]  /*05c0*/  IMAD.U32 R8, RZ, RZ, UR5 ;  /* 0x00000005ff087e24 */ /* 0x001fe2000f8e00ff */
[----:B------:R-:W-:Y:S03]  /*05d0*/  BSSY.RELIABLE B1, `(.L_x_2412) ;  /* 0x0000013000017945 */ /* 0x000fe60003800100 */
[----:B------:R-:W-:-:S03]  /*05e0*/  IMAD R8, R8, 0x8, R3 ;  /* 0x0000000808087824 */ /* 0x000fc600078e0203 */
[----:B------:R-:W0:Y:S02]  /*05f0*/  LDS.U16 R10, [R4+UR7] ;  /* 0x00000007040a7984 */ /* 0x000e240008000400 */
[----:B0-----:R-:W-:-:S13]  /*0600*/  ISETP.GT.U32.AND P0, PT, R5, R10, PT ;  /* 0x0000000a0500720c */ /* 0x001fda0003f04070 */
[----:B-12---:R0:W1:Y:S01]  /*0610*/  @P0 LDS.64 R6, [R8] ;  /* 0x0000000008060984 */ /* 0x0060620000000a00 */
        /* <DEDUP_REMOVED lines=14> */
.L_x_2413:
[----:B------:R-:W-:Y:S05]  /*0700*/  BSYNC.RELIABLE B1 ;  /* 0x0000000000017941 */ /* 0x000fea0003800100 */
.L_x_2412:
[----:B------:R3:W-:Y:S04]  /*0710*/  STS.U16 [R4], R10 ;  /* 0x0000000a04007388 */ /* 0x0007e80000000400 */
[----:B-1----:R3:W-:Y:S02]  /*0720*/  STS.64 [R3], R6 ;  /* 0x0000000603007388 */ /* 0x0027e40000000a00 */
.L_x_2411:
[----:B------:R-:W-:Y:S05]  /*0730*/  BSYNC.RECONVERGENT B0 ;  /* 0x0000000000007941 */ /* 0x000fea0003800200 */
.L_x_2410:
[----:B------:R-:W-:Y:S05]  /*0740*/  WARPSYNC.ALL ;  /* 0x0000000000007948 */ /* 0x000fea0003800000 */
[----:B------:R-:W-:Y:S01]  /*0750*/  BAR.SYNC.DEFER_BLOCKING 0x0 ;  /* 0x0000000000007b1d */ /* 0x000fe20000010000 */
[----:B------:R-:W-:-:S09]  /*0760*/  UISETP.GT.U32.AND UP0, UPT, UR4, 0x83, UPT ;  /* 0x000000830400788c */ /* 0x000fd2000bf04070 */
[----:B------:R-:W-:Y:S05]  /*0770*/  BRA.U UP0, `(.L_x_2414) ;  /* 0xfffffffd00747547 */ /* 0x000fea000b83ffff */
.L_x_2409:
[----:B------:R-:W-:-:S13]  /*0780*/  ISETP.GT.U32.AND P0, PT, R2, 0x1f, PT ;  /* 0x0000001f0200780c */ /* 0x000fda0003f04070 */
[----:B------:R-:W-:Y:S05]  /*0790*/  @P0 EXIT ;  /* 0x000000000000094d */ /* 0x000fea0003800000 */
[----:B------:R-:W-:Y:S01]  /*07a0*/  LDS.U16 R5, [R4] ;  /* 0x0000000004057984 */ /* 0x000fe20000000400 */
[----:B------:R-:W-:Y:S04]  /*07b0*/  BSSY.RECONVERGENT B1, `(.L_x_2415) ;  /* 0x0000018000017945 */ /* 0x000fe80003800200 */
[----:B------:R-:W-:Y:S01]  /*07c0*/  BSSY.RELIABLE B0, `(.L_x_2416) ;  /* 0x0000012000007945 */ /* 0x000fe20003800100 */
[----:B-123--:R-:W1:Y:S02]  /*07d0*/  LDS.U16 R6, [R4+0x40] ;  /* 0x0000400004067984 */ /* 0x00ee640000000400 */
[----:B-1----:R-:W-:-:S13]  /*07e0*/  ISETP.GT.U32.AND P0, PT, R5, R6, PT ;  /* 0x000000060500720c */ /* 0x002fda0003f04070 */
[----:B------:R-:W-:Y:S05]  /*07f0*/  @P0 BRA `(.L_x_2417) ;  /* 0x0000000000380947 */ /* 0x000fea0003800000 */
[----:B------:R-:W1:Y:S04]  /*0800*/  LDS.U16 R5, [R4] ;  /* 0x0000000004057984 */ /* 0x000e680000000400 */
[----:B------:R-:W2:Y:S01]  /*0810*/  LDS.U16 R6, [R4+0x40] ;  /* 0x0000400004067984 */ /* 0x000ea20000000400 */
[----:B-1----:R-:W-:Y:S02]  /*0820*/  PRMT R7, R5, 0x9910, RZ ;  /* 0x0000991005077816 */ /* 0x002fe400000000ff */
[----:B--2---:R-:W-:-:S03]  /*0830*/  PRMT R5, R6, 0x9910, RZ ;  /* 0x0000991006057816 */ /* 0x004fc600000000ff */
[----:B------:R-:W-:-:S05]  /*0840*/  IMAD.MOV.U32 R6, RZ, RZ, R7 ;  /* 0x000000ffff067224 */ /* 0x000fca00078e0007 */
        /* <DEDUP_REMOVED lines=9> */
.L_x_2417:
[----:B------:R-:W-:Y:S05]  /*08e0*/  BSYNC.RELIABLE B0 ;  /* 0x0000000000007941 */ /* 0x000fea0003800100 */
.L_x_2416:
[----:B------:R-:W1:Y:S04]  /*08f0*/  LDS.64 R6, [R3+0x100] ;  /* 0x0001000003067984 */ /* 0x000e680000000a00 */
[----:B-1----:R-:W-:Y:S04]  /*0900*/  STS.64 [R3], R6 ;  /* 0x0000000603007388 */ /* 0x002fe80000000a00 */
[----:B------:R-:W1:Y:S04]  /*0910*/  LDS.U16 R5, [R4+0x40] ;  /* 0x0000400004057984 */ /* 0x000e680000000400 */
[----:B-1----:R1:W-:Y:S02]  /*0920*/  STS.U16 [R4], R5 ;  /* 0x0000000504007388 */ /* 0x0023e40000000400 */
.L_x_2418:
[----:B------:R-:W-:Y:S05]  /*0930*/  BSYNC.RECONVERGENT B1 ;  /* 0x0000000000017941 */ /* 0x000fea0003800200 */
.L_x_2415:
[----:B------:R-:W-:Y:S05]  /*0940*/  WARPSYNC.ALL ;  /* 0x0000000000007948 */ /* 0x000fea0003800000 */
[----:B-1----:R-:W-:Y:S01]  /*0950*/  LDS.U16 R5, [R4] ;  /* 0x0000000004057984 */ /* 0x002fe20000000400 */
        /* <DEDUP_REMOVED lines=19> */
.L_x_2421:
[----:B------:R-:W-:Y:S05]  /*0a90*/  BSYNC.RELIABLE B1 ;  /* 0x0000000000017941 */ /* 0x000fea0003800100 */
.L_x_2420:
[----:B------:R-:W1:Y:S04]  /*0aa0*/  LDS.64 R6, [R3+0x80] ;  /* 0x0000800003067984 */ /* 0x000e680000000a00 */
[----:B-1----:R-:W-:Y:S04]  /*0ab0*/  STS.64 [R3], R6 ;  /* 0x0000000603007388 */ /* 0x002fe80000000a00 */
[----:B------:R-:W1:Y:S04]  /*0ac0*/  LDS.U16 R5, [R4+0x20] ;  /* 0x0000200004057984 */ /* 0x000e680000000400 */
[----:B-1----:R1:W-:Y:S02]  /*0ad0*/  STS.U16 [R4], R5 ;  /* 0x0000000504007388 */ /* 0x0023e40000000400 */
.L_x_2422:
[----:B------:R-:W-:Y:S05]  /*0ae0*/  BSYNC.RECONVERGENT B2 ;  /* 0x0000000000027941 */ /* 0x000fea0003800200 */
.L_x_2419:
        /* <DEDUP_REMOVED lines=21> */
.L_x_2425:
[----:B------:R-:W-:Y:S05]  /*0c40*/  BSYNC.RELIABLE B2 ;  /* 0x0000000000027941 */ /* 0x000fea0003800100 */
.L_x_2424:
[----:B------:R-:W1:Y:S04]  /*0c50*/  LDS.64 R6, [R3+0x40] ;  /* 0x0000400003067984 */ /* 0x000e680000000a00 */
[----:B-1----:R-:W-:Y:S04]  /*0c60*/  STS.64 [R3], R6 ;  /* 0x0000000603007388 */ /* 0x002fe80000000a00 */
[----:B------:R-:W1:Y:S04]  /*0c70*/  LDS.U16 R5, [R4+0x10] ;  /* 0x0000100004057984 */ /* 0x000e680000000400 */
[----:B-1----:R1:W-:Y:S02]  /*0c80*/  STS.U16 [R4], R5 ;  /* 0x0000000504007388 */ /* 0x0023e40000000400 */
.L_x_2426:
[----:B------:R-:W-:Y:S05]  /*0c90*/  BSYNC.RECONVERGENT B3 ;  /* 0x0000000000037941 */ /* 0x000fea0003800200 */
.L_x_2423:
        /* <DEDUP_REMOVED lines=21> */
.L_x_2429:
[----:B------:R-:W-:Y:S05]  /*0df0*/  BSYNC.RELIABLE B3 ;  /* 0x0000000000037941 */ /* 0x000fea0003800100 */
.L_x_2428:
[----:B------:R-:W1:Y:S04]  /*0e00*/  LDS.64 R6, [R3+0x20] ;  /* 0x0000200003067984 */ /* 0x000e680000000a00 */
[----:B-1----:R-:W-:Y:S04]  /*0e10*/  STS.64 [R3], R6 ;  /* 0x0000000603007388 */ /* 0x002fe80000000a00 */
[----:B------:R-:W1:Y:S04]  /*0e20*/  LDS.U16 R5, [R4+0x8] ;  /* 0x0000080004057984 */ /* 0x000e680000000400 */
[----:B-1----:R1:W-:Y:S02]  /*0e30*/  STS.U16 [R4], R5 ;  /* 0x0000000504007388 */ /* 0x0023e40000000400 */
.L_x_2430:
[----:B------:R-:W-:Y:S05]  /*0e40*/  BSYNC.RECONVERGENT B4 ;  /* 0x0000000000047941 */ /* 0x000fea0003800200 */
.L_x_2427:
        /* <DEDUP_REMOVED lines=21> */
.L_x_2433:
[----:B------:R-:W-:Y:S05]  /*0fa0*/  BSYNC.RELIABLE B4 ;  /* 0x0000000000047941 */ /* 0x000fea0003800100 */
.L_x_2432:
[----:B------:R-:W1:Y:S04]  /*0fb0*/  LDS.64 R6, [R3+0x10] ;  /* 0x0000100003067984 */ /* 0x000e680000000a00 */
[----:B-1----:R-:W-:Y:S04]  /*0fc0*/  STS.64 [R3], R6 ;  /* 0x0000000603007388 */ /* 0x002fe80000000a00 */
[----:B------:R-:W1:Y:S04]  /*0fd0*/  LDS.U16 R5, [R4+0x4] ;  /* 0x0000040004057984 */ /* 0x000e680000000400 */
[----:B-1----:R1:W-:Y:S02]  /*0fe0*/  STS.U16 [R4], R5 ;  /* 0x0000000504007388 */ /* 0x0023e40000000400 */
.L_x_2434:
[----:B------:R-:W-:Y:S05]  /*0ff0*/  BSYNC.RECONVERGENT B5 ;  /* 0x0000000000057941 */ /* 0x000fea0003800200 */
.L_x_2431:
        /* <DEDUP_REMOVED lines=21> */
.L_x_2437:
[----:B------:R-:W-:Y:S05]  /*1150*/  BSYNC.RELIABLE B6 ;  /* 0x0000000000067941 */ /* 0x000fea0003800100 */
.L_x_2436:
[----:B------:R-:W1:Y:S04]  /*1160*/  LDS.64 R6, [R3+0x8] ;  /* 0x0000080003067984 */ /* 0x000e680000000a00 */
[----:B-1----:R-:W-:Y:S04]  /*1170*/  STS.64 [R3], R6 ;  /* 0x0000000603007388 */ /* 0x002fe80000000a00 */
[----:B------:R-:W1:Y:S04]  /*1180*/  LDS.U16 R5, [R4+0x2] ;  /* 0x0000020004057984 */ /* 0x000e680000000400 */
[----:B-1----:R1:W-:Y:S02]  /*1190*/  STS.U16 [R4], R5 ;  /* 0x0000000504007388 */ /* 0x0023e40000000400 */
.L_x_2438:
[----:B------:R-:W-:Y:S05]  /*11a0*/  BSYNC.RECONVERGENT B5 ;  /* 0x0000000000057941 */ /* 0x000fea0003800200 */
.L_x_2435:
        /* <DEDUP_REMOVED lines=10> */
[----:B------:R-:W0:Y:S01]  /*1250*/  LDS.U16 R9, [UR4] ;  /* 0x00000004ff097984 */ /* 0x000e220008000400 */
[----:B-1----:R-:W-:-:S03]  /*1260*/  IMAD.WIDE.U32 R6, R0, 0x8, R6 ;  /* 0x0000000800067825 */ /* 0x002fc600078e0006 */
[----:B0-----:R-:W-:Y:S04]  /*1270*/  STG.E.U16 desc[UR8][R2.64], R9 ;  /* 0x0000000902007986 */ /* 0x001fe8000c101508 */
[----:B------:R-:W-:Y:S01]  /*1280*/  STG.E.64 desc[UR8][R6.64], R4 ;  /* 0x0000000406007986 */ /* 0x000fe2000c101b08 */
[----:B------:R-:W-:Y:S05]  /*1290*/  EXIT ;  /* 0x000000000000794d */ /* 0x000fea0003800000 */
.L_x_2439:
        /* <DEDUP_REMOVED lines=14> */
.L_x_4920:


//--------------------- .text.uncontiguous_reduce_u16 --------------------------
	.section	.text.uncontiguous_reduce_u16,"ax",@progbits
	.align	128
        .global         uncontiguous_reduce_u16
        .type           uncontiguous_reduce_u16,@function
        .size           uncontiguous_reduce_u16,(.L_x_4863 - uncontiguous_reduce_u16)
        .other          uncontiguous_reduce_u16,@"STO_CUDA_ENTRY STV_DEFAULT"
uncontiguous_reduce_u16:
.text.uncontiguous_reduce_u16:
[----:B------:R-:W-:Y:S01]  /*0000*/  LDC R1, c[0x0][0x37c] ;  /* 0x0000df00ff017b82 */ /* 0x000fe20000000800 */
[----:B------:R-:W0:Y:S07]  /*0010*/  S2R R21, SR_CTAID.X ;  /* 0x0000000000157919 */ /* 0x000e2e0000002500 */
[----:B------:R-:W1:Y:S01]  /*0020*/  S2UR UR6, SR_CgaCtaId ;  /* 0x00000000000679c3 */ /* 0x000e620000008800 */
[----:B------:R-:W2:Y:S01]  /*0030*/  LDCU UR5, c[0x0][0x360] ;  /* 0x00006c00ff0577ac */ /* 0x000ea20008000800 */
[----:B------:R-:W-:Y:S01]  /*0040*/  MOV R4, 0xffff ;  /* 0x0000ffff00047802 */ /* 0x000fe20000000f00 */
[----:B------:R-:W3:Y:S01]  /*0050*/  S2R R0, SR_TID.X ;  /* 0x0000000000007919 */ /* 0x000ee20000002100 */
[----:B------:R-:W-:Y:S01]  /*0060*/  BSSY.RECONVERGENT B0, `(.L_x_2440) ;  /* 0x000067b000007945 */ /* 0x000fe20003800200 */
[----:B------:R-:W-:Y:S01]  /*0070*/  UMOV UR4, 0x400 ;  /* 0x0000040000047882 */ /* 0x000fe20000000000 */
[----:B------:R-:W4:Y:S01]  /*0080*/  LDCU.64 UR12, c[0x0][0x3b0] ;  /* 0x00007600ff0c77ac */ /* 0x000f220008000a00 */
[----:B------:R-:W5:Y:S01]  /*0090*/  LDCU UR9, c[0x0][0x3a8] ;  /* 0x00007500ff0977ac */ /* 0x000f620008000800 */
[----:B------:R-:W0:Y:S01]  /*00a0*/  LDCU.64 UR10, c[0x0][0x358] ;  /* 0x00006b00ff0a77ac */ /* 0x000e220008000a00 */
[----:B-1----:R-:W-:-:S04]  /*00b0*/  ULEA UR4, UR6, UR4, 0x18 ;  /* 0x0000000406047291 */ /* 0x002fc8000f8ec0ff */
[----:B--2---:R-:W-:Y:S02]  /*00c0*/  ULEA UR6, UR5, UR4, 0x1 ;  /* 0x0000000405067291 */ /* 0x004fe4000f8e08ff */
[----:B-----5:R-:W-:Y:S01]  /*00d0*/  UIADD3 UR7, UPT, UPT, UR9, -0x1, URZ ;  /* 0xffffffff09077890 */ /* 0x020fe2000fffe0ff */
[----:B0-----:R-:W-:-:S04]  /*00e0*/  IMAD R21, R21, UR5, RZ ;  /* 0x0000000515157c24 */ /* 0x001fc8000f8e02ff */
[----:B---3--:R-:W-:Y:S02]  /*00f0*/  IMAD R20, R21, 0x2, R0 ;  /* 0x0000000215147824 */ /* 0x008fe400078e0200 */
[----:B------:R-:W-:Y:S01]  /*0100*/  HFMA2 R21, -RZ, RZ, 0, 0 ;  /* 0x00000000ff157431 */ /* 0x000fe200000001ff */
[C---:B------:R-:W-:Y:S02]  /*0110*/  LEA R2, R0.reuse, UR6, 0x3 ;  /* 0x0000000600027c11 */ /* 0x040fe4000f8e18ff */
[----:B------:R-:W-:Y:S01]  /*0120*/  LEA R3, R0, UR4, 0x1 ;  /* 0x0000000400037c11 */ /* 0x000fe2000f8e08ff */
[----:B------:R-:W-:Y:S02]  /*0130*/  VIADD R18, R20, UR5 ;  /* 0x0000000514127c36 */ /* 0x000fe40008000000 */
[----:B------:R0:W-:Y:S03]  /*0140*/  STS.64 [R2], R20 ;  /* 0x0000001402007388 */ /* 0x0001e60000000a00 */
[----:B----4-:R-:W-:Y:S01]  /*0150*/  ISETP.GE.U32.AND P0, PT, R18, UR12, PT ;  /* 0x0000000c12007c0c */ /* 0x010fe2000bf06070 */
[----:B------:R0:W-:Y:S03]  /*0160*/  STS.U16 [R3], R4 ;  /* 0x0000000403007388 */ /* 0x0001e60000000400 */
[----:B------:R-:W-:-:S13]  /*0170*/  ISETP.GE.U32.AND.EX P0, PT, RZ, UR13, PT, P0 ;  /* 0x0000000dff007c0c */ /* 0x000fda000bf06100 */
[----:B0-----:R-:W-:Y:S05]  /*0180*/  @P0 BRA `(.L_x_2441) ;  /* 0x0000002c00d80947 */ /* 0x001fea0003800000 */
[----:B------:R-:W-:Y:S01]  /*0190*/  UISETP.GE.AND UP0, UPT, UR7, URZ, UPT ;  /* 0x000000ff0700728c */ /* 0x000fe2000bf06270 */
[----:B------:R-:W-:Y:S02]  /*01a0*/  CS2R R26, SRZ ;  /* 0x00000000001a7805 */ /* 0x000fe4000001ff00 */
[----:B------:R-:W-:Y:S02]  /*01b0*/  CS2R R4, SRZ ;  /* 0x0000000000047805 */ /* 0x000fe4000001ff00 */
[----:B------:R-:W-:-:S04]  /*01c0*/  MOV R19, RZ ;  /* 0x000000ff00137202 */ /* 0x000fc80000000f00 */
[----:B------:R-:W-:Y:S05]  /*01d0*/  BRA.U !UP0, `(.L_x_2442) ;  /* 0x0000002d08907547 */ /* 0x000fea000b800000 */
[----:B------:R-:W-:Y:S01]  /*01e0*/  IMAD.U32 R8, RZ, RZ, UR7 ;  /* 0x00000007ff087e24 */ /* 0x000fe2000f8e00ff */
[----:B------:R-:W-:Y:S02]  /*01f0*/  CS2R R4, SRZ ;  /* 0x0000000000047805 */ /* 0x000fe4000001ff00 */
[----:B------:R-:W-:Y:S01]  /*0200*/  MOV R6, R18 ;  /* 0x0000001200067202 */ /* 0x000fe20000000f00 */
[----:B------:R-:W-:Y:S01]  /*0210*/  IMAD.MOV.U32 R7, RZ, RZ, RZ ;  /* 0x000000ffff077224 */ /* 0x000fe200078e00ff */
[----:B------:R-:W-:Y:S01]  /*0220*/  MOV R14, R20 ;  /* 0x00000014000e7202 */ /* 0x000fe20000000f00 */
[----:B------:R-:W-:Y:S01]  /*0230*/  IMAD.MOV.U32 R15, RZ, RZ, RZ ;  /* 0x000000ffff0f7224 */ /* 0x000fe200078e00ff */
[----:B------:R-:W-:Y:S02]  /*0240*/  ISETP.GE.U32.AND P0, PT, R8, 0x3, PT ;  /* 0x000000030800780c */ /* 0x000fe40003f06070 */
[----:B------:R-:W-:-:S11]  /*0250*/  CS2R R26, SRZ ;  /* 0x00000000001a7805 */ /* 0x000fd6000001ff00 */
        /* <DEDUP_REMOVED lines=11> */
.L_x_2468:
        /* <DEDUP_REMOVED lines=34> */
.L_x_2445:
[----:B------:R-:W-:Y:S01]  /*0530*/  IMAD.MOV.U32 R28, RZ, RZ, R14 ;  /* 0x000000ffff1c7224 */ /* 0x000fe200078e000e */
[----:B------:R-:W-:Y:S01]  /*0540*/  MOV R13, R15 ;  /* 0x0000000f000d7202 */ /* 0x000fe20000000f00 */
[----:B------:R-:W-:Y:S01]  /*0550*/  IMAD.MOV.U32 R12, RZ, RZ, R16 ;  /* 0x000000ffff0c7224 */ /* 0x000fe200078e0010 */
[----:B------:R-:W-:Y:S02]  /*0560*/  MOV R11, R17 ;  /* 0x00000011000b7202 */ /* 0x000fe40000000f00 */
[----:B------:R-:W-:-:S07]  /*0570*/  MOV R10, 0x590 ;  /* 0x00000590000a7802 */ /* 0x000fce0000000f00 */
[----:B------:R-:W-:Y:S05]  /*0580*/  CALL.REL.NOINC `($__internal_26_$__cuda_sm20_div_s64) ;  /* 0x0000007000087944 */ /* 0x000fea0003c00000 */
        /* <DEDUP_REMOVED lines=9> */
.L_x_2446:
[----:B------:R-:W-:Y:S05]  /*0620*/  BSYNC.RECONVERGENT B1 ;  /* 0x0000000000017941 */ /* 0x000fea0003800200 */
.L_x_2444:
        /* <DEDUP_REMOVED lines=35> */
.L_x_2448:
[----:B------:R-:W-:Y:S01]  /*0860*/  MOV R28, R6 ;  /* 0x00000006001c7202 */ /* 0x000fe20000000f00 */
[----:B------:R-:W-:Y:S01]  /*0870*/  IMAD.MOV.U32 R13, RZ, RZ, R7 ;  /* 0x000000ffff0d7224 */ /* 0x000fe200078e0007 */
[----:B------:R-:W-:Y:S01]  /*0880*/  MOV R12, R16 ;  /* 0x00000010000c7202 */ /* 0x000fe20000000f00 */
[----:B------:R-:W-:Y:S01]  /*0890*/  IMAD.MOV.U32 R11, RZ, RZ, R17 ;  /* 0x000000ffff0b7224 */ /* 0x000fe200078e0011 */
[----:B------:R-:W-:-:S07]  /*08a0*/  MOV R10, 0x8c0 ;  /* 0x000008c0000a7802 */ /* 0x000fce0000000f00 */
[----:B------:R-:W-:Y:S05]  /*08b0*/  CALL.REL.NOINC `($__internal_26_$__cuda_sm20_div_s64) ;  /* 0x0000006c003c7944 */ /* 0x000fea0003c00000 */
[----:B------:R-:W-:-:S04]  /*08c0*/  IADD3 R11, P0, PT, RZ, -R24, RZ ;  /* 0x80000018ff0b7210 */ /* 0x000fc80007f1e0ff */
        /* <DEDUP_REMOVED lines=8> */
.L_x_2449:
[----:B------:R-:W-:Y:S05]  /*0950*/  BSYNC.RECONVERGENT B1 ;  /* 0x0000000000017941 */ /* 0x000fea0003800200 */
.L_x_2447:
[----:B------:R-:W0:Y:S02]  /*0960*/  LDC.64 R6, c[0x0][0x398] ;  /* 0x0000e600ff067b82 */ /* 0x000e240000000a00 */
        /* <DEDUP_REMOVED lines=33> */
.L_x_2451:
[----:B------:R-:W-:Y:S01]  /*0b80*/  MOV R28, R14 ;  /* 0x0000000e001c7202 */ /* 0x000fe20000000f00 */
[----:B------:R-:W-:Y:S01]  /*0b90*/  IMAD.MOV.U32 R13, RZ, RZ, R15 ;  /* 0x000000ffff0d7224 */ /* 0x000fe200078e000f */
[----:B------:R-:W-:Y:S01]  /*0ba0*/  MOV R12, R6 ;  /* 0x00000006000c7202 */ /* 0x000fe20000000f00 */
[----:B------:R-:W-:Y:S01]  /*0bb0*/  IMAD.MOV.U32 R11, RZ, RZ, R7 ;  /* 0x000000ffff0b7224 */ /* 0x000fe200078e0007 */
[----:B------:R-:W-:-:S07]  /*0bc0*/  MOV R10, 0xbe0 ;  /* 0x00000be0000a7802 */ /* 0x000fce0000000f00 */
[----:B------:R-:W-:Y:S05]  /*0bd0*/  CALL.REL.NOINC `($__internal_26_$__cuda_sm20_div_s64) ;  /* 0x0000006800747944 */ /* 0x000fea0003c00000 */
        /* <DEDUP_REMOVED lines=11> */
.L_x_2452:
[----:B------:R-:W-:Y:S05]  /*0c90*/  BSYNC.RECONVERGENT B1 ;  /* 0x0000000000017941 */ /* 0x000fea0003800200 */
.L_x_2450:
        /* <DEDUP_REMOVED lines=35> */
.L_x_2454:
[----:B------:R-:W-:Y:S01]  /*0ed0*/  IMAD.MOV.U32 R28, RZ, RZ, R16 ;  /* 0x000000ffff1c7224 */ /* 0x000fe200078e0010 */
[----:B------:R-:W-:Y:S01]  /*0ee0*/  MOV R13, R17 ;  /* 0x00000011000d7202 */ /* 0x000fe20000000f00 */
[----:B------:R-:W-:Y:S01]  /*0ef0*/  IMAD.MOV.U32 R12, RZ, RZ, R6 ;  /* 0x000000ffff0c7224 */ /* 0x000fe200078e0006 */
[----:B------:R-:W-:Y:S02]  /*0f00*/  MOV R11, R7 ;  /* 0x00000007000b7202 */ /* 0x000fe40000000f00 */
[----:B------:R-:W-:-:S07]  /*0f10*/  MOV R10, 0xf30 ;  /* 0x00000f30000a7802 */ /* 0x000fce0000000f00 */
[----:B------:R-:W-:Y:S05]  /*0f20*/  CALL.REL.NOINC `($__internal_26_$__cuda_sm20_div_s64) ;  /* 0x0000006400a07944 */ /* 0x000fea0003c00000 */
        /* <DEDUP_REMOVED lines=11> */
.L_x_2455:
[----:B------:R-:W-:Y:S05]  /*0fe0*/  BSYNC.RECONVERGENT B1 ;  /* 0x0000000000017941 */ /* 0x000fea0003800200 */
.L_x_2453:
        /* <DEDUP_REMOVED lines=36> */
.L_x_2457:
[----:B------:R-:W-:Y:S01]  /*1230*/  IMAD.MOV.U32 R28, RZ, RZ, R38 ;  /* 0x000000ffff1c7224 */ /* 0x000fe200078e0026 */
[----:B------:R-:W-:Y:S01]  /*1240*/  MOV R13, R39 ;  /* 0x00000027000d7202 */ /* 0x000fe20000000f00 */
[----:B------:R-:W-:Y:S01]  /*1250*/  IMAD.MOV.U32 R12, RZ, RZ, R16 ;  /* 0x000000ffff0c7224 */ /* 0x000fe200078e0010 */
[----:B------:R-:W-:Y:S02]  /*1260*/  MOV R11, R17 ;  /* 0x00000011000b7202 */ /* 0x000fe40000000f00 */
[----:B------:R-:W-:-:S07]  /*1270*/  MOV R10, 0x1290 ;  /* 0x00001290000a7802 */ /* 0x000fce0000000f00 */
[----:B------:R-:W-:Y:S05]  /*1280*/  CALL.REL.NOINC `($__internal_26_$__cuda_sm20_div_s64) ;  /* 0x0000006000c87944 */ /* 0x000fea0003c00000 */
        /* <DEDUP_REMOVED lines=11> */
.L_x_2458:
[----:B------:R-:W-:Y:S05]  /*1340*/  BSYNC.RECONVERGENT B1 ;  /* 0x0000000000017941 */ /* 0x000fea0003800200 */
.L_x_2456:
        /* <DEDUP_REMOVED lines=36> */
.L_x_2460:
[----:B------:R-:W-:Y:S01]  /*1590*/  IMAD.MOV.U32 R28, RZ, RZ, R34 ;  /* 0x000000ffff1c7224 */ /* 0x000fe200078e0022 */
[----:B------:R-:W-:Y:S01]  /*15a0*/  MOV R13, R35 ;  /* 0x00000023000d7202 */ /* 0x000fe20000000f00 */
[----:B------:R-:W-:Y:S01]  /*15b0*/  IMAD.MOV.U32 R12, RZ, RZ, R16 ;  /* 0x000000ffff0c7224 */ /* 0x000fe200078e0010 */
[----:B------:R-:W-:Y:S02]  /*15c0*/  MOV R11, R17 ;  /* 0x00000011000b7202 */ /* 0x000fe40000000f00 */
[----:B------:R-:W-:-:S07]  /*15d0*/  MOV R10, 0x15f0 ;  /* 0x000015f0000a7802 */ /* 0x000fce0000000f00 */
[----:B------:R-:W-:Y:S05]  /*15e0*/  CALL.REL.NOINC `($__internal_26_$__cuda_sm20_div_s64) ;  /* 0x0000005c00f07944 */ /* 0x000fea0003c00000 */
        /* <DEDUP_REMOVED lines=11> */
.L_x_2461:
[----:B------:R-:W-:Y:S05]  /*16a0*/  BSYNC.RECONVERGENT B1 ;  /* 0x0000000000017941 */ /* 0x000fea0003800200 */
.L_x_2459:
[----:B------:R-:W0:Y:S01]  /*16b0*/  LDC.64 R16, c[0x0][0x398] ;  /* 0x0000e600ff107b82 */ /* 0x000e220000000a00 */
[----:B------:R-:W-:-:S05]  /*16c0*/  IADD3 R15, PT, PT, R8, -0x2, RZ ;  /* 0xfffffffe080f7810 */ /* 0x000fca0007ffe0ff */
[----:B0-----:R-:W-:-:S06]  /*16d0*/  IMAD.WIDE.U32 R16, R15, 0x8, R16 ;  /* 0x000000080f107825 */ /* 0x001fcc00078e0010 */
[----:B------:R-:W2:Y:S01]  /*16e0*/  LDG.E.64 R16, desc[UR10][R16.64] ;  /* 0x0000000a10107981 */ /* 0x000ea2000c1e1b00 */
[----:B------:R-:W-:Y:S01]  /*16f0*/  IMAD.MOV.U32 R4, RZ, RZ, R36 ;  /* 0x000000ffff047224 */ /* 0x000fe200078e0024 */
[----:B------:R-:W-:Y:S01]  /*1700*/  BSSY.RECONVERGENT B1, `(.L_x_2462) ;  /* 0x000002f000017945 */ /* 0x000fe20003800200 */
[----:B------:R-:W-:Y:S02]  /*1710*/  IMAD R13, R13, R38, RZ ;  /* 0x000000260d0d7224 */ /* 0x000fe400078e02ff */
        /* <DEDUP_REMOVED lines=29> */
.L_x_2463:
        /* <DEDUP_REMOVED lines=16> */
.L_x_2464:
[----:B------:R-:W-:Y:S05]  /*19f0*/  BSYNC.RECONVERGENT B1 ;  /* 0x0000000000017941 */ /* 0x000fea0003800200 */
.L_x_2462:
        /* <DEDUP_REMOVED lines=23> */
[----:B------:R-:W-:Y:S02]  /*1b70*/  IMAD.MOV R7, RZ, RZ, -R6 ;  /* 0x000000ffff077224 */ /* 0x000fe400078e0a06 */
[----:B------:R-:W-:Y:S02]  /*1b80*/  IMAD.MOV.U32 R11, RZ, RZ, RZ ;  /* 0x000000ffff0b7224 */ /* 0x000fe400078e00ff */
        /* <DEDUP_REMOVED lines=11> */
.L_x_2466:
[----:B------:R-:W-:Y:S01]  /*1c40*/  MOV R28, R34 ;  /* 0x00000022001c7202 */ /* 0x000fe20000000f00 */
[----:B------:R-:W-:Y:S01]  /*1c50*/  IMAD.MOV.U32 R13, RZ, RZ, R35 ;  /* 0x000000ffff0d7224 */ /* 0x000fe200078e0023 */
[----:B------:R-:W-:Y:S01]  /*1c60*/  MOV R12, R16 ;  /* 0x00000010000c7202 */ /* 0x000fe20000000f00 */
[----:B------:R-:W-:Y:S01]  /*1c70*/  IMAD.MOV.U32 R11, RZ, RZ, R17 ;  /* 0x000000ffff0b7224 */ /* 0x000fe200078e0011 */
[----:B------:R-:W-:-:S07]  /*1c80*/  MOV R10, 0x1ca0 ;  /* 0x00001ca0000a7802 */ /* 0x000fce0000000f00 */
[----:B------:R-:W-:Y:S05]  /*1c90*/  CALL.REL.NOINC `($__internal_26_$__cuda_sm20_div_s64) ;  /* 0x0000005800447944 */ /* 0x000fea0003c00000 */
[----:B------:R-:W-:Y:S01]  /*1ca0*/  IADD3 R7, P0, PT, RZ, -R24, RZ ;  /* 0x80000018ff077210 */ /* 0x000fe20007f1e0ff */
[----:B------:R-:W-:Y:S02]  /*1cb0*/  IMAD.MOV.U32 R10, RZ, RZ, R34 ;  /* 0x000000ffff0a7224 */ /* 0x000fe400078e0022 */
[----:B------:R-:W-:Y:S01]  /*1cc0*/  IMAD.MOV.U32 R6, RZ, RZ, R24 ;  /* 0x000000ffff067224 */ /* 0x000fe200078e0018 */
[----:B------:R-:W-:-:S05]  /*1cd0*/  IADD3.X R11, PT, PT, RZ, ~R25, RZ, P0, !PT ;  /* 0x80000019ff0b7210 */ /* 0x000fca00007fe4ff */
[----:B------:R-:W-:Y:S01]  /*1ce0*/  IMAD R4, R11, R16, RZ ;  /* 0x000000100b047224 */ /* 0x000fe200078e02ff */
[----:B------:R-:W-:-:S03]  /*1cf0*/  MOV R11, R35 ;  /* 0x00000023000b7202 */ /* 0x000fc60000000f00 */
[----:B------:R-:W-:-:S04]  /*1d00*/  IMAD.WIDE.U32 R10, R16, R7, R10 ;  /* 0x00000007100a7225 */ /* 0x000fc800078e000a */
[----:B------:R-:W-:-:S05]  /*1d10*/  IMAD R7, R17, R7, R4 ;  /* 0x0000000711077224 */ /* 0x000fca00078e0204 */
[----:B------:R-:W-:Y:S01]  /*1d20*/  IADD3 R11, PT, PT, R7, R11, RZ ;  /* 0x0000000b070b7210 */ /* 0x000fe20007ffe0ff */
[----:B------:R-:W-:-:S07]  /*1d30*/  IMAD.MOV.U32 R7, RZ, RZ, R25 ;  /* 0x000000ffff077224 */ /* 0x000fce00078e0019 */
.L_x_2467:
[----:B------:R-:W-:Y:S05]  /*1d40*/  BSYNC.RECONVERGENT B1 ;  /* 0x0000000000017941 */ /* 0x000fea0003800200 */
.L_x_2465:
[----:B------:R-:W-:Y:S01]  /*1d50*/  MOV R4, R36 ;  /* 0x0000002400047202 */ /* 0x000fe20000000f00 */
[----:B------:R-:W-:Y:S02]  /*1d60*/  IMAD R11, R11, R22, RZ ;  /* 0x000000160b0b7224 */ /* 0x000fe400078e02ff */
[----:B------:R-:W-:Y:S02]  /*1d70*/  VIADD R8, R8, 0xfffffffc ;  /* 0xfffffffc08087836 */ /* 0x000fe40000000000 */
[----:B------:R-:W-:-:S04]  /*1d80*/  IMAD.WIDE.U32 R4, R22, R10, R4 ;  /* 0x0000000a16047225 */ /* 0x000fc800078e0004 */
[----:B------:R-:W-:-:S05]  /*1d90*/  IMAD R11, R23, R10, R11 ;  /* 0x0000000a170b7224 */ /* 0x000fca00078e020b */
[----:B------:R-:W-:Y:S01]  /*1da0*/  IADD3 R5, PT, PT, R5, R11, RZ ;  /* 0x0000000b05057210 */ /* 0x000fe20007ffe0ff */
[----:B------:R-:W-:Y:S06]  /*1db0*/  @P2 BRA `(.L_x_2468) ;  /* 0xffffffe400542947 */ /* 0x000fec000383ffff */
[----:B------:R-:W-:-:S07]  /*1dc0*/  VIADD R8, R8, 0x1 ;  /* 0x0000000108087836 */ /* 0x000fce0000000000 */
.L_x_2443:
        /* <DEDUP_REMOVED lines=36> */
.L_x_2471:
        /* <DEDUP_REMOVED lines=14> */
.L_x_2472:
[----:B------:R-:W-:Y:S05]  /*20f0*/  BSYNC.RECONVERGENT B1 ;  /* 0x0000000000017941 */ /* 0x000fea0003800200 */
.L_x_2470:
        /* <DEDUP_REMOVED lines=34> */
.L_x_2474:
        /* <DEDUP_REMOVED lines=15> */
.L_x_2475:
[----:B------:R-:W-:Y:S05]  /*2410*/  BSYNC.RECONVERGENT B1 ;  /* 0x0000000000017941 */ /* 0x000fea0003800200 */
.L_x_2473:
        /* <DEDUP_REMOVED lines=36> */
.L_x_2477:
        /* <DEDUP_REMOVED lines=16> */
.L_x_2478:
[----:B------:R-:W-:Y:S05]  /*2760*/  BSYNC.RECONVERGENT B1 ;  /* 0x0000000000017941 */ /* 0x000fea0003800200 */
.L_x_2476:
        /* <DEDUP_REMOVED lines=17> */
[----:B0-----:R-:W-:Y:S01]  /*2880*/  IADD3 R10, PT, PT, R9, 0xffffffe, RZ ;  /* 0x0ffffffe090a7810 */ /* 0x001fe20007ffe0ff */
[----:B------:R-:W-:-:S05]  /*2890*/  IMAD.MOV.U32 R9, RZ, RZ, RZ ;  /* 0x000000ffff097224 */ /* 0x000fca00078e00ff */
        /* <DEDUP_REMOVED lines=16> */
.L_x_2480:
        /* <DEDUP_REMOVED lines=16> */
.L_x_2481:
[----:B------:R-:W-:Y:S05]  /*2aa0*/  BSYNC.RECONVERGENT B1 ;  /* 0x0000000000017941 */ /* 0x000fea0003800200 */
.L_x_2479:
[----:B------:R-:W-:Y:S01]  /*2ab0*/  MOV R34, R4 ;  /* 0x0000000400227202 */ /* 0x000fe20000000f00 */
[----:B------:R-:W-:Y:S02]  /*2ac0*/  IMAD R9, R9, R38, RZ ;  /* 0x0000002609097224 */ /* 0x000fe400078e02ff */
[----:B------:R-:W-:Y:S02]  /*2ad0*/  VIADD R8, R8, 0xfffffffe ;  /* 0xfffffffe08087836 */ /* 0x000fe40000000000 */
[----:B------:R-:W-:-:S04]  /*2ae0*/  IMAD.WIDE.U32 R4, R38, R10, R34 ;  /* 0x0000000a26047225 */ /* 0x000fc800078e0022 */
[----:B------:R-:W-:-:S05]  /*2af0*/  IMAD R9, R39, R10, R9 ;  /* 0x0000000a27097224 */ /* 0x000fca00078e0209 */
[----:B------:R-:W-:-:S07]  /*2b00*/  IADD3 R5, PT, PT, R5, R9, RZ ;  /* 0x0000000905057210 */ /* 0x000fce0007ffe0ff */
.L_x_2469:
        /* <DEDUP_REMOVED lines=31> */
.L_x_2483:
[----:B------:R-:W-:Y:S01]  /*2d00*/  IMAD.MOV.U32 R22, RZ, RZ, R14 ;  /* 0x000000ffff167224 */ /* 0x000fe200078e000e */
[----:B------:R-:W-:Y:S01]  /*2d10*/  MOV R9, R15 ;  /* 0x0000000f00097202 */ /* 0x000fe20000000f00 */
[----:B------:R-:W-:Y:S01]  /*2d20*/  IMAD.MOV.U32 R24, RZ, RZ, R16 ;  /* 0x000000ffff187224 */ /* 0x000fe200078e0010 */
[----:B------:R-:W-:Y:S02]  /*2d30*/  MOV R23, R17 ;  /* 0x0000001100177202 */ /* 0x000fe40000000f00 */
[----:B------:R-:W-:-:S07]  /*2d40*/  MOV R28, 0x2d60 ;  /* 0x00002d60001c7802 */ /* 0x000fce0000000f00 */
[----:B------:R-:W-:Y:S05]  /*2d50*/  CALL.REL.NOINC `($__internal_27_$__cuda_sm20_rem_s64) ;  /* 0x0000004c00607944 */ /* 0x000fea0003c00000 */
.L_x_2484:
[----:B------:R-:W-:Y:S05]  /*2d60*/  BSYNC.RECONVERGENT B1 ;  /* 0x0000000000017941 */ /* 0x000fea0003800200 */
.L_x_2482:
        /* <DEDUP_REMOVED lines=30> */
.L_x_2486:
[----:B------:R-:W-:Y:S01]  /*2f50*/  IMAD.MOV.U32 R24, RZ, RZ, R16 ;  /* 0x000000ffff187224 */ /* 0x000fe200078e0010 */
[----:B------:R-:W-:Y:S01]  /*2f60*/  MOV R23, R17 ;  /* 0x0000001100177202 */ /* 0x000fe20000000f00 */
[----:B------:R-:W-:Y:S01]  /*2f70*/  IMAD.MOV.U32 R22, RZ, RZ, R6 ;  /* 0x000000ffff167224 */ /* 0x000fe200078e0006 */
[----:B------:R-:W-:Y:S02]  /*2f80*/  MOV R9, R7 ;  /* 0x0000000700097202 */ /* 0x000fe40000000f00 */
[----:B------:R-:W-:-:S07]  /*2f90*/  MOV R28, 0x2fb0 ;  /* 0x00002fb0001c7802 */ /* 0x000fce0000000f00 */
[----:B------:R-:W-:Y:S05]  /*2fa0*/  CALL.REL.NOINC `($__internal_27_$__cuda_sm20_rem_s64) ;  /* 0x0000004800cc7944 */ /* 0x000fea0003c00000 */
[----:B------:R-:W-:Y:S01]  /*2fb0*/  IMAD.MOV.U32 R6, RZ, RZ, R10 ;  /* 0x000000ffff067224 */ /* 0x000fe200078e000a */
[----:B------:R-:W-:-:S07]  /*2fc0*/  MOV R7, R11 ;  /* 0x0000000b00077202 */ /* 0x000fce0000000f00 */
.L_x_2487:
[----:B------:R-:W-:Y:S05]  /*2fd0*/  BSYNC.RECONVERGENT B1 ;  /* 0x0000000000017941 */ /* 0x000fea0003800200 */
.L_x_2485:
[----:B------:R-:W-:Y:S02]  /*2fe0*/  IMAD R7, R7, R30, RZ ;  /* 0x0000001e07077224 */ /* 0x000fe400078e02ff */
[----:B------:R-:W-:-:S04]  /*2ff0*/  IMAD.WIDE.U32 R4, R30, R6, R4 ;  /* 0x000000061e047225 */ /* 0x000fc800078e0004 */
[----:B------:R-:W-:-:S04]  /*3000*/  IMAD R7, R31, R6, R7 ;  /* 0x000000061f077224 */ /* 0x000fc800078e0207 */
[----:B------:R-:W-:-:S07]  /*3010*/  IMAD.IADD R5, R5, 0x1, R7 ;  /* 0x0000000105057824 */ /* 0x000fce00078e0207 */
.L_x_2442:
[----:B------:R-:W0:Y:S02]  /*3020*/  LDCU.64 UR14, c[0x0][0x390] ;  /* 0x00007200ff0e77ac */ /* 0x000e240008000a00 */
[----:B0-----:R-:W-:Y:S02]  /*3030*/  LEA R6, P0, R26, UR14, 0x1 ;  /* 0x0000000e1a067c11 */ /* 0x001fe4000f8008ff */
[----:B------:R-:W-:Y:S02]  /*3040*/  LEA R8, P1, R4, UR14, 0x1 ;  /* 0x0000000e04087c11 */ /* 0x000fe4000f8208ff */
[----:B------:R-:W-:Y:S02]  /*3050*/  LEA.HI.X R7, R26, UR15, R27, 0x1, P0 ;  /* 0x0000000f1a077c11 */ /* 0x000fe400080f0c1b */
[----:B------:R-:W-:-:S03]  /*3060*/  LEA.HI.X R9, R4, UR15, R5, 0x1, P1 ;  /* 0x0000000f04097c11 */ /* 0x000fc600088f0c05 */
[----:B------:R-:W2:Y:S04]  /*3070*/  LDG.E.U16 R6, desc[UR10][R6.64] ;  /* 0x0000000a06067981 */ /* 0x000ea8000c1e1500 */
[----:B------:R-:W2:Y:S02]  /*3080*/  LDG.E.U16 R8, desc[UR10][R8.64] ;  /* 0x0000000a08087981 */ /* 0x000ea4000c1e1500 */
[----:B--2---:R-:W-:-:S13]  /*3090*/  ISETP.GT.U32.AND P0, PT, R6, R8, PT ;  /* 0x000000080600720c */ /* 0x004fda0003f04070 */
[----:B------:R0:W-:Y:S04]  /*30a0*/  @P0 STS.U16 [R3], R6 ;  /* 0x0000000603000388 */ /* 0x0001e80000000400 */
[----:B------:R0:W-:Y:S04]  /*30b0*/  @P0 STS.64 [R2], R18 ;  /* 0x0000001202000388 */ /* 0x0001e80000000a00 */
[----:B------:R0:W-:Y:S04]  /*30c0*/  @!P0 STS.U16 [R3], R6 ;  /* 0x0000000603008388 */ /* 0x0001e80000000400 */
[----:B------:R0:W-:Y:S01]  /*30d0*/  @!P0 STS.64 [R2], R20 ;  /* 0x0000001402008388 */ /* 0x0001e20000000a00 */
[----:B------:R-:W-:Y:S05]  /*30e0*/  BRA `(.L_x_2488) ;  /* 0x0000003400c87947 */ /* 0x000fea0003800000 */
.L_x_2441:
        /* <DEDUP_REMOVED lines=25> */
.L_x_2515:
        /* <DEDUP_REMOVED lines=32> */
.L_x_2492:
[----:B------:R-:W-:Y:S01]  /*3480*/  IMAD.MOV.U32 R28, RZ, RZ, R14 ;  /* 0x000000ffff1c7224 */ /* 0x000fe200078e000e */
[----:B------:R-:W-:Y:S01]  /*3490*/  MOV R13, R9 ;  /* 0x00000009000d7202 */ /* 0x000fe20000000f00 */
[----:B------:R-:W-:Y:S01]  /*34a0*/  IMAD.MOV.U32 R12, RZ, RZ, R22 ;  /* 0x000000ffff0c7224 */ /* 0x000fe200078e0016 */
[----:B------:R-:W-:Y:S02]  /*34b0*/  MOV R11, R23 ;  /* 0x00000017000b7202 */ /* 0x000fe40000000f00 */
[----:B------:R-:W-:-:S07]  /*34c0*/  MOV R10, 0x34e0 ;  /* 0x000034e0000a7802 */ /* 0x000fce0000000f00 */
[----:B-1----:R-:W-:Y:S05]  /*34d0*/  CALL.REL.NOINC `($__internal_26_$__cuda_sm20_div_s64) ;  /* 0x0000004000347944 */ /* 0x002fea0003c00000 */
        /* <DEDUP_REMOVED lines=10> */
.L_x_2493:
[----:B------:R-:W-:Y:S05]  /*3580*/  BSYNC.RECONVERGENT B1 ;  /* 0x0000000000017941 */ /* 0x000fea0003800200 */
.L_x_2491:
        /* <DEDUP_REMOVED lines=38> */
.L_x_2495:
        /* <DEDUP_REMOVED lines=17> */
.L_x_2496:
[----:B------:R-:W-:Y:S05]  /*3900*/  BSYNC.RECONVERGENT B1 ;  /* 0x0000000000017941 */ /* 0x000fea0003800200 */
.L_x_2494:
        /* <DEDUP_REMOVED lines=38> */
.L_x_2498:
        /* <DEDUP_REMOVED lines=17> */
.L_x_2499:
[----:B------:R-:W-:Y:S05]  /*3c80*/  BSYNC.RECONVERGENT B1 ;  /* 0x0000000000017941 */ /* 0x000fea0003800200 */
.L_x_2497:
        /* <DEDUP_REMOVED lines=37> */
.L_x_2501:
        /* <DEDUP_REMOVED lines=17> */
.L_x_2502:
[----:B------:R-:W-:Y:S05]  /*3ff0*/  BSYNC.RECONVERGENT B1 ;  /* 0x0000000000017941 */ /* 0x000fea0003800200 */
.L_x_2500:
        /* <DEDUP_REMOVED lines=38> */
.L_x_2504:
        /* <DEDUP_REMOVED lines=17> */
.L_x_2505:
[----:B------:R-:W-:Y:S05]  /*4370*/  BSYNC.RECONVERGENT B1 ;  /* 0x0000000000017941 */ /* 0x000fea0003800200 */
.L_x_2503:
        /* <DEDUP_REMOVED lines=38> */
.L_x_2507:
        /* <DEDUP_REMOVED lines=17> */
.L_x_2508:
[----:B------:R-:W-:Y:S05]  /*46f0*/  BSYNC.RECONVERGENT B1 ;  /* 0x0000000000017941 */ /* 0x000fea0003800200 */
.L_x_2506:
        /* <DEDUP_REMOVED lines=38> */
.L_x_2510:
        /* <DEDUP_REMOVED lines=17> */
.L_x_2511:
[----:B------:R-:W-:Y:S05]  /*4a70*/  BSYNC.RECONVERGENT B1 ;  /* 0x0000000000017941 */ /* 0x000fea0003800200 */
.L_x_2509:
        /* <DEDUP_REMOVED lines=37> */
.L_x_2513:
        /* <DEDUP_REMOVED lines=17> */
.L_x_2514:
[----:B------:R-:W-:Y:S05]  /*4de0*/  BSYNC.RECONVERGENT B1 ;  /* 0x0000000000017941 */ /* 0x000fea0003800200 */
.L_x_2512:
[----:B------:R-:W-:-:S06]  /*4df0*/  IMAD.WIDE.U32 R10, R5, 0x8, R16 ;  /* 0x00000008050a7825 */ /* 0x000fcc00078e0010 */
[----:B------:R-:W2:Y:S01]  /*4e00*/  LDG.E.64 R10, desc[UR10][R10.64] ;  /* 0x0000000a0a0a7981 */ /* 0x000ea2000c1e1b00 */
[----:B------:R-:W-:Y:S01]  /*4e10*/  MOV R4, R34 ;  /* 0x0000002200047202 */ /* 0x000fe20000000f00 */
        /* <DEDUP_REMOVED lines=9> */
.L_x_2490:
        /* <DEDUP_REMOVED lines=36> */
.L_x_2518:
[----:B------:R-:W-:Y:S01]  /*50f0*/  MOV R28, R14 ;  /* 0x0000000e001c7202 */ /* 0x000fe20000000f00 */
[----:B------:R-:W-:Y:S01]  /*5100*/  IMAD.MOV.U32 R13, RZ, RZ, R9 ;  /* 0x000000ffff0d7224 */ /* 0x000fe200078e0009 */
[----:B------:R-:W-:Y:S01]  /*5110*/  MOV R12, R16 ;  /* 0x00000010000c7202 */ /* 0x000fe20000000f00 */
[----:B------:R-:W-:Y:S01]  /*5120*/  IMAD.MOV.U32 R11, RZ, RZ, R17 ;  /* 0x000000ffff0b7224 */ /* 0x000fe200078e0011 */
[----:B------:R-:W-:-:S07]  /*5130*/  MOV R10, 0x5150 ;  /* 0x00005150000a7802 */ /* 0x000fce0000000f00 */
[----:B------:R-:W-:Y:S05]  /*5140*/  CALL.REL.NOINC `($__internal_26_$__cuda_sm20_div_s64) ;  /* 0x0000002400187944 */ /* 0x000fea0003c00000 */
[-C--:B------:R-:W-:Y:S01]  /*5150*/  IADD3 R13, P0, PT, RZ, -R24.reuse, RZ ;  /* 0x80000018ff0d7210 */ /* 0x080fe20007f1e0ff */
        /* <DEDUP_REMOVED lines=8> */
[----:B------:R-:W-:-:S07]  /*51e0*/  IMAD.IADD R9, R11, 0x1, R7 ;  /* 0x000000010b097824 */ /* 0x000fce00078e0207 */
.L_x_2519:
[----:B------:R-:W-:Y:S05]  /*51f0*/  BSYNC.RECONVERGENT B1 ;  /* 0x0000000000017941 */ /* 0x000fea0003800200 */
.L_x_2517:
        /* <DEDUP_REMOVED lines=41> */
.L_x_2521:
        /* <DEDUP_REMOVED lines=17> */
.L_x_2522:
[----:B------:R-:W-:Y:S05]  /*55a0*/  BSYNC.RECONVERGENT B1 ;  /* 0x0000000000017941 */ /* 0x000fea0003800200 */
.L_x_2520:
        /* <DEDUP_REMOVED lines=40> */
.L_x_2524:
        /* <DEDUP_REMOVED lines=17> */
.L_x_2525:
[----:B------:R-:W-:Y:S05]  /*5940*/  BSYNC.RECONVERGENT B1 ;  /* 0x0000000000017941 */ /* 0x000fea0003800200 */
.L_x_2523:
        /* <DEDUP_REMOVED lines=40> */
.L_x_2527:
        /* <DEDUP_REMOVED lines=17> */
.L_x_2528:
[----:B------:R-:W-:Y:S05]  /*5ce0*/  BSYNC.RECONVERGENT B1 ;  /* 0x0000000000017941 */ /* 0x000fea0003800200 */
.L_x_2526:
        /* <DEDUP_REMOVED lines=9> */
.L_x_2516:
        /* <DEDUP_REMOVED lines=35> */
.L_x_2531:
[----:B------:R-:W-:Y:S01]  /*5fb0*/  MOV R28, R14 ;  /* 0x0000000e001c7202 */ /* 0x000fe20000000f00 */
[----:B------:R-:W-:Y:S01]  /*5fc0*/  IMAD.MOV.U32 R13, RZ, RZ, R9 ;  /* 0x000000ffff0d7224 */ /* 0x000fe200078e0009 */
[----:B------:R-:W-:Y:S01]  /*5fd0*/  MOV R12, R16 ;  /* 0x00000010000c7202 */ /* 0x000fe20000000f00 */
[----:B------:R-:W-:Y:S01]  /*5fe0*/  IMAD.MOV.U32 R11, RZ, RZ, R17 ;  /* 0x000000ffff0b7224 */ /* 0x000fe200078e0011 */
[----:B------:R-:W-:-:S07]  /*5ff0*/  MOV R10, 0x6010 ;  /* 0x00006010000a7802 */ /* 0x000fce0000000f00 */
[----:B------:R-:W-:Y:S05]  /*6000*/  CALL.REL.NOINC `($__internal_26_$__cuda_sm20_div_s64) ;  /* 0x0000001400687944 */ /* 0x000fea0003c00000 */
        /* <DEDUP_REMOVED lines=10> */
.L_x_2532:
[----:B------:R-:W-:Y:S05]  /*60b0*/  BSYNC.RECONVERGENT B1 ;  /* 0x0000000000017941 */ /* 0x000fea0003800200 */
.L_x_2530:
        /* <DEDUP_REMOVED lines=40> */
.L_x_2534:
        /* <DEDUP_REMOVED lines=17> */
.L_x_2535:
[----:B------:R-:W-:Y:S05]  /*6450*/  BSYNC.RECONVERGENT B1 ;  /* 0x0000000000017941 */ /* 0x000fea0003800200 */
.L_x_2533:
        /* <DEDUP_REMOVED lines=9> */
.L_x_2529:
        /* <DEDUP_REMOVED lines=31> */
.L_x_2537:
[----:B------:R-:W-:Y:S02]  /*66e0*/  MOV R24, R22 ;  /* 0x0000001600187202 */ /* 0x000fe40000000f00 */
[----:B------:R-:W-:Y:S02]  /*66f0*/  MOV R22, R14 ;  /* 0x0000000e00167202 */ /* 0x000fe40000000f00 */
[----:B------:R-:W-:-:S07]  /*6700*/  MOV R28, 0x6720 ;  /* 0x00006720001c7802 */ /* 0x000fce0000000f00 */
[----:B------:R-:W-:Y:S05]  /*6710*/  CALL.REL.NOINC `($__internal_27_$__cuda_sm20_rem_s64) ;  /* 0x0000001000f07944 */ /* 0x000fea0003c00000 */
.L_x_2538:
[----:B------:R-:W-:Y:S05]  /*6720*/  BSYNC.RECONVERGENT B1 ;  /* 0x0000000000017941 */ /* 0x000fea0003800200 */
.L_x_2536:
        /* <DEDUP_REMOVED lines=8> */
.L_x_2489:
[----:B------:R-:W0:Y:S02]  /*67b0*/  LDCU.64 UR14, c[0x0][0x390] ;  /* 0x00007200ff0e77ac */ /* 0x000e240008000a00 */
[----:B0-----:R-:W-:-:S04]  /*67c0*/  LEA R4, P0, R6, UR14, 0x1 ;  /* 0x0000000e06047c11 */ /* 0x001fc8000f8008ff */
[----:B------:R-:W-:-:S05]  /*67d0*/  LEA.HI.X R5, R6, UR15, R5, 0x1, P0 ;  /* 0x0000000f06057c11 */ /* 0x000fca00080f0c05 */
[----:B------:R-:W2:Y:S04]  /*67e0*/  LDG.E.U16 R4, desc[UR10][R4.64] ;  /* 0x0000000a04047981 */ /* 0x000ea8000c1e1500 */
[----:B--2---:R1:W-:Y:S04]  /*67f0*/  STS.U16 [R3], R4 ;  /* 0x0000000403007388 */ /* 0x0043e80000000400 */
[----:B------:R1:W-:Y:S02]  /*6800*/  STS.64 [R2], R20 ;  /* 0x0000001402007388 */ /* 0x0003e40000000a00 */
.L_x_2488:
[----:B------:R-:W-:Y:S05]  /*6810*/  BSYNC.RECONVERGENT B0 ;  /* 0x0000000000007941 */ /* 0x000fea0003800200 */
.L_x_2440:
[----:B------:R-:W-:Y:S01]  /*6820*/  BAR.SYNC.DEFER_BLOCKING 0x0 ;  /* 0x0000000000007b1d */ /* 0x000fe20000010000 */
[----:B------:R-:W-:-:S09]  /*6830*/  UISETP.GE.U32.AND UP0, UPT, UR5, 0x42, UPT ;  /* 0x000000420500788c */ /* 0x000fd2000bf06070 */
[----:B------:R-:W-:Y:S05]  /*6840*/  BRA.U !UP0, `(.L_x_2539) ;  /* 0x00000001088c7547 */ /* 0x000fea000b800000 */
.L_x_2544:
[----:B------:R-:W-:Y:S01]  /*6850*/  UMOV UR4, UR5 ;  /* 0x0000000500047c82 */ /* 0x000fe20008000000 */
[----:B------:R-:W-:Y:S01]  /*6860*/  USHF.R.U32.HI UR5, URZ, 0x1, UR5 ;  /* 0x00000001ff057899 */ /* 0x000fe20008011605 */
[----:B------:R-:W-:Y:S05]  /*6870*/  BSSY.RECONVERGENT B0, `(.L_x_2540) ;  /* 0x000001c000007945 */ /* 0x000fea0003800200 */
[----:B------:R-:W-:-:S13]  /*6880*/  ISETP.GE.U32.AND P0, PT, R0, UR5, PT ;  /* 0x0000000500007c0c */ /* 0x000fda000bf06070 */
[----:B0-2---:R-:W-:Y:S05]  /*6890*/  @P0 BRA `(.L_x_2541) ;  /* 0x0000000000640947 */ /* 0x005fea0003800000 */
[----:B------:R-:W-:Y:S01]  /*68a0*/  ULOP3.LUT UR7, UR4, 0x7fe, URZ, 0xc0, !UPT ;  /* 0x000007fe04077892 */ /* 0x000fe2000f8ec0ff */
[----:B0-----:R-:W-:Y:S01]  /*68b0*/  LDS.U16 R6, [R3] ;  /* 0x0000000003067984 */ /* 0x001fe20000000400 */
[----:B------:R-:W-:Y:S01]  /*68c0*/  MOV R7, UR5 ;  /* 0x0000000500077c02 */ /* 0x000fe20008000f00 */
[----:B------:R-:W-:Y:S04]  /*68d0*/  BSSY.RELIABLE B1, `(.L_x_2542) ;  /* 0x0000013000017945 */ /* 0x000fe80003800100 */
[----:B------:R-:W-:Y:S02]  /*68e0*/  IMAD R7, R7, 0x8, R2 ;  /* 0x0000000807077824 */ /* 0x000fe400078e0202 */
        /* <DEDUP_REMOVED lines=15> */
[----:B------:R-:W-:Y:S02]  /*69e0*/  MOV R4, R6 ;  /* 0x0000000600047202 */ /* 0x000fe40000000f00 */
[----:B------:R-:W-:-:S07]  /*69f0*/  MOV R5, R7 ;  /* 0x0000000700057202 */ /* 0x000fce0000000f00 */
.L_x_2543:
[----:B------:R-:W-:Y:S05]  /*6a00*/  BSYNC.RELIABLE B1 ;  /* 0x0000000000017941 */ /* 0x000fea0003800100 */
.L_x_2542:
[----:B------:R2:W-:Y:S04]  /*6a10*/  STS.U16 [R3], R8 ;  /* 0x0000000803007388 */ /* 0x0005e80000000400 */
[----:B-1----:R2:W-:Y:S02]  /*6a20*/  STS.64 [R2], R4 ;  /* 0x0000000402007388 */ /* 0x0025e40000000a00 */
.L_x_2541:
[----:B------:R-:W-:Y:S05]  /*6a30*/  BSYNC.RECONVERGENT B0 ;  /* 0x0000000000007941 */ /* 0x000fea0003800200 */
.L_x_2540:
[----:B------:R-:W-:Y:S05]  /*6a40*/  WARPSYNC.ALL ;  /* 0x0000000000007948 */ /* 0x000fea0003800000 */
[----:B------:R-:W-:Y:S01]  /*6a50*/  BAR.SYNC.DEFER_BLOCKING 0x0 ;  /* 0x0000000000007b1d */ /* 0x000fe20000010000 */
[----:B------:R-:W-:-:S09]  /*6a60*/  UISETP.GT.U32.AND UP0, UPT, UR4, 0x83, UPT ;  /* 0x000000830400788c */ /* 0x000fd2000bf04070 */
[----:B------:R-:W-:Y:S05]  /*6a70*/  BRA.U UP0, `(.L_x_2544) ;  /* 0xfffffffd00747547 */ /* 0x000fea000b83ffff */
.L_x_2539:
[----:B------:R-:W-:-:S13]  /*6a80*/  ISETP.GT.U32.AND P0, PT, R0, 0x1f, PT ;  /* 0x0000001f0000780c */ /* 0x000fda0003f04070 */
[----:B------:R-:W-:Y:S05]  /*6a90*/  @P0 EXIT ;  /* 0x000000000000094d */ /* 0x000fea0003800000 */
[----:B-12---:R-:W-:Y:S01]  /*6aa0*/  LDS.U16 R4, [R3] ;  /* 0x0000000003047984 */ /* 0x006fe20000000400 */
[----:B------:R-:W-:Y:S04]  /*6ab0*/  BSSY.RECONVERGENT B0, `(.L_x_2545) ;  /* 0x0000018000007945 */ /* 0x000fe80003800200 */
[----:B------:R-:W-:Y:S01]  /*6ac0*/  BSSY.RELIABLE B1, `(.L_x_2546) ;  /* 0x0000012000017945 */ /* 0x000fe20003800100 */
[----:B------:R-:W1:Y:S02]  /*6ad0*/  LDS.U16 R5, [R3+0x40] ;  /* 0x0000400003057984 */ /* 0x000e640000000400 */
[----:B-1----:R-:W-:-:S13]  /*6ae0*/  ISETP.GT.U32.AND P0, PT, R4, R5, PT ;  /* 0x000000050400720c */ /* 0x002fda0003f04070 */
        /* <DEDUP_REMOVED lines=15> */
.L_x_2547:
[----:B------:R-:W-:Y:S05]  /*6be0*/  BSYNC.RELIABLE B1 ;  /* 0x0000000000017941 */ /* 0x000fea0003800100 */
.L_x_2546:
[----:B------:R-:W1:Y:S04]  /*6bf0*/  LDS.64 R4, [R2+0x100] ;  /* 0x0001000002047984 */ /* 0x000e680000000a00 */
[----:B-1----:R-:W-:Y:S04]  /*6c00*/  STS.64 [R2], R4 ;  /* 0x0000000402007388 */ /* 0x002fe80000000a00 */
[----:B0-----:R-:W0:Y:S04]  /*6c10*/  LDS.U16 R6, [R3+0x40] ;  /* 0x0000400003067984 */ /* 0x001e280000000400 */
[----:B0-----:R0:W-:Y:S02]  /*6c20*/  STS.U16 [R3], R6 ;  /* 0x0000000603007388 */ /* 0x0011e40000000400 */
.L_x_2548:
[----:B------:R-:W-:Y:S05]  /*6c30*/  BSYNC.RECONVERGENT B0 ;  /* 0x0000000000007941 */ /* 0x000fea0003800200 */
.L_x_2545:
[----:B------:R-:W-:Y:S05]  /*6c40*/  WARPSYNC.ALL ;  /* 0x0000000000007948 */ /* 0x000fea0003800000 */
[----:B------:R-:W-:Y:S01]  /*6c50*/  LDS.U16 R4, [R3] ;  /* 0x0000000003047984 */ /* 0x000fe20000000400 */
        /* <DEDUP_REMOVED lines=19> */
.L_x_2551:
[----:B------:R-:W-:Y:S05]  /*6d90*/  BSYNC.RELIABLE B2 ;  /* 0x0000000000027941 */ /* 0x000fea0003800100 */
.L_x_2550:
[----:B------:R-:W1:Y:S04]  /*6da0*/  LDS.64 R4, [R2+0x80] ;  /* 0x0000800002047984 */ /* 0x000e680000000a00 */
[----:B-1----:R-:W-:Y:S04]  /*6db0*/  STS.64 [R2], R4 ;  /* 0x0000000402007388 */ /* 0x002fe80000000a00 */
[----:B0-----:R-:W0:Y:S04]  /*6dc0*/  LDS.U16 R6, [R3+0x20] ;  /* 0x0000200003067984 */ /* 0x001e280000000400 */
[----:B0-----:R0:W-:Y:S02]  /*6dd0*/  STS.U16 [R3], R6 ;  /* 0x0000000603007388 */ /* 0x0011e40000000400 */
.L_x_2552:
[----:B------:R-:W-:Y:S05]  /*6de0*/  BSYNC.RECONVERGENT B0 ;  /* 0x0000000000007941 */ /* 0x000fea0003800200 */
.L_x_2549:
        /* <DEDUP_REMOVED lines=21> */
.L_x_2555:
[----:B------:R-:W-:Y:S05]  /*6f40*/  BSYNC.RELIABLE B3 ;  /* 0x0000000000037941 */ /* 0x000fea0003800100 */
.L_x_2554:
[----:B------:R-:W1:Y:S04]  /*6f50*/  LDS.64 R4, [R2+0x40] ;  /* 0x0000400002047984 */ /* 0x000e680000000a00 */
[----:B-1----:R-:W-:Y:S04]  /*6f60*/  STS.64 [R2], R4 ;  /* 0x0000000402007388 */ /* 0x002fe80000000a00 */
[----:B0-----:R-:W0:Y:S04]  /*6f70*/  LDS.U16 R6, [R3+0x10] ;  /* 0x0000100003067984 */ /* 0x001e280000000400 */
[----:B0-----:R0:W-:Y:S02]  /*6f80*/  STS.U16 [R3], R6 ;  /* 0x0000000603007388 */ /* 0x0011e40000000400 */
.L_x_2556:
[----:B------:R-:W-:Y:S05]  /*6f90*/  BSYNC.RECONVERGENT B0 ;  /* 0x0000000000007941 */ /* 0x000fea0003800200 */
.L_x_2553:
        /* <DEDUP_REMOVED lines=21> */
.L_x_2559:
[----:B------:R-:W-:Y:S05]  /*70f0*/  BSYNC.RELIABLE B4 ;  /* 0x0000000000047941 */ /* 0x000fea0003800100 */
.L_x_2558:
[----:B------:R-:W1:Y:S04]  /*7100*/  LDS.64 R4, [R2+0x20] ;  /* 0x0000200002047984 */ /* 0x000e680000000a00 */
[----:B-1----:R-:W-:Y:S04]  /*7110*/  STS.64 [R2], R4 ;  /* 0x0000000402007388 */ /* 0x002fe80000000a00 */
[----:B0-----:R-:W0:Y:S04]  /*7120*/  LDS.U16 R6, [R3+0x8] ;  /* 0x0000080003067984 */ /* 0x001e280000000400 */
[----:B0-----:R0:W-:Y:S02]  /*7130*/  STS.U16 [R3], R6 ;  /* 0x0000000603007388 */ /* 0x0011e40000000400 */
.L_x_2560:
[----:B------:R-:W-:Y:S05]  /*7140*/  BSYNC.RECONVERGENT B0 ;  /* 0x0000000000007941 */ /* 0x000fea0003800200 */
.L_x_2557:
        /* <DEDUP_REMOVED lines=21> */
.L_x_2563:
[----:B------:R-:W-:Y:S05]  /*72a0*/  BSYNC.RELIABLE B5 ;  /* 0x0000000000057941 */ /* 0x000fea0003800100 */
.L_x_2562:
[----:B------:R-:W1:Y:S04]  /*72b0*/  LDS.64 R4, [R2+0x10] ;  /* 0x0000100002047984 */ /* 0x000e680000000a00 */
[----:B-1----:R-:W-:Y:S04]  /*72c0*/  STS.64 [R2], R4 ;  /* 0x0000000402007388 */ /* 0x002fe80000000a00 */
[----:B0-----:R-:W0:Y:S04]  /*72d0*/  LDS.U16 R6, [R3+0x4] ;  /* 0x0000040003067984 */ /* 0x001e280000000400 */
[----:B0-----:R0:W-:Y:S02]  /*72e0*/  STS.U16 [R3], R6 ;  /* 0x0000000603007388 */ /* 0x0011e40000000400 */
.L_x_2564:
[----:B------:R-:W-:Y:S05]  /*72f0*/  BSYNC.RECONVERGENT B0 ;  /* 0x0000000000007941 */ /* 0x000fea0003800200 */
.L_x_2561:
        /* <DEDUP_REMOVED lines=21> */
.L_x_2567:
[----:B------:R-:W-:Y:S05]  /*7450*/  BSYNC.RELIABLE B6 ;  /* 0x0000000000067941 */ /* 0x000fea0003800100 */
.L_x_2566:
[----:B------:R-:W1:Y:S04]  /*7460*/  LDS.64 R4, [R2+0x8] ;  /* 0x0000080002047984 */ /* 0x000e680000000a00 */
[----:B-1----:R-:W-:Y:S04]  /*7470*/  STS.64 [R2], R4 ;  /* 0x0000000402007388 */ /* 0x002fe80000000a00 */
[----:B0-----:R-:W0:Y:S04]  /*7480*/  LDS.U16 R6, [R3+0x2] ;  /* 0x0000020003067984 */ /* 0x001e280000000400 */
[----:B0-----:R0:W-:Y:S02]  /*7490*/  STS.U16 [R3], R6 ;  /* 0x0000000603007388 */ /* 0x0011e40000000400 */
.L_x_2568:
[----:B------:R-:W-:Y:S05]  /*74a0*/  BSYNC.RECONVERGENT B0 ;  /* 0x0000000000007941 */ /* 0x000fea0003800200 */
.L_x_2565:
[----:B------:R-:W-:Y:S05]  /*74b0*/  WARPSYNC.ALL ;  /* 0x0000000000007948 */ /* 0x000fea0003800000 */
[----:B------:R-:W-:-:S13]  /*74c0*/  ISETP.NE.AND P0, PT, R0, RZ, PT ;  /* 0x000000ff0000720c */ /* 0x000fda0003f05270 */
[----:B------:R-:W-:Y:S05]  /*74d0*/  @P0 EXIT ;  /* 0x000000000000094d */ /* 0x000fea0003800000 */
[----:B------:R-:W1:Y:S01]  /*74e0*/  S2UR UR5, SR_CgaCtaId ;  /* 0x00000000000579c3 */ /* 0x000e620000008800 */
[----:B------:R-:W-:Y:S01]  /*74f0*/  UMOV UR4, 0x400 ;  /* 0x0000040000047882 */ /* 0x000fe20000000000 */
[----:B------:R-:W-:Y:S01]  /*7500*/  LDS.64 R4, [UR6] ;  /* 0x00000006ff047984 */ /* 0x000fe20008000a00 */
[----:B------:R-:W2:Y:S05]  /*7510*/  S2R R11, SR_CTAID.X ;  /* 0x00000000000b7919 */ /* 0x000eaa0000002500 */
[----:B0-----:R-:W2:Y:S08]  /*7520*/  LDC.64 R2, c[0x0][0x380] ;  /* 0x0000e000ff027b82 */ /* 0x001eb00000000a00 */
[----:B------:R-:W0:Y:S01]  /*7530*/  LDC.64 R6, c[0x0][0x388] ;  /* 0x0000e200ff067b82 */ /* 0x000e220000000a00 */
[----:B-1----:R-:W-:-:S09]  /*7540*/  ULEA UR4, UR5, UR4, 0x18 ;  /* 0x0000000405047291 */ /* 0x002fd2000f8ec0ff */
[----:B------:R-:W1:Y:S01]  /*7550*/  LDS.U16 R9, [UR4] ;  /* 0x00000004ff097984 */ /* 0x000e620008000400 */
[----:B--2---:R-:W-:-:S04]  /*7560*/  IMAD.WIDE.U32 R2, R11, 0x2, R2 ;  /* 0x000000020b027825 */ /* 0x004fc800078e0002 */
[----:B0-----:R-:W-:Y:S01]  /*7570*/  IMAD.WIDE.U32 R6, R11, 0x8, R6 ;  /* 0x000000080b067825 */ /* 0x001fe200078e0006 */
[----:B-1----:R-:W-:Y:S04]  /*7580*/  STG.E.U16 desc[UR10][R2.64], R9 ;  /* 0x0000000902007986 */ /* 0x002fe8000c10150a */
[----:B------:R-:W-:Y:S01]  /*7590*/  STG.E.64 desc[UR10][R6.64], R4 ;  /* 0x0000000406007986 */ /* 0x000fe2000c101b0a */
[----:B------:R-:W-:Y:S05]  /*75a0*/  EXIT ;  /* 0x000000000000794d */ /* 0x000fea0003800000 */
        .weak           $__internal_26_$__cuda_sm20_div_s64
        .type           $__internal_26_$__cuda_sm20_div_s64,@function
        .size           $__internal_26_$__cuda_sm20_div_s64,($__internal_27_$__cuda_sm20_rem_s64 - $__internal_26_$__cuda_sm20_div_s64)
$__internal_26_$__cuda_sm20_div_s64:
        /* <DEDUP_REMOVED lines=82> */
[----:B------:R-:W-:Y:S06]  /*7ad0*/  RET.REL.NODEC R10 `(uncontiguous_reduce_u16) ;  /* 0xffffff840a487950 */ /* 0x000fec0003c3ffff */
        .weak           $__internal_27_$__cuda_sm20_rem_s64
        .type           $__internal_27_$__cuda_sm20_rem_s64,@function
        .size           $__internal_27_$__cuda_sm20_rem_s64,(.L_x_4863 - $__internal_27_$__cuda_sm20_rem_s64)
$__internal_27_$__cuda_sm20_rem_s64:
        /* <DEDUP_REMOVED lines=76> */
[----:B------:R-:W-:Y:S06]  /*7fa0*/  RET.REL.NODEC R28 `(uncontiguous_reduce_u16) ;  /* 0xffffff801c147950 */ /* 0x000fec0003c3ffff */
.L_x_2569:
        /* <DEDUP_REMOVED lines=13> */
.L_x_4863:


//--------------------- .text.contiguous_reduce_u16 --------------------------
	.section	.text.contiguous_reduce_u16,"ax",@progbits
	.align	128
        .global         contiguous_reduce_u16
        .type           contiguous_reduce_u16,@function
        .size           contiguous_reduce_u16,(.L_x_4922 - contiguous_reduce_u16)
        .other          contiguous_reduce_u16,@"STO_CUDA_ENTRY STV_DEFAULT"
contiguous_reduce_u16:
.text.contiguous_reduce_u16:
        /* <DEDUP_REMOVED lines=31> */
[----:B--2---:R-:W-:-:S13]  /*01f0*/  ISETP.GT.U32.AND P0, PT, R11, R12, PT ;  /* 0x0000000c0b00720c */ /* 0x004fda0003f04070 */
[----:B------:R1:W-:Y:S04]  /*0200*/  @P0 STS.U16 [R4], R12 ;  /* 0x0000000c04000388 */ /* 0x0003e80000000400 */
[----:B------:R1:W-:Y:S04]  /*0210*/  @P0 STS.64 [R3], R8 ;  /* 0x0000000803000388 */ /* 0x0003e80000000a00 */
[----:B------:R1:W-:Y:S04]  /*0220*/  @!P0 STS.U16 [R4], R11 ;  /* 0x0000000b04008388 */ /* 0x0003e80000000400 */
[----:B------:R1:W-:Y:S01]  /*0230*/  @!P0 STS.64 [R3], R6 ;  /* 0x0000000603008388 */ /* 0x0003e20000000a00 */
[----:B------:R-:W-:Y:S05]  /*0240*/  BRA `(.L_x_2572) ;  /* 0x0000000000247947 */ /* 0x000fea0003800000 */
.L_x_2571:
        /* <DEDUP_REMOVED lines=9> */
.L_x_2572:
[----:B------:R-:W-:Y:S05]  /*02e0*/  BSYNC.RECONVERGENT B0 ;  /* 0x0000000000007941 */ /* 0x000fea0003800200 */
.L_x_2570:
[----:B------:R-:W-:Y:S01]  /*02f0*/  BAR.SYNC.DEFER_BLOCKING 0x0 ;  /* 0x0000000000007b1d */ /* 0x000fe20000010000 */
[----:B------:R-:W-:-:S09]  /*0300*/  UISETP.GE.U32.AND UP0, UPT, UR5, 0x42, UPT ;  /* 0x000000420500788c */ /* 0x000fd2000bf06070 */
[----:B------:R-:W-:Y:S05]  /*0310*/  BRA.U !UP0, `(.L_x_2573) ;  /* 0x00000001088c7547 */ /* 0x000fea000b800000 */
.L_x_2578:
        /* <DEDUP_REMOVED lines=11> */
[----:B-1----:R-:W-:-:S13]  /*03d0*/  ISETP.GT.U32.AND P0, PT, R5, R10, PT ;  /* 0x0000000a0500720c */ /* 0x002fda0003f04070 */
[----:B0-----:R0:W1:Y:S01]  /*03e0*/  @P0 LDS.64 R6, [R8] ;  /* 0x0000000008060984 */ /* 0x0010620000000a00 */
        /* <DEDUP_REMOVED lines=14> */
.L_x_2577:
[----:B------:R-:W-:Y:S05]  /*04d0*/  BSYNC.RELIABLE B1 ;  /* 0x0000000000017941 */ /* 0x000fea0003800100 */
.L_x_2576:
[----:B------:R2:W-:Y:S04]  /*04e0*/  STS.U16 [R4], R10 ;  /* 0x0000000a04007388 */ /* 0x0005e80000000400 */
[----:B-1----:R2:W-:Y:S02]  /*04f0*/  STS.64 [R3], R6 ;  /* 0x0000000603007388 */ /* 0x0025e40000000a00 */
.L_x_2575:
[----:B------:R-:W-:Y:S05]  /*0500*/  BSYNC.RECONVERGENT B0 ;  /* 0x0000000000007941 */ /* 0x000fea0003800200 */
.L_x_2574:
[----:B------:R-:W-:Y:S05]  /*0510*/  WARPSYNC.ALL ;  /* 0x0000000000007948 */ /* 0x000fea0003800000 */
[----:B------:R-:W-:Y:S01]  /*0520*/  BAR.SYNC.DEFER_BLOCKING 0x0 ;  /* 0x0000000000007b1d */ /* 0x000fe20000010000 */
[----:B------:R-:W-:-:S09]  /*0530*/  UISETP.GT.U32.AND UP0, UPT, UR4, 0x83, UPT ;  /* 0x000000830400788c */ /* 0x000fd2000bf04070 */
[----:B------:R-:W-:Y:S05]  /*0540*/  BRA.U UP0, `(.L_x_2578) ;  /* 0xfffffffd00747547 */ /* 0x000fea000b83ffff */
.L_x_2573:
[----:B------:R-:W-:-:S13]  /*0550*/  ISETP.GT.U32.AND P0, PT, R2, 0x1f, PT ;  /* 0x0000001f0200780c */ /* 0x000fda0003f04070 */
[----:B------:R-:W-:Y:S05]  /*0560*/  @P0 EXIT ;  /* 0x000000000000094d */ /* 0x000fea0003800000 */
[----:B------:R-:W-:Y:S01]  /*0570*/  LDS.U16 R5, [R4] ;  /* 0x0000000004057984 */ /* 0x000fe20000000400 */
[----:B------:R-:W-:Y:S04]  /*0580*/  BSSY.RECONVERGENT B1, `(.L_x_2579) ;  /* 0x0000018000017945 */ /* 0x000fe80003800200 */
[----:B------:R-:W-:Y:S01]  /*0590*/  BSSY.RELIABLE B0, `(.L_x_2580) ;  /* 0x0000012000007945 */ /* 0x000fe20003800100 */
[----:B012---:R-:W0:Y:S02]  /*05a0*/  LDS.U16 R6, [R4+0x40] ;  /* 0x0000400004067984 */ /* 0x007e240000000400 */
        /* <DEDUP_REMOVED lines=16> */
.L_x_2581:
[----:B------:R-:W-:Y:S05]  /*06b0*/  BSYNC.RELIABLE B0 ;  /* 0x0000000000007941 */ /* 0x000fea0003800100 */
.L_x_2580:
[----:B------:R-:W0:Y:S04]  /*06c0*/  LDS.64 R6, [R3+0x100] ;  /* 0x0001000003067984 */ /* 0x000e280000000a00 */
[----:B0-----:R-:W-:Y:S04]  /*06d0*/  STS.64 [R3], R6 ;  /* 0x0000000603007388 */ /* 0x001fe80000000a00 */
[----:B------:R-:W0:Y:S04]  /*06e0*/  LDS.U16 R5, [R4+0x40] ;  /* 0x0000400004057984 */ /* 0x000e280000000400 */
[----:B0-----:R0:W-:Y:S02]  /*06f0*/  STS.U16 [R4], R5 ;  /* 0x0000000504007388 */ /* 0x0011e40000000400 */
.L_x_2582:
[----:B------:R-:W-:Y:S05]  /*0700*/  BSYNC.RECONVERGENT B1 ;  /* 0x0000000000017941 */ /* 0x000fea0003800200 */
.L_x_2579:
[----:B------:R-:W-:Y:S05]  /*0710*/  WARPSYNC.ALL ;  /* 0x0000000000007948 */ /* 0x000fea0003800000 */
[----:B0-----:R-:W-:Y:S01]  /*0720*/  LDS.U16 R5, [R4] ;  /* 0x0000000004057984 */ /* 0x001fe20000000400 */
[----:B------:R-:W-:Y:S04]  /*0730*/  BSSY.RECONVERGENT B2, `(.L_x_2583) ;  /* 0x0000018000027945 */ /* 0x000fe80003800200 */
[----:B------:R-:W-:Y:S01]  /*0740*/  BSSY.RELIABLE B1, `(.L_x_2584) ;  /* 0x0000012000017945 */ /* 0x000fe20003800100 */
[----:B------:R-:W0:Y:S02]  /*0750*/  LDS.U16 R6, [R4+0x20] ;  /* 0x0000200004067984 */ /* 0x000e240000000400 */
        /* <DEDUP_REMOVED lines=16> */
.L_x_2585:
[----:B------:R-:W-:Y:S05]  /*0860*/  BSYNC.RELIABLE B1 ;  /* 0x0000000000017941 */ /* 0x000fea0003800100 */
.L_x_2584:
[----:B------:R-:W0:Y:S04]  /*0870*/  LDS.64 R6, [R3+0x80] ;  /* 0x0000800003067984 */ /* 0x000e280000000a00 */
[----:B0-----:R-:W-:Y:S04]  /*0880*/  STS.64 [R3], R6 ;  /* 0x0000000603007388 */ /* 0x001fe80000000a00 */
[----:B------:R-:W0:Y:S04]  /*0890*/  LDS.U16 R5, [R4+0x20] ;  /* 0x0000200004057984 */ /* 0x000e280000000400 */
[----:B0-----:R0:W-:Y:S02]  /*08a0*/  STS.U16 [R4], R5 ;  /* 0x0000000504007388 */ /* 0x0011e40000000400 */
.L_x_2586:
[----:B------:R-:W-:Y:S05]  /*08b0*/  BSYNC.RECONVERGENT B2 ;  /* 0x0000000000027941 */ /* 0x000fea0003800200 */
.L_x_2583:
        /* <DEDUP_REMOVED lines=21> */
.L_x_2589:
[----:B------:R-:W-:Y:S05]  /*0a10*/  BSYNC.RELIABLE B2 ;  /* 0x0000000000027941 */ /* 0x000fea0003800100 */
.L_x_2588:
[----:B------:R-:W0:Y:S04]  /*0a20*/  LDS.64 R6, [R3+0x40] ;  /* 0x0000400003067984 */ /* 0x000e280000000a00 */
[----:B0-----:R-:W-:Y:S04]  /*0a30*/  STS.64 [R3], R6 ;  /* 0x0000000603007388 */ /* 0x001fe80000000a00 */
[----:B------:R-:W0:Y:S04]  /*0a40*/  LDS.U16 R5, [R4+0x10] ;  /* 0x0000100004057984 */ /* 0x000e280000000400 */
[----:B0-----:R0:W-:Y:S02]  /*0a50*/  STS.U16 [R4], R5 ;  /* 0x0000000504007388 */ /* 0x0011e40000000400 */
.L_x_2590:
[----:B------:R-:W-:Y:S05]  /*0a60*/  BSYNC.RECONVERGENT B3 ;  /* 0x0000000000037941 */ /* 0x000fea0003800200 */
.L_x_2587:
        /* <DEDUP_REMOVED lines=21> */
.L_x_2593:
[----:B------:R-:W-:Y:S05]  /*0bc0*/  BSYNC.RELIABLE B3 ;  /* 0x0000000000037941 */ /* 0x000fea0003800100 */
.L_x_2592:
[----:B------:R-:W0:Y:S04]  /*0bd0*/  LDS.64 R6, [R3+0x20] ;  /* 0x0000200003067984 */ /* 0x000e280000000a00 */
[----:B0-----:R-:W-:Y:S04]  /*0be0*/  STS.64 [R3], R6 ;  /* 0x0000000603007388 */ /* 0x001fe80000000a00 */
[----:B------:R-:W0:Y:S04]  /*0bf0*/  LDS.U16 R5, [R4+0x8] ;  /* 0x0000080004057984 */ /* 0x000e280000000400 */
[----:B0-----:R0:W-:Y:S02]  /*0c00*/  STS.U16 [R4], R5 ;  /* 0x0000000504007388 */ /* 0x0011e40000000400 */
.L_x_2594:
[----:B------:R-:W-:Y:S05]  /*0c10*/  BSYNC.RECONVERGENT B4 ;  /* 0x0000000000047941 */ /* 0x000fea0003800200 */
.L_x_2591:
        /* <DEDUP_REMOVED lines=21> */
.L_x_2597:
[----:B------:R-:W-:Y:S05]  /*0d70*/  BSYNC.RELIABLE B4 ;  /* 0x0000000000047941 */ /* 0x000fea0003800100 */
.L_x_2596:
[----:B------:R-:W0:Y:S04]  /*0d80*/  LDS.64 R6, [R3+0x10] ;  /* 0x0000100003067984 */ /* 0x000e280000000a00 */
[----:B0-----:R-:W-:Y:S04]  /*0d90*/  STS.64 [R3], R6 ;  /* 0x0000000603007388 */ /* 0x001fe80000000a00 */
[----:B------:R-:W0:Y:S04]  /*0da0*/  LDS.U16 R5, [R4+0x4] ;  /* 0x0000040004057984 */ /* 0x000e280000000400 */
[----:B0-----:R0:W-:Y:S02]  /*0db0*/  STS.U16 [R4], R5 ;  /* 0x0000000504007388 */ /* 0x0011e40000000400 */
.L_x_2598:
[----:B------:R-:W-:Y:S05]  /*0dc0*/  BSYNC.RECONVERGENT B5 ;  /* 0x0000000000057941 */ /* 0x000fea0003800200 */
.L_x_2595:
        /* <DEDUP_REMOVED lines=21> */
.L_x_2601:
[----:B------:R-:W-:Y:S05]  /*0f20*/  BSYNC.RELIABLE B6 ;  /* 0x0000000000067941 */ /* 0x000fea0003800100 */
.L_x_2600:
[----:B------:R-:W0:Y:S04]  /*0f30*/  LDS.64 R6, [R3+0x8] ;  /* 0x0000080003067984 */ /* 0x000e280000000a00 */
[----:B0-----:R-:W-:Y:S04]  /*0f40*/  STS.64 [R3], R6 ;  /* 0x0000000603007388 */ /* 0x001fe80000000a00 */
[----:B------:R-:W0:Y:S04]  /*0f50*/  LDS.U16 R5, [R4+0x2] ;  /* 0x0000020004057984 */ /* 0x000e280000000400 */
[----:B0-----:R0:W-:Y:S02]  /*0f60*/  STS.U16 [R4], R5 ;  /* 0x0000000504007388 */ /* 0x0011e40000000400 */
.L_x_2602:
[----:B------:R-:W-:Y:S05]  /*0f70*/  BSYNC.RECONVERGENT B5 ;  /* 0x0000000000057941 */ /* 0x000fea0003800200 */
.L_x_2599:
        /* <DEDUP_REMOVED lines=10> */
[----:B------:R-:W0:Y:S01]  /*1020*/  LDS.U16 R9, [UR4] ;  /* 0x00000004ff097984 */ /* 0x000e220008000400 */
[----:B--2---:R-:W-:-:S03]  /*1030*/  IMAD.WIDE.U32 R6, R0, 0x8, R6 ;  /* 0x0000000800067825 */ /* 0x004fc600078e0006 */
[----:B0-----:R-:W-:Y:S04]  /*1040*/  STG.E.U16 desc[UR8][R2.64], R9 ;  /* 0x0000000902007986 */ /* 0x001fe8000c101508 */
[----:B------:R-:W-:Y:S01]  /*1050*/  STG.E.64 desc[UR8][R6.64], R4 ;  /* 0x0000000406007986 */ /* 0x000fe2000c101b08 */
[----:B------:R-:W-:Y:S05]  /*1060*/  EXIT ;  /* 0x000000000000794d */ /* 0x000fea0003800000 */
.L_x_2603:
        /* <DEDUP_REMOVED lines=9> */
.L_x_4922:


//--------------------- .text.nkd2_u8             --------------------------
	.section	.text.nkd2_u8,"ax",@progbits
	.align	128
        .global         nkd2_u8
        .type           nkd2_u8,@function
        .size           nkd2_u8,(.L_x_4923 - nkd2_u8)
        .other          nkd2_u8,@"STO_CUDA_ENTRY STV_DEFAULT"
nkd2_u8:
.text.nkd2_u8:
[----:B------:R-:W-:Y:S08]  /*0000*/  LDC R1, c[0x0][0x37c] ;  /* 0x0000df00ff017b82 */ /* 0x000ff00000000800 */
[----:B------:R-:W0:Y:S01]  /*0010*/  S2UR UR4, SR_CTAID.Y ;  /* 0x00000000000479c3 */ /* 0x000e220000002600 */
[----:B------:R-:W0:Y:S01]  /*0020*/  LDCU.64 UR8, c[0x0][0x398] ;  /* 0x00007300ff0877ac */ /* 0x000e220008000a00 */
[----:B------:R-:W1:Y:S06]  /*0030*/  S2R R0, SR_TID.X ;  /* 0x0000000000007919 */ /* 0x000e6c0000002100 */
[----:B------:R-:W2:Y:S08]  /*0040*/  LDC.64 R4, c[0x0][0x3a8] ;  /* 0x0000ea00ff047b82 */ /* 0x000eb00000000a00 */
[----:B------:R-:W3:Y:S08]  /*0050*/  S2UR UR6, SR_CgaCtaId ;  /* 0x00000000000679c3 */ /* 0x000ef00000008800 */
[----:B------:R-:W4:Y:S01]  /*0060*/  S2UR UR13, SR_CTAID.X ;  /* 0x00000000000d79c3 */ /* 0x000f220000002500 */
[----:B0-----:R-:W-:-:S03]  /*0070*/  UIADD3 UR7, UP0, UPT, UR4, UR8, URZ ;  /* 0x0000000804077290 */ /* 0x001fc6000ff1e0ff */
[----:B------:R-:W-:Y:S01]  /*0080*/  UMOV UR4, 0x400 ;  /* 0x0000040000047882 */ /* 0x000fe20000000000 */
[----:B------:R-:W-:-:S03]  /*0090*/  UIADD3.X UR5, UPT, UPT, URZ, UR9, URZ, UP0, !UPT ;  /* 0x00000009ff057290 */ /* 0x000fc600087fe4ff */
[----:B------:R-:W4:Y:S01]  /*00a0*/  LDC R2, c[0x0][0x360] ;  /* 0x0000d800ff027b82 */ /* 0x000f220000000800 */
[----:B--2---:R-:W-:Y:S01]  /*00b0*/  ISETP.LE.U32.AND P0, PT, R4, UR7, PT ;  /* 0x0000000704007c0c */ /* 0x004fe2000bf03070 */
[----:B------:R-:W-:Y:S02]  /*00c0*/  IMAD.MOV.U32 R4, RZ, RZ, 0xff ;  /* 0x000000ffff047424 */ /* 0x000fe400078e00ff */
[----:B------:R-:W-:Y:S01]  /*00d0*/  IMAD.U32 R6, RZ, RZ, UR5 ;  /* 0x00000005ff067e24 */ /* 0x000fe2000f8e00ff */
[----:B---3--:R-:W-:-:S04]  /*00e0*/  ULEA UR6, UR6, UR4, 0x18 ;  /* 0x0000000406067291 */ /* 0x008fc8000f8ec0ff */
[----:B------:R-:W-:-:S05]  /*00f0*/  ISETP.GE.U32.AND.EX P0, PT, R6, R5, PT, P0 ;  /* 0x000000050600720c */ /* 0x000fca0003f06100 */
[----:B-1----:R0:W-:Y:S01]  /*0100*/  STS.U8 [R0+UR6], R4 ;  /* 0x0000000400007988 */ /* 0x0021e20008000006 */
[C---:B----4-:R-:W-:Y:S02]  /*0110*/  IMAD R7, R2.reuse, UR13, RZ ;  /* 0x0000000d02077c24 */ /* 0x050fe4000f8e02ff */
[----:B------:R-:W-:Y:S02]  /*0120*/  VIADD R3, R2, UR6 ;  /* 0x0000000602037c36 */ /* 0x000fe40008000000 */
[----:B------:R-:W-:Y:S02]  /*0130*/  IMAD R6, R7, 0x2, R0 ;  /* 0x0000000207067824 */ /* 0x000fe400078e0200 */
[----:B------:R-:W-:Y:S02]  /*0140*/  IMAD R3, R0, 0x8, R3 ;  /* 0x0000000800037824 */ /* 0x000fe400078e0203 */
[----:B------:R-:W-:-:S05]  /*0150*/  IMAD.MOV.U32 R7, RZ, RZ, RZ ;  /* 0x000000ffff077224 */ /* 0x000fca00078e00ff */
[----:B------:R0:W-:Y:S01]  /*0160*/  STS.64 [R3], R6 ;  /* 0x0000000603007388 */ /* 0x0001e20000000a00 */
[----:B------:R-:W-:Y:S05]  /*0170*/  @P0 EXIT ;  /* 0x000000000000094d */ /* 0x000fea0003800000 */
[----:B------:R-:W1:Y:S01]  /*0180*/  LDCU.64 UR14, c[0x0][0x3a0] ;  /* 0x00007400ff0e77ac */ /* 0x000e620008000a00 */
[----:B0-----:R-:W-:Y:S01]  /*0190*/  IMAD.MOV.U32 R4, RZ, RZ, R2 ;  /* 0x000000ffff047224 */ /* 0x001fe200078e0002 */
[----:B------:R-:W-:Y:S01]  /*01a0*/  BSSY.RECONVERGENT B0, `(.L_x_2604) ;  /* 0x000003f000007945 */ /* 0x000fe20003800200 */
[----:B------:R-:W0:Y:S02]  /*01b0*/  LDCU.64 UR10, c[0x0][0x3b8] ;  /* 0x00007700ff0a77ac */ /* 0x000e240008000a00 */
[----:B------:R-:W-:Y:S01]  /*01c0*/  IMAD.IADD R5, R6, 0x1, R4 ;  /* 0x0000000106057824 */ /* 0x000fe200078e0204 */
[----:B------:R-:W2:Y:S04]  /*01d0*/  LDCU.64 UR18, c[0x0][0x358] ;  /* 0x00006b00ff1277ac */ /* 0x000ea80008000a00 */
[----:B-1----:R-:W-:Y:S01]  /*01e0*/  ISETP.GE.U32.AND P0, PT, R5, UR14, PT ;  /* 0x0000000e05007c0c */ /* 0x002fe2000bf06070 */
[----:B------:R-:W-:-:S03]  /*01f0*/  VIADD R5, R0, UR6 ;  /* 0x0000000600057c36 */ /* 0x000fc60008000000 */
[----:B------:R-:W-:Y:S01]  /*0200*/  ISETP.GE.U32.AND.EX P0, PT, RZ, UR15, PT, P0 ;  /* 0x0000000fff007c0c */ /* 0x000fe2000bf06100 */
[----:B0-----:R-:W-:Y:S02]  /*0210*/  UIMAD UR8, UR5, UR10, URZ ;  /* 0x0000000a050872a4 */ /* 0x001fe4000f8e02ff */
[----:B------:R-:W-:Y:S02]  /*0220*/  UIMAD.WIDE.U32 UR4, UR7, UR10, URZ ;  /* 0x0000000a070472a5 */ /* 0x000fe4000f8e00ff */
[----:B------:R-:W-:-:S04]  /*0230*/  UIMAD UR12, UR7, UR11, UR8 ;  /* 0x0000000b070c72a4 */ /* 0x000fc8000f8e0208 */
[----:B------:R-:W-:-:S04]  /*0240*/  VIADD R11, R6, UR4 ;  /* 0x00000004060b7c36 */ /* 0x000fc80008000000 */
[----:B--2---:R-:W-:Y:S05]  /*0250*/  @P0 BRA `(.L_x_2605) ;  /* 0x00000000009c0947 */ /* 0x004fea0003800000 */
[----:B------:R-:W0:Y:S01]  /*0260*/  LDCU.64 UR8, c[0x0][0x388] ;  /* 0x00007100ff0877ac */ /* 0x000e220008000a00 */
[----:B------:R-:W-:Y:S01]  /*0270*/  IMAD.IADD R15, R4, 0x1, R11 ;  /* 0x00000001040f7824 */ /* 0x000fe200078e020b */
[----:B0-----:R-:W-:-:S04]  /*0280*/  IADD3 R6, P0, PT, R11, UR8, RZ ;  /* 0x000000080b067c10 */ /* 0x001fc8000ff1e0ff */
[----:B------:R-:W-:Y:S01]  /*0290*/  IADD3 R8, P1, PT, R15, UR8, RZ ;  /* 0x000000080f087c10 */ /* 0x000fe2000ff3e0ff */
[----:B------:R-:W-:-:S04]  /*02a0*/  IMAD.X R7, RZ, RZ, UR9, P0 ;  /* 0x00000009ff077e24 */ /* 0x000fc800080e06ff */
[----:B------:R-:W-:Y:S01]  /*02b0*/  IMAD.X R9, RZ, RZ, UR9, P1 ;  /* 0x00000009ff097e24 */ /* 0x000fe200088e06ff */
[----:B------:R-:W2:Y:S04]  /*02c0*/  LDG.E.U8 R13, desc[UR18][R6.64] ;  /* 0x00000012060d7981 */ /* 0x000ea8000c1e1100 */
[----:B------:R-:W2:Y:S02]  /*02d0*/  LDG.E.U8 R12, desc[UR18][R8.64] ;  /* 0x00000012080c7981 */ /* 0x000ea4000c1e1100 */
[----:B--2---:R-:W-:-:S13]  /*02e0*/  ISETP.GT.U32.AND P0, PT, R13, R12, PT ;  /* 0x0000000c0d00720c */ /* 0x004fda0003f04070 */
[----:B------:R-:W-:Y:S05]  /*02f0*/  @!P0 BRA `(.L_x_2606) ;  /* 0x0000000000108947 */ /* 0x000fea0003800000 */
[----:B------:R-:W0:Y:S02]  /*0300*/  LDC.64 R6, c[0x0][0x390] ;  /* 0x0000e400ff067b82 */ /* 0x000e240000000a00 */
[----:B0-----:R-:W-:-:S06]  /*0310*/  IMAD.WIDE.U32 R6, R15, 0x8, R6 ;  /* 0x000000080f067825 */ /* 0x001fcc00078e0006 */
[----:B------:R-:W5:Y:S01]  /*0320*/  LDG.E.64 R6, desc[UR18][R6.64] ;  /* 0x0000001206067981 */ /* 0x000f62000c1e1b00 */
[----:B------:R-:W-:Y:S05]  /*0330*/  BRA `(.L_x_2607) ;  /* 0x0000000000487947 */ /* 0x000fea0003800000 */
.L_x_2606:
[----:B------:R-:W-:Y:S01]  /*0340*/  ISETP.NE.AND P0, PT, R13, R12, PT ;  /* 0x0000000c0d00720c */ /* 0x000fe20003f05270 */
[----:B------:R-:W-:-:S12]  /*0350*/  BSSY.RELIABLE B1, `(.L_x_2608) ;  /* 0x0000014000017945 */ /* 0x000fd80003800100 */
[----:B------:R-:W-:Y:S05]  /*0360*/  @!P0 BRA `(.L_x_2609) ;  /* 0x0000000000108947 */ /* 0x000fea0003800000 */
[----:B------:R-:W0:Y:S02]  /*0370*/  LDC.64 R6, c[0x0][0x390] ;  /* 0x0000e400ff067b82 */ /* 0x000e240000000a00 */
[----:B0-----:R-:W-:-:S06]  /*0380*/  IMAD.WIDE.U32 R6, R11, 0x8, R6 ;  /* 0x000000080b067825 */ /* 0x001fcc00078e0006 */
[----:B------:R-:W5:Y:S01]  /*0390*/  LDG.E.64 R6, desc[UR18][R6.64] ;  /* 0x0000001206067981 */ /* 0x000f62000c1e1b00 */
[----:B------:R-:W-:Y:S05]  /*03a0*/  BRA `(.L_x_2610) ;  /* 0x0000000000387947 */ /* 0x000fea0003800000 */
.L_x_2609:
        /* <DEDUP_REMOVED lines=11> */
.L_x_2607:
[----:B------:R0:W-:Y:S04]  /*0460*/  STS.U8 [R0+UR6], R12 ;  /* 0x0000000c00007988 */ /* 0x0001e80008000006 */
[----:B-----5:R0:W-:Y:S01]  /*0470*/  STS.64 [R3], R6 ;  /* 0x0000000603007388 */ /* 0x0201e20000000a00 */
[----:B------:R-:W-:Y:S05]  /*0480*/  BRA `(.L_x_2611) ;  /* 0x0000000000407947 */ /* 0x000fea0003800000 */
.L_x_2610:
[----:B------:R-:W-:Y:S05]  /*0490*/  BSYNC.RELIABLE B1 ;  /* 0x0000000000017941 */ /* 0x000fea0003800100 */
.L_x_2608:
[----:B------:R1:W-:Y:S04]  /*04a0*/  STS.U8 [R0+UR6], R13 ;  /* 0x0000000d00007988 */ /* 0x0003e80008000006 */
[----:B-----5:R1:W-:Y:S01]  /*04b0*/  STS.64 [R3], R6 ;  /* 0x0000000603007388 */ /* 0x0203e20000000a00 */
[----:B------:R-:W-:Y:S05]  /*04c0*/  BRA `(.L_x_2611) ;  /* 0x0000000000307947 */ /* 0x000fea0003800000 */
.L_x_2605:
[----:B------:R-:W-:-:S04]  /*04d0*/  ISETP.GE.U32.AND P0, PT, R6, UR14, PT ;  /* 0x0000000e06007c0c */ /* 0x000fc8000bf06070 */
[----:B------:R-:W-:-:S13]  /*04e0*/  ISETP.GE.U32.AND.EX P0, PT, RZ, UR15, PT, P0 ;  /* 0x0000000fff007c0c */ /* 0x000fda000bf06100 */
[----:B------:R-:W-:Y:S05]  /*04f0*/  @P0 BRA `(.L_x_2611) ;  /* 0x0000000000240947 */ /* 0x000fea0003800000 */
[----:B------:R-:W0:Y:S01]  /*0500*/  LDC.64 R8, c[0x0][0x390] ;  /* 0x0000e400ff087b82 */ /* 0x000e220000000a00 */
[----:B------:R-:W1:Y:S02]  /*0510*/  LDCU.64 UR8, c[0x0][0x388] ;  /* 0x00007100ff0877ac */ /* 0x000e640008000a00 */
[----:B-1----:R-:W-:-:S05]  /*0520*/  IADD3 R6, P0, PT, R11, UR8, RZ ;  /* 0x000000080b067c10 */ /* 0x002fca000ff1e0ff */
[----:B------:R-:W-:Y:S02]  /*0530*/  IMAD.X R7, RZ, RZ, UR9, P0 ;  /* 0x00000009ff077e24 */ /* 0x000fe400080e06ff */
[----:B0-----:R-:W-:-:S04]  /*0540*/  IMAD.WIDE.U32 R8, R11, 0x8, R8 ;  /* 0x000000080b087825 */ /* 0x001fc800078e0008 */
[----:B------:R-:W2:Y:S04]  /*0550*/  LDG.E.U8 R7, desc[UR18][R6.64] ;  /* 0x0000001206077981 */ /* 0x000ea8000c1e1100 */
[----:B------:R-:W3:Y:S04]  /*0560*/  LDG.E.64 R8, desc[UR18][R8.64] ;  /* 0x0000001208087981 */ /* 0x000ee8000c1e1b00 */
[----:B--2---:R2:W-:Y:S04]  /*0570*/  STS.U8 [R0+UR6], R7 ;  /* 0x0000000700007988 */ /* 0x0045e80008000006 */
[----:B---3--:R2:W-:Y:S02]  /*0580*/  STS.64 [R3], R8 ;  /* 0x0000000803007388 */ /* 0x0085e40000000a00 */
.L_x_2611:
[----:B------:R-:W-:Y:S05]  /*0590*/  BSYNC.RECONVERGENT B0 ;  /* 0x0000000000007941 */ /* 0x000fea0003800200 */
.L_x_2604:
[----:B------:R-:W-:Y:S05]  /*05a0*/  WARPSYNC.ALL ;  /* 0x0000000000007948 */ /* 0x000fea0003800000 */
[----:B------:R-:W-:Y:S01]  /*05b0*/  BAR.SYNC.DEFER_BLOCKING 0x0 ;  /* 0x0000000000007b1d */ /* 0x000fe20000010000 */
[----:B------:R-:W-:-:S13]  /*05c0*/  ISETP.GE.U32.AND P0, PT, R4, 0x42, PT ;  /* 0x000000420400780c */ /* 0x000fda0003f06070 */
[----:B------:R-:W-:Y:S05]  /*05d0*/  @!P0 BRA `(.L_x_2612) ;  /* 0x0000000000808947 */ /* 0x000fea0003800000 */
.L_x_2617:
[--C-:B------:R-:W-:Y:S01]  /*05e0*/  IMAD.MOV.U32 R10, RZ, RZ, R4.reuse ;  /* 0x000000ffff0a7224 */ /* 0x100fe200078e0004 */
[----:B------:R-:W-:Y:S01]  /*05f0*/  SHF.R.U32.HI R4, RZ, 0x1, R4 ;  /* 0x00000001ff047819 */ /* 0x000fe20000011604 */
[----:B------:R-:W-:Y:S03]  /*0600*/  BSSY.RECONVERGENT B0, `(.L_x_2613) ;  /* 0x0000019000007945 */ /* 0x000fe60003800200 */
[----:B------:R-:W-:-:S13]  /*0610*/  ISETP.GE.U32.AND P0, PT, R0, R4, PT ;  /* 0x000000040000720c */ /* 0x000fda0003f06070 */
[----:B---3--:R-:W-:Y:S05]  /*0620*/  @P0 BRA `(.L_x_2614) ;  /* 0x0000000000580947 */ /* 0x008fea0003800000 */
[----:B--2---:R-:W-:Y:S01]  /*0630*/  IMAD.IADD R9, R5, 0x1, R4 ;  /* 0x0000000105097824 */ /* 0x004fe200078e0204 */
[----:B------:R-:W-:Y:S01]  /*0640*/  LDS.U8 R8, [R0+UR6] ;  /* 0x0000000600087984 */ /* 0x000fe20008000000 */
[----:B0-----:R-:W-:Y:S01]  /*0650*/  IMAD R12, R4, 0x8, R3 ;  /* 0x00000008040c7824 */ /* 0x001fe200078e0203 */
[----:B------:R-:W-:Y:S02]  /*0660*/  BSSY.RELIABLE B1, `(.L_x_2615) ;  /* 0x0000010000017945 */ /* 0x000fe40003800100 */
[----:B------:R-:W0:Y:S02]  /*0670*/  LDS.U8 R11, [R9] ;  /* 0x00000000090b7984 */ /* 0x000e240000000000 */
[----:B0-----:R-:W-:-:S13]  /*0680*/  ISETP.GT.U32.AND P0, PT, R8, R11, PT ;  /* 0x0000000b0800720c */ /* 0x001fda0003f04070 */
[----:B-1----:R0:W1:Y:S01]  /*0690*/  @P0 LDS.64 R6, [R12] ;  /* 0x000000000c060984 */ /* 0x0020620000000a00 */
        /* <DEDUP_REMOVED lines=12> */
.L_x_2616:
[----:B------:R-:W-:Y:S05]  /*0760*/  BSYNC.RELIABLE B1 ;  /* 0x0000000000017941 */ /* 0x000fea0003800100 */
.L_x_2615:
[----:B------:R3:W-:Y:S04]  /*0770*/  STS.U8 [R0+UR6], R11 ;  /* 0x0000000b00007988 */ /* 0x0007e80008000006 */
[----:B-1----:R3:W-:Y:S02]  /*0780*/  STS.64 [R3], R6 ;  /* 0x0000000603007388 */ /* 0x0027e40000000a00 */
.L_x_2614:
[----:B------:R-:W-:Y:S05]  /*0790*/  BSYNC.RECONVERGENT B0 ;  /* 0x0000000000007941 */ /* 0x000fea0003800200 */
.L_x_2613:
[----:B------:R-:W-:Y:S05]  /*07a0*/  WARPSYNC.ALL ;  /* 0x0000000000007948 */ /* 0x000fea0003800000 */
[----:B------:R-:W-:Y:S01]  /*07b0*/  BAR.SYNC.DEFER_BLOCKING 0x0 ;  /* 0x0000000000007b1d */ /* 0x000fe20000010000 */
[----:B------:R-:W-:-:S13]  /*07c0*/  ISETP.GT.U32.AND P0, PT, R10, 0x83, PT ;  /* 0x000000830a00780c */ /* 0x000fda0003f04070 */
[----:B------:R-:W-:Y:S05]  /*07d0*/  @P0 BRA `(.L_x_2617) ;  /* 0xfffffffc00800947 */ /* 0x000fea000383ffff */
.L_x_2612:
[----:B------:R-:W-:-:S13]  /*07e0*/  ISETP.GT.U32.AND P0, PT, R0, 0x1f, PT ;  /* 0x0000001f0000780c */ /* 0x000fda0003f04070 */
[----:B------:R-:W-:Y:S05]  /*07f0*/  @P0 EXIT ;  /* 0x000000000000094d */ /* 0x000fea0003800000 */
[----:B------:R-:W-:Y:S01]  /*0800*/  LDS.U8 R4, [R0+UR6] ;  /* 0x0000000600047984 */ /* 0x000fe20008000000 */
[----:B------:R-:W-:Y:S04]  /*0810*/  BSSY.RECONVERGENT B1, `(.L_x_2618) ;  /* 0x0000015000017945 */ /* 0x000fe80003800200 */
[----:B------:R-:W-:Y:S01]  /*0820*/  BSSY.RELIABLE B0, `(.L_x_2619) ;  /* 0x000000f000007945 */ /* 0x000fe20003800100 */
[----:B------:R-:W4:Y:S02]  /*0830*/  LDS.U8 R5, [R0+UR6+0x20] ;  /* 0x0000200600057984 */ /* 0x000f240008000000 */
[----:B----4-:R-:W-:-:S13]  /*0840*/  ISETP.GT.U32.AND P0, PT, R4, R5, PT ;  /* 0x000000050400720c */ /* 0x010fda0003f04070 */
[----:B------:R-:W-:Y:S05]  /*0850*/  @P0 BRA `(.L_x_2620) ;  /* 0x00000000002c0947 */ /* 0x000fea0003800000 */
[----:B------:R-:W-:Y:S04]  /*0860*/  LDS.U8 R4, [R0+UR6] ;  /* 0x0000000600047984 */ /* 0x000fe80008000000 */
[----:B------:R-:W4:Y:S02]  /*0870*/  LDS.U8 R5, [R0+UR6+0x20] ;  /* 0x0000200600057984 */ /* 0x000f240008000000 */
        /* <DEDUP_REMOVED lines=9> */
.L_x_2620:
[----:B------:R-:W-:Y:S05]  /*0910*/  BSYNC.RELIABLE B0 ;  /* 0x0000000000007941 */ /* 0x000fea0003800100 */
.L_x_2619:
[----:B------:R-:W4:Y:S04]  /*0920*/  LDS.64 R4, [R3+0x100] ;  /* 0x0001000003047984 */ /* 0x000f280000000a00 */
[----:B----4-:R-:W-:Y:S04]  /*0930*/  STS.64 [R3], R4 ;  /* 0x0000000403007388 */ /* 0x010fe80000000a00 */
[----:B0123--:R-:W0:Y:S04]  /*0940*/  LDS.U8 R7, [R0+UR6+0x20] ;  /* 0x0000200600077984 */ /* 0x00fe280008000000 */
[----:B0-----:R4:W-:Y:S02]  /*0950*/  STS.U8 [R0+UR6], R7 ;  /* 0x0000000700007988 */ /* 0x0019e40008000006 */
.L_x_2621:
[----:B------:R-:W-:Y:S05]  /*0960*/  BSYNC.RECONVERGENT B1 ;  /* 0x0000000000017941 */ /* 0x000fea0003800200 */
.L_x_2618:
[----:B------:R-:W-:Y:S05]  /*0970*/  WARPSYNC.ALL ;  /* 0x0000000000007948 */ /* 0x000fea0003800000 */
[----:B------:R-:W-:Y:S01]  /*0980*/  LDS.U8 R4, [R0+UR6] ;  /* 0x0000000600047984 */ /* 0x000fe20008000000 */
[----:B------:R-:W-:Y:S04]  /*0990*/  BSSY.RECONVERGENT B2, `(.L_x_2622) ;  /* 0x0000015000027945 */ /* 0x000fe80003800200 */
[----:B------:R-:W-:Y:S01]  /*09a0*/  BSSY.RELIABLE B1, `(.L_x_2623) ;  /* 0x000000f000017945 */ /* 0x000fe20003800100 */
[----:B------:R-:W5:Y:S02]  /*09b0*/  LDS.U8 R5, [R0+UR6+0x10] ;  /* 0x0000100600057984 */ /* 0x000f640008000000 */
[----:B-----5:R-:W-:-:S13]  /*09c0*/  ISETP.GT.U32.AND P0, PT, R4, R5, PT ;  /* 0x000000050400720c */ /* 0x020fda0003f04070 */
[----:B------:R-:W-:Y:S05]  /*09d0*/  @P0 BRA `(.L_x_2624) ;  /* 0x00000000002c0947 */ /* 0x000fea0003800000 */
[----:B------:R-:W-:Y:S04]  /*09e0*/  LDS.U8 R4, [R0+UR6] ;  /* 0x0000000600047984 */ /* 0x000fe80008000000 */
[----:B------:R-:W5:Y:S02]  /*09f0*/  LDS.U8 R5, [R0+UR6+0x10] ;  /* 0x0000100600057984 */ /* 0x000f640008000000 */
        /* <DEDUP_REMOVED lines=9> */
.L_x_2624:
[----:B------:R-:W-:Y:S05]  /*0a90*/  BSYNC.RELIABLE B1 ;  /* 0x0000000000017941 */ /* 0x000fea0003800100 */
.L_x_2623:
[----:B------:R-:W5:Y:S04]  /*0aa0*/  LDS.64 R4, [R3+0x80] ;  /* 0x0000800003047984 */ /* 0x000f680000000a00 */
[----:B-----5:R-:W-:Y:S04]  /*0ab0*/  STS.64 [R3], R4 ;  /* 0x0000000403007388 */ /* 0x020fe80000000a00 */
[----:B01234-:R-:W0:Y:S04]  /*0ac0*/  LDS.U8 R7, [R0+UR6+0x10] ;  /* 0x0000100600077984 */ /* 0x01fe280008000000 */
[----:B0-----:R0:W-:Y:S02]  /*0ad0*/  STS.U8 [R0+UR6], R7 ;  /* 0x0000000700007988 */ /* 0x0011e40008000006 */
.L_x_2625:
[----:B------:R-:W-:Y:S05]  /*0ae0*/  BSYNC.RECONVERGENT B2 ;  /* 0x0000000000027941 */ /* 0x000fea0003800200 */
.L_x_2622:
        /* <DEDUP_REMOVED lines=18> */
.L_x_2628:
[----:B------:R-:W-:Y:S05]  /*0c10*/  BSYNC.RELIABLE B2 ;  /* 0x0000000000027941 */ /* 0x000fea0003800100 */
.L_x_2627:
[----:B------:R-:W5:Y:S04]  /*0c20*/  LDS.64 R4, [R3+0x40] ;  /* 0x0000400003047984 */ /* 0x000f680000000a00 */
[----:B-----5:R-:W-:Y:S04]  /*0c30*/  STS.64 [R3], R4 ;  /* 0x0000000403007388 */ /* 0x020fe80000000a00 */
[----:B01234-:R-:W0:Y:S04]  /*0c40*/  LDS.U8 R7, [R0+UR6+0x8] ;  /* 0x0000080600077984 */ /* 0x01fe280008000000 */
[----:B0-----:R0:W-:Y:S02]  /*0c50*/  STS.U8 [R0+UR6], R7 ;  /* 0x0000000700007988 */ /* 0x0011e40008000006 */
.L_x_2629:
[----:B------:R-:W-:Y:S05]  /*0c60*/  BSYNC.RECONVERGENT B3 ;  /* 0x0000000000037941 */ /* 0x000fea0003800200 */
.L_x_2626:
        /* <DEDUP_REMOVED lines=18> */
.L_x_2632:
[----:B------:R-:W-:Y:S05]  /*0d90*/  BSYNC.RELIABLE B3 ;  /* 0x0000000000037941 */ /* 0x000fea0003800100 */
.L_x_2631:
[----:B------:R-:W5:Y:S04]  /*0da0*/  LDS.64 R4, [R3+0x20] ;  /* 0x0000200003047984 */ /* 0x000f680000000a00 */
[----:B-----5:R-:W-:Y:S04]  /*0db0*/  STS.64 [R3], R4 ;  /* 0x0000000403007388 */ /* 0x020fe80000000a00 */
[----:B01234-:R-:W0:Y:S04]  /*0dc0*/  LDS.U8 R7, [R0+UR6+0x4] ;  /* 0x0000040600077984 */ /* 0x01fe280008000000 */
[----:B0-----:R0:W-:Y:S02]  /*0dd0*/  STS.U8 [R0+UR6], R7 ;  /* 0x0000000700007988 */ /* 0x0011e40008000006 */
.L_x_2633:
[----:B------:R-:W-:Y:S05]  /*0de0*/  BSYNC.RECONVERGENT B4 ;  /* 0x0000000000047941 */ /* 0x000fea0003800200 */
.L_x_2630:
        /* <DEDUP_REMOVED lines=18> */
.L_x_2636:
[----:B------:R-:W-:Y:S05]  /*0f10*/  BSYNC.RELIABLE B4 ;  /* 0x0000000000047941 */ /* 0x000fea0003800100 */
.L_x_2635:
[----:B------:R-:W5:Y:S04]  /*0f20*/  LDS.64 R4, [R3+0x10] ;  /* 0x0000100003047984 */ /* 0x000f680000000a00 */
[----:B-----5:R-:W-:Y:S04]  /*0f30*/  STS.64 [R3], R4 ;  /* 0x0000000403007388 */ /* 0x020fe80000000a00 */
[----:B01234-:R-:W0:Y:S04]  /*0f40*/  LDS.U8 R7, [R0+UR6+0x2] ;  /* 0x0000020600077984 */ /* 0x01fe280008000000 */
[----:B0-----:R0:W-:Y:S02]  /*0f50*/  STS.U8 [R0+UR6], R7 ;  /* 0x0000000700007988 */ /* 0x0011e40008000006 */
.L_x_2637:
[----:B------:R-:W-:Y:S05]  /*0f60*/  BSYNC.RECONVERGENT B5 ;  /* 0x0000000000057941 */ /* 0x000fea0003800200 */
.L_x_2634:
        /* <DEDUP_REMOVED lines=18> */
.L_x_2640:
[----:B------:R-:W-:Y:S05]  /*1090*/  BSYNC.RELIABLE B6 ;  /* 0x0000000000067941 */ /* 0x000fea0003800100 */
.L_x_2639:
[----:B------:R-:W5:Y:S04]  /*10a0*/  LDS.64 R4, [R3+0x8] ;  /* 0x0000080003047984 */ /* 0x000f680000000a00 */
[----:B-----5:R-:W-:Y:S04]  /*10b0*/  STS.64 [R3], R4 ;  /* 0x0000000403007388 */ /* 0x020fe80000000a00 */
[----:B01234-:R-:W0:Y:S04]  /*10c0*/  LDS.U8 R7, [R0+UR6+0x1] ;  /* 0x0000010600077984 */ /* 0x01fe280008000000 */
[----:B0-----:R0:W-:Y:S02]  /*10d0*/  STS.U8 [R0+UR6], R7 ;  /* 0x0000000700007988 */ /* 0x0011e40008000006 */
.L_x_2641:
[----:B------:R-:W-:Y:S05]  /*10e0*/  BSYNC.RECONVERGENT B5 ;  /* 0x0000000000057941 */ /* 0x000fea0003800200 */
.L_x_2638:
[----:B------:R-:W-:Y:S05]  /*10f0*/  WARPSYNC.ALL ;  /* 0x0000000000007948 */ /* 0x000fea0003800000 */
[----:B------:R-:W-:-:S13]  /*1100*/  ISETP.NE.AND P0, PT, R0, RZ, PT ;  /* 0x000000ff0000720c */ /* 0x000fda0003f05270 */
[----:B------:R-:W-:Y:S05]  /*1110*/  @P0 EXIT ;  /* 0x000000000000094d */ /* 0x000fea0003800000 */
[----:B------:R-:W5:Y:S01]  /*1120*/  S2UR UR8, SR_CgaCtaId ;  /* 0x00000000000879c3 */ /* 0x000f620000008800 */
[----:B------:R-:W-:Y:S01]  /*1130*/  UMOV UR7, 0x400 ;  /* 0x0000040000077882 */ /* 0x000fe20000000000 */
[----:B0123--:R-:W-:Y:S01]  /*1140*/  LDS.64 R2, [R2+UR6] ;  /* 0x0000000602027984 */ /* 0x00ffe20008000a00 */
[----:B------:R-:W0:Y:S01]  /*1150*/  LDCU.64 UR14, c[0x0][0x380] ;  /* 0x00007000ff0e77ac */ /* 0x000e220008000a00 */
[----:B------:R-:W1:Y:S01]  /*1160*/  LDCU.64 UR16, c[0x0][0x390] ;  /* 0x00007200ff1077ac */ /* 0x000e620008000a00 */
[----:B-----5:R-:W-:Y:S02]  /*1170*/  ULEA UR7, UR8, UR7, 0x18 ;  /* 0x0000000708077291 */ /* 0x020fe4000f8ec0ff */
[----:B------:R-:W-:-:S04]  /*1180*/  UIADD3 UR8, UP0, UPT, UR13, UR4, URZ ;  /* 0x000000040d087290 */ /* 0x000fc8000ff1e0ff */
[----:B------:R-:W-:Y:S02]  /*1190*/  UIADD3.X UR11, UPT, UPT, UR5, UR12, URZ, UP0, !UPT ;  /* 0x0000000c050b7290 */ /* 0x000fe400087fe4ff */
[----:B0-----:R-:W-:Y:S01]  /*11a0*/  UIADD3 UR9, UP0, UPT, UR8, UR14, URZ ;  /* 0x0000000e08097290 */ /* 0x001fe2000ff1e0ff */
[----:B------:R-:W0:Y:S01]  /*11b0*/  LDS.U8 R9, [UR7] ;  /* 0x00000007ff097984 */ /* 0x000e220008000000 */
[----:B-1----:R-:W-:Y:S02]  /*11c0*/  ULEA UR7, UP1, UR8, UR16, 0x3 ;  /* 0x0000001008077291 */ /* 0x002fe4000f8218ff */
[----:B------:R-:W-:Y:S02]  /*11d0*/  UIADD3.X UR10, UPT, UPT, UR11, UR15, URZ, UP0, !UPT ;  /* 0x0000000f0b0a7290 */ /* 0x000fe400087fe4ff */
[----:B------:R-:W-:Y:S01]  /*11e0*/  ULEA.HI.X UR8, UR8, UR17, UR11, 0x3, UP1 ;  /* 0x0000001108087291 */ /* 0x000fe200088f1c0b */
[----:B------:R-:W-:Y:S02]  /*11f0*/  IMAD.U32 R4, RZ, RZ, UR9 ;  /* 0x00000009ff047e24 */ /* 0x000fe4000f8e00ff */
[----:B------:R-:W-:-:S02]  /*1200*/  IMAD.U32 R6, RZ, RZ, UR7 ;  /* 0x00000007ff067e24 */ /* 0x000fc4000f8e00ff */
[----:B------:R-:W-:Y:S02]  /*1210*/  IMAD.U32 R5, RZ, RZ, UR10 ;  /* 0x0000000aff057e24 */ /* 0x000fe4000f8e00ff */
[----:B----4-:R-:W-:-:S03]  /*1220*/  IMAD.U32 R7, RZ, RZ, UR8 ;  /* 0x00000008ff077e24 */ /* 0x010fc6000f8e00ff */
[----:B0-----:R-:W-:Y:S04]  /*1230*/  STG.E.U8 desc[UR18][R4.64], R9 ;  /* 0x0000000904007986 */ /* 0x001fe8000c101112 */
[----:B------:R-:W-:Y:S01]  /*1240*/  STG.E.64 desc[UR18][R6.64], R2 ;  /* 0x0000000206007986 */ /* 0x000fe2000c101b12 */
[----:B------:R-:W-:Y:S05]  /*1250*/  EXIT ;  /* 0x000000000000794d */ /* 0x000fea0003800000 */
.L_x_2642:
        /* <DEDUP_REMOVED lines=10> */
.L_x_4923:


//--------------------- .text.nkd_u8              --------------------------
	.section	.text.nkd_u8,"ax",@progbits
	.align	128
        .global         nkd_u8
        .type           nkd_u8,@function
        .size           nkd_u8,(.L_x_4865 - nkd_u8)
        .other          nkd_u8,@"STO_CUDA_ENTRY STV_DEFAULT"
nkd_u8:
.text.nkd_u8:
        /* <DEDUP_REMOVED lines=12> */
[----:B------:R-:W-:Y:S02]  /*00c0*/  HFMA2 R4, -RZ, RZ, 0, 1.5199184417724609375e-05 ;  /* 0x000000ffff047431 */ /* 0x000fe400000001ff */
[----:B------:R-:W-:Y:S01]  /*00d0*/  IMAD.U32 R6, RZ, RZ, UR12 ;  /* 0x0000000cff067e24 */ /* 0x000fe2000f8e00ff */
[----:B---3--:R-:W-:-:S04]  /*00e0*/  ULEA UR6, UR6, UR4, 0x18 ;  /* 0x0000000406067291 */ /* 0x008fc8000f8ec0ff */
[----:B------:R-:W-:-:S05]  /*00f0*/  ISETP.GE.U32.AND.EX P0, PT, R6, R5, PT, P0 ;  /* 0x000000050600720c */ /* 0x000fca0003f06100 */
[----:B-1----:R0:W-:Y:S01]  /*0100*/  STS.U8 [R0+UR6], R4 ;  /* 0x0000000400007988 */ /* 0x0021e20008000006 */
[C---:B----4-:R-:W-:Y:S01]  /*0110*/  IMAD R23, R2.reuse, UR7, RZ ;  /* 0x0000000702177c24 */ /* 0x050fe2000f8e02ff */
[----:B------:R-:W-:-:S03]  /*0120*/  IADD3 R3, PT, PT, R2, UR6, RZ ;  /* 0x0000000602037c10 */ /* 0x000fc6000fffe0ff */
[----:B------:R-:W-:Y:S01]  /*0130*/  IMAD R22, R23, 0x2, R0 ;  /* 0x0000000217167824 */ /* 0x000fe200078e0200 */
[----:B------:R-:W-:Y:S01]  /*0140*/  LEA R3, R0, R3, 0x3 ;  /* 0x0000000300037211 */ /* 0x000fe200078e18ff */
[----:B------:R-:W-:-:S05]  /*0150*/  IMAD.MOV.U32 R23, RZ, RZ, RZ ;  /* 0x000000ffff177224 */ /* 0x000fca00078e00ff */
[----:B------:R0:W-:Y:S01]  /*0160*/  STS.64 [R3], R22 ;  /* 0x0000001603007388 */ /* 0x0001e20000000a00 */
[----:B------:R-:W-:Y:S05]  /*0170*/  @P0 EXIT ;  /* 0x000000000000094d */ /* 0x000fea0003800000 */
[----:B------:R-:W1:Y:S01]  /*0180*/  LDC.64 R18, c[0x0][0x3b8] ;  /* 0x0000ee00ff127b82 */ /* 0x000e620000000a00 */
[----:B0-----:R-:W-:Y:S01]  /*0190*/  MOV R4, R2 ;  /* 0x0000000200047202 */ /* 0x001fe20000000f00 */
[----:B------:R-:W0:Y:S01]  /*01a0*/  LDCU.64 UR4, c[0x0][0x388] ;  /* 0x00007100ff0477ac */ /* 0x000e220008000a00 */
[----:B------:R-:W-:Y:S01]  /*01b0*/  BSSY.RECONVERGENT B0, `(.L_x_2643) ;  /* 0x000066f000007945 */ /* 0x000fe20003800200 */
[----:B------:R-:W-:Y:S02]  /*01c0*/  IADD3 R5, PT, PT, R0, UR6, RZ ;  /* 0x0000000600057c10 */ /* 0x000fe4000fffe0ff */
[----:B------:R-:W-:Y:S01]  /*01d0*/  IMAD.IADD R20, R22, 0x1, R4 ;  /* 0x0000000116147824 */ /* 0x000fe200078e0204 */
[----:B------:R-:W2:Y:S01]  /*01e0*/  LDCU.64 UR20, c[0x0][0x358] ;  /* 0x00006b00ff1477ac */ /* 0x000ea20008000a00 */
[----:B------:R-:W3:Y:S01]  /*01f0*/  LDC R10, c[0x0][0x3a8] ;  /* 0x0000ea00ff0a7b82 */ /* 0x000ee20000000800 */
[----:B0-----:R-:W-:Y:S01]  /*0200*/  MOV R6, UR4 ;  /* 0x0000000400067c02 */ /* 0x001fe20008000f00 */
[----:B------:R-:W-:Y:S01]  /*0210*/  IMAD.U32 R7, RZ, RZ, UR5 ;  /* 0x00000005ff077e24 */ /* 0x000fe2000f8e00ff */
        /* <DEDUP_REMOVED lines=18> */
[----:B------:R-:W-:-:S12]  /*0340*/  IMAD.IADD R7, R19, 0x1, R7 ;  /* 0x0000000113077824 */ /* 0x000fd800078e0207 */
[----:B------:R-:W-:Y:S05]  /*0350*/  @!P0 BRA `(.L_x_2646) ;  /* 0x0000001800cc8947 */ /* 0x000fea0003800000 */
[C---:B------:R-:W-:Y:S02]  /*0360*/  LOP3.LUT R8, R10.reuse, 0xfffffffc, RZ, 0xc0, !PT ;  /* 0xfffffffc0a087812 */ /* 0x040fe400078ec0ff */
[----:B------:R-:W-:Y:S02]  /*0370*/  CS2R R24, SRZ ;  /* 0x0000000000187805 */ /* 0x000fe4000001ff00 */
[----:B------:R-:W-:Y:S01]  /*0380*/  IADD3 R6, PT, PT, R10, -0x2, RZ ;  /* 0xfffffffe0a067810 */ /* 0x000fe20007ffe0ff */
[----:B------:R-:W-:-:S07]  /*0390*/  IMAD.MOV R8, RZ, RZ, -R8 ;  /* 0x000000ffff087224 */ /* 0x000fce00078e0a08 */
.L_x_2671:
        /* <DEDUP_REMOVED lines=34> */
.L_x_2648:
[----:B------:R-:W-:Y:S01]  /*05c0*/  IMAD.MOV.U32 R32, RZ, RZ, R18 ;  /* 0x000000ffff207224 */ /* 0x000fe200078e0012 */
[----:B------:R-:W-:Y:S01]  /*05d0*/  MOV R13, R7 ;  /* 0x00000007000d7202 */ /* 0x000fe20000000f00 */
[----:B------:R-:W-:Y:S01]  /*05e0*/  IMAD.MOV.U32 R12, RZ, RZ, R26 ;  /* 0x000000ffff0c7224 */ /* 0x000fe200078e001a */
[----:B------:R-:W-:Y:S02]  /*05f0*/  MOV R11, R27 ;  /* 0x0000001b000b7202 */ /* 0x000fe40000000f00 */
[----:B------:R-:W-:-:S07]  /*0600*/  MOV R10, 0x620 ;  /* 0x00000620000a7802 */ /* 0x000fce0000000f00 */
[----:B------:R-:W-:Y:S05]  /*0610*/  CALL.REL.NOINC `($__internal_28_$__cuda_sm20_div_s64) ;  /* 0x0000006c00e47944 */ /* 0x000fea0003c00000 */
[----:B------:R-:W-:Y:S02]  /*0620*/  IADD3 R29, P0, PT, RZ, -R30, RZ ;  /* 0x8000001eff1d7210 */ /* 0x000fe40007f1e0ff */
[----:B------:R-:W-:-:S03]  /*0630*/  MOV R19, R7 ;  /* 0x0000000700137202 */ /* 0x000fc60000000f00 */
[----:B------:R-:W-:Y:S02]  /*0640*/  IMAD.X R13, RZ, RZ, ~R31, P0 ;  /* 0x000000ffff0d7224 */ /* 0x000fe400000e0e1f */
[----:B------:R-:W-:Y:S01]  /*0650*/  IMAD.WIDE.U32 R10, R26, R29, R18 ;  /* 0x0000001d1a0a7225 */ /* 0x000fe200078e0012 */
[----:B------:R-:W-:-:S03]  /*0660*/  MOV R18, R30 ;  /* 0x0000001e00127202 */ /* 0x000fc60000000f00 */
[----:B------:R-:W-:Y:S02]  /*0670*/  IMAD R13, R13, R26, RZ ;  /* 0x0000001a0d0d7224 */ /* 0x000fe400078e02ff */
[----:B------:R-:W-:Y:S02]  /*0680*/  IMAD.MOV.U32 R19, RZ, RZ, R31 ;  /* 0x000000ffff137224 */ /* 0x000fe400078e001f */
[----:B------:R-:W-:-:S04]  /*0690*/  IMAD R13, R27, R29, R13 ;  /* 0x0000001d1b0d7224 */ /* 0x000fc800078e020d */
[----:B------:R-:W-:-:S07]  /*06a0*/  IMAD.IADD R13, R11, 0x1, R13 ;  /* 0x000000010b0d7824 */ /* 0x000fce00078e020d */
.L_x_2649:
[----:B------:R-:W-:Y:S05]  /*06b0*/  BSYNC.RECONVERGENT B1 ;  /* 0x0000000000017941 */ /* 0x000fea0003800200 */
.L_x_2647:
        /* <DEDUP_REMOVED lines=34> */
.L_x_2651:
[----:B------:R-:W-:Y:S01]  /*08e0*/  IMAD.MOV.U32 R32, RZ, RZ, R16 ;  /* 0x000000ffff207224 */ /* 0x000fe200078e0010 */
[----:B------:R-:W-:Y:S01]  /*08f0*/  MOV R13, R17 ;  /* 0x00000011000d7202 */ /* 0x000fe20000000f00 */
[----:B------:R-:W-:Y:S01]  /*0900*/  IMAD.MOV.U32 R12, RZ, RZ, R26 ;  /* 0x000000ffff0c7224 */ /* 0x000fe200078e001a */
[----:B------:R-:W-:Y:S02]  /*0910*/  MOV R11, R27 ;  /* 0x0000001b000b7202 */ /* 0x000fe40000000f00 */
[----:B------:R-:W-:-:S07]  /*0920*/  MOV R10, 0x940 ;  /* 0x00000940000a7802 */ /* 0x000fce0000000f00 */
[----:B------:R-:W-:Y:S05]  /*0930*/  CALL.REL.NOINC `($__internal_28_$__cuda_sm20_div_s64) ;  /* 0x0000006c001c7944 */ /* 0x000fea0003c00000 */
        /* <DEDUP_REMOVED lines=8> */
.L_x_2652:
[----:B------:R-:W-:Y:S05]  /*09c0*/  BSYNC.RECONVERGENT B1 ;  /* 0x0000000000017941 */ /* 0x000fea0003800200 */
.L_x_2650:
        /* <DEDUP_REMOVED lines=36> */
.L_x_2654:
[----:B------:R-:W-:Y:S01]  /*0c10*/  MOV R32, R18 ;  /* 0x0000001200207202 */ /* 0x000fe20000000f00 */
[----:B------:R-:W-:Y:S01]  /*0c20*/  IMAD.MOV.U32 R13, RZ, RZ, R19 ;  /* 0x000000ffff0d7224 */ /* 0x000fe200078e0013 */
[----:B------:R-:W-:Y:S01]  /*0c30*/  MOV R12, R26 ;  /* 0x0000001a000c7202 */ /* 0x000fe20000000f00 */
[----:B------:R-:W-:Y:S01]  /*0c40*/  IMAD.MOV.U32 R11, RZ, RZ, R27 ;  /* 0x000000ffff0b7224 */ /* 0x000fe200078e001b */
[----:B------:R-:W-:-:S07]  /*0c50*/  MOV R10, 0xc70 ;  /* 0x00000c70000a7802 */ /* 0x000fce0000000f00 */
[----:B------:R-:W-:Y:S05]  /*0c60*/  CALL.REL.NOINC `($__internal_28_$__cuda_sm20_div_s64) ;  /* 0x0000006800507944 */ /* 0x000fea0003c00000 */
        /* <DEDUP_REMOVED lines=11> */
.L_x_2655:
[----:B------:R-:W-:Y:S05]  /*0d20*/  BSYNC.RECONVERGENT B1 ;  /* 0x0000000000017941 */ /* 0x000fea0003800200 */
.L_x_2653:
        /* <DEDUP_REMOVED lines=16> */
[----:B------:R-:W-:Y:S01]  /*0e30*/  ISETP.NE.U32.AND P3, PT, R26, RZ, PT ;  /* 0x000000ff1a00720c */ /* 0x000fe20003f65070 */
[----:B------:R-:W-:-:S03]  /*0e40*/  HFMA2 R27, -RZ, RZ, 0, 0 ;  /* 0x00000000ff1b7431 */ /* 0x000fc600000001ff */
        /* <DEDUP_REMOVED lines=19> */
.L_x_2657:
        /* <DEDUP_REMOVED lines=8> */
[----:B------:R-:W-:-:S04]  /*1000*/  IMAD.X R11, RZ, RZ, ~R31, P0 ;  /* 0x000000ffff0b7224 */ /* 0x000fc800000e0e1f */
[----:B------:R-:W-:Y:S02]  /*1010*/  IMAD R12, R11, R26, RZ ;  /* 0x0000001a0b0c7224 */ /* 0x000fe400078e02ff */
[----:B------:R-:W-:Y:S02]  /*1020*/  IMAD.MOV.U32 R11, RZ, RZ, R45 ;  /* 0x000000ffff0b7224 */ /* 0x000fe400078e002d */
[----:B------:R-:W-:Y:S01]  /*1030*/  IMAD.WIDE.U32 R10, R26, R13, R10 ;  /* 0x0000000d1a0a7225 */ /* 0x000fe200078e000a */
[----:B------:R-:W-:-:S03]  /*1040*/  MOV R26, R30 ;  /* 0x0000001e001a7202 */ /* 0x000fc60000000f00 */
[----:B------:R-:W-:Y:S01]  /*1050*/  IMAD R13, R27, R13, R12 ;  /* 0x0000000d1b0d7224 */ /* 0x000fe200078e020c */
[----:B------:R-:W-:Y:S01]  /*1060*/  MOV R45, R10 ;  /* 0x0000000a002d7202 */ /* 0x000fe20000000f00 */
[----:B------:R-:W-:Y:S02]  /*1070*/  IMAD.MOV.U32 R27, RZ, RZ, R31 ;  /* 0x000000ffff1b7224 */ /* 0x000fe400078e001f */
[----:B------:R-:W-:-:S07]  /*1080*/  IMAD.IADD R11, R13, 0x1, R11 ;  /* 0x000000010d0b7824 */ /* 0x000fce00078e020b */
.L_x_2658:
[----:B------:R-:W-:Y:S05]  /*1090*/  BSYNC.RECONVERGENT B1 ;  /* 0x0000000000017941 */ /* 0x000fea0003800200 */
.L_x_2656:
        /* <DEDUP_REMOVED lines=37> */
.L_x_2660:
        /* <DEDUP_REMOVED lines=17> */
.L_x_2661:
[----:B------:R-:W-:Y:S05]  /*1400*/  BSYNC.RECONVERGENT B1 ;  /* 0x0000000000017941 */ /* 0x000fea0003800200 */
.L_x_2659:
        /* <DEDUP_REMOVED lines=36> */
.L_x_2663:
[----:B------:R-:W-:Y:S01]  /*1650*/  MOV R32, R26 ;  /* 0x0000001a00207202 */ /* 0x000fe20000000f00 */
[----:B------:R-:W-:Y:S01]  /*1660*/  IMAD.MOV.U32 R13, RZ, RZ, R27 ;  /* 0x000000ffff0d7224 */ /* 0x000fe200078e001b */
[----:B------:R-:W-:Y:S01]  /*1670*/  MOV R12, R24 ;  /* 0x00000018000c7202 */ /* 0x000fe20000000f00 */
[----:B------:R-:W-:Y:S01]  /*1680*/  IMAD.MOV.U32 R11, RZ, RZ, R25 ;  /* 0x000000ffff0b7224 */ /* 0x000fe200078e0019 */
[----:B------:R-:W-:-:S07]  /*1690*/  MOV R10, 0x16b0 ;  /* 0x000016b0000a7802 */ /* 0x000fce0000000f00 */
[----:B------:R-:W-:Y:S05]  /*16a0*/  CALL.REL.NOINC `($__internal_28_$__cuda_sm20_div_s64) ;  /* 0x0000005c00c07944 */ /* 0x000fea0003c00000 */
        /* <DEDUP_REMOVED lines=10> */
.L_x_2664:
[----:B------:R-:W-:Y:S05]  /*1750*/  BSYNC.RECONVERGENT B1 ;  /* 0x0000000000017941 */ /* 0x000fea0003800200 */
.L_x_2662:
        /* <DEDUP_REMOVED lines=36> */
.L_x_2666:
        /* <DEDUP_REMOVED lines=17> */
.L_x_2667:
[----:B------:R-:W-:Y:S05]  /*1ab0*/  BSYNC.RECONVERGENT B1 ;  /* 0x0000000000017941 */ /* 0x000fea0003800200 */
.L_x_2665:
        /* <DEDUP_REMOVED lines=35> */
.L_x_2669:
[----:B------:R-:W-:Y:S01]  /*1cf0*/  MOV R32, R24 ;  /* 0x0000001800207202 */ /* 0x000fe20000000f00 */
[----:B------:R-:W-:Y:S01]  /*1d00*/  IMAD.MOV.U32 R13, RZ, RZ, R25 ;  /* 0x000000ffff0d7224 */ /* 0x000fe200078e0019 */
[----:B------:R-:W-:Y:S01]  /*1d10*/  MOV R12, R26 ;  /* 0x0000001a000c7202 */ /* 0x000fe20000000f00 */
[----:B------:R-:W-:Y:S01]  /*1d20*/  IMAD.MOV.U32 R11, RZ, RZ, R27 ;  /* 0x000000ffff0b7224 */ /* 0x000fe200078e001b */
[----:B------:R-:W-:-:S07]  /*1d30*/  MOV R10, 0x1d50 ;  /* 0x00001d50000a7802 */ /* 0x000fce0000000f00 */
[----:B------:R-:W-:Y:S05]  /*1d40*/  CALL.REL.NOINC `($__internal_28_$__cuda_sm20_div_s64) ;  /* 0x0000005800187944 */ /* 0x000fea0003c00000 */
        /* <DEDUP_REMOVED lines=10> */
.L_x_2670:
[----:B------:R-:W-:Y:S05]  /*1df0*/  BSYNC.RECONVERGENT B1 ;  /* 0x0000000000017941 */ /* 0x000fea0003800200 */
.L_x_2668:
        /* <DEDUP_REMOVED lines=9> */
.L_x_2646:
        /* <DEDUP_REMOVED lines=36> */
.L_x_2674:
        /* <DEDUP_REMOVED lines=8> */
[----:B------:R-:W-:Y:S01]  /*2150*/  IADD3.X R13, PT, PT, RZ, ~R31, RZ, P0, !PT ;  /* 0x8000001fff0d7210 */ /* 0x000fe200007fe4ff */
[----:B------:R-:W-:Y:S01]  /*2160*/  IMAD.WIDE.U32 R10, R8, R27, R18 ;  /* 0x0000001b080a7225 */ /* 0x000fe200078e0012 */
[----:B------:R-:W-:-:S03]  /*2170*/  MOV R19, R31 ;  /* 0x0000001f00137202 */ /* 0x000fc60000000f00 */
[----:B------:R-:W-:Y:S02]  /*2180*/  IMAD R13, R13, R8, RZ ;  /* 0x000000080d0d7224 */ /* 0x000fe400078e02ff */
[----:B------:R-:W-:Y:S02]  /*2190*/  IMAD.MOV.U32 R18, RZ, RZ, R30 ;  /* 0x000000ffff127224 */ /* 0x000fe400078e001e */
[----:B------:R-:W-:-:S05]  /*21a0*/  IMAD R13, R9, R27, R13 ;  /* 0x0000001b090d7224 */ /* 0x000fca00078e020d */
[----:B------:R-:W-:-:S07]  /*21b0*/  IADD3 R13, PT, PT, R11, R13, RZ ;  /* 0x0000000d0b0d7210 */ /* 0x000fce0007ffe0ff */
.L_x_2675:
[----:B------:R-:W-:Y:S05]  /*21c0*/  BSYNC.RECONVERGENT B1 ;  /* 0x0000000000017941 */ /* 0x000fea0003800200 */
.L_x_2673:
        /* <DEDUP_REMOVED lines=34> */
.L_x_2677:
[----:B------:R-:W-:Y:S01]  /*23f0*/  MOV R32, R16 ;  /* 0x0000001000207202 */ /* 0x000fe20000000f00 */
[----:B------:R-:W-:Y:S01]  /*2400*/  IMAD.MOV.U32 R13, RZ, RZ, R17 ;  /* 0x000000ffff0d7224 */ /* 0x000fe200078e0011 */
[----:B------:R-:W-:Y:S01]  /*2410*/  MOV R12, R8 ;  /* 0x00000008000c7202 */ /* 0x000fe20000000f00 */
[----:B------:R-:W-:Y:S01]  /*2420*/  IMAD.MOV.U32 R11, RZ, RZ, R9 ;  /* 0x000000ffff0b7224 */ /* 0x000fe200078e0009 */
[----:B------:R-:W-:-:S07]  /*2430*/  MOV R10, 0x2450 ;  /* 0x00002450000a7802 */ /* 0x000fce0000000f00 */
[----:B------:R-:W-:Y:S05]  /*2440*/  CALL.REL.NOINC `($__internal_28_$__cuda_sm20_div_s64) ;  /* 0x0000005000587944 */ /* 0x000fea0003c00000 */
        /* <DEDUP_REMOVED lines=8> */
.L_x_2678:
[----:B------:R-:W-:Y:S05]  /*24d0*/  BSYNC.RECONVERGENT B1 ;  /* 0x0000000000017941 */ /* 0x000fea0003800200 */
.L_x_2676:
        /* <DEDUP_REMOVED lines=36> */
.L_x_2680:
        /* <DEDUP_REMOVED lines=17> */
.L_x_2681:
[----:B------:R-:W-:Y:S05]  /*2830*/  BSYNC.RECONVERGENT B1 ;  /* 0x0000000000017941 */ /* 0x000fea0003800200 */
.L_x_2679:
        /* <DEDUP_REMOVED lines=36> */
.L_x_2683:
        /* <DEDUP_REMOVED lines=17> */
.L_x_2684:
[----:B------:R-:W-:Y:S05]  /*2b90*/  BSYNC.RECONVERGENT B1 ;  /* 0x0000000000017941 */ /* 0x000fea0003800200 */
.L_x_2682:
[----:B------:R-:W-:Y:S01]  /*2ba0*/  MOV R8, R24 ;  /* 0x0000001800087202 */ /* 0x000fe20000000f00 */
[----:B------:R-:W-:Y:S02]  /*2bb0*/  IMAD R11, R11, R28, RZ ;  /* 0x0000001c0b0b7224 */ /* 0x000fe400078e02ff */
[----:B------:R-:W-:Y:S02]  /*2bc0*/  VIADD R6, R6, 0xfffffffe ;  /* 0xfffffffe06067836 */ /* 0x000fe40000000000 */
[----:B------:R-:W-:-:S04]  /*2bd0*/  IMAD.WIDE.U32 R24, R28, R27, R8 ;  /* 0x0000001b1c187225 */ /* 0x000fc800078e0008 */
[----:B------:R-:W-:-:S05]  /*2be0*/  IMAD R11, R29, R27, R11 ;  /* 0x0000001b1d0b7224 */ /* 0x000fca00078e020b */
[----:B------:R-:W-:-:S07]  /*2bf0*/  IADD3 R25, PT, PT, R25, R11, RZ ;  /* 0x0000000b19197210 */ /* 0x000fce0007ffe0ff */
.L_x_2672:
        /* <DEDUP_REMOVED lines=31> */
.L_x_2686:
[----:B------:R-:W-:Y:S01]  /*2df0*/  IMAD.MOV.U32 R29, RZ, RZ, R7 ;  /* 0x000000ffff1d7224 */ /* 0x000fe200078e0007 */
[----:B------:R-:W-:Y:S01]  /*2e00*/  MOV R28, R26 ;  /* 0x0000001a001c7202 */ /* 0x000fe20000000f00 */
[----:B------:R-:W-:Y:S01]  /*2e10*/  IMAD.MOV.U32 R19, RZ, RZ, R27 ;  /* 0x000000ffff137224 */ /* 0x000fe200078e001b */
[----:B------:R-:W-:-:S07]  /*2e20*/  MOV R30, 0x2e40 ;  /* 0x00002e40001e7802 */ /* 0x000fce0000000f00 */
[----:B------:R-:W-:Y:S05]  /*2e30*/  CALL.REL.NOINC `($__internal_29_$__cuda_sm20_rem_s64) ;  /* 0x0000004c00287944 */ /* 0x000fea0003c00000 */
.L_x_2687:
[----:B------:R-:W-:Y:S05]  /*2e40*/  BSYNC.RECONVERGENT B1 ;  /* 0x0000000000017941 */ /* 0x000fea0003800200 */
.L_x_2685:
        /* <DEDUP_REMOVED lines=30> */
.L_x_2689:
[----:B------:R-:W-:Y:S01]  /*3030*/  MOV R28, R26 ;  /* 0x0000001a001c7202 */ /* 0x000fe20000000f00 */
[----:B------:R-:W-:Y:S01]  /*3040*/  IMAD.MOV.U32 R19, RZ, RZ, R27 ;  /* 0x000000ffff137224 */ /* 0x000fe200078e001b */
[----:B------:R-:W-:Y:S01]  /*3050*/  MOV R18, R16 ;  /* 0x0000001000127202 */ /* 0x000fe20000000f00 */
[----:B------:R-:W-:Y:S01]  /*3060*/  IMAD.MOV.U32 R29, RZ, RZ, R17 ;  /* 0x000000ffff1d7224 */ /* 0x000fe200078e0011 */
[----:B------:R-:W-:-:S07]  /*3070*/  MOV R30, 0x3090 ;  /* 0x00003090001e7802 */ /* 0x000fce0000000f00 */
[----:B------:R-:W-:Y:S05]  /*3080*/  CALL.REL.NOINC `($__internal_29_$__cuda_sm20_rem_s64) ;  /* 0x0000004800947944 */ /* 0x000fea0003c00000 */
.L_x_2690:
[----:B------:R-:W-:Y:S05]  /*3090*/  BSYNC.RECONVERGENT B1 ;  /* 0x0000000000017941 */ /* 0x000fea0003800200 */
.L_x_2688:
[----:B------:R-:W-:Y:S02]  /*30a0*/  IMAD R9, R9, R6, RZ ;  /* 0x0000000609097224 */ /* 0x000fe400078e02ff */
[----:B------:R-:W-:-:S04]  /*30b0*/  IMAD.WIDE.U32 R24, R6, R8, R24 ;  /* 0x0000000806187225 */ /* 0x000fc800078e0018 */
[----:B------:R-:W-:-:S05]  /*30c0*/  IMAD R9, R7, R8, R9 ;  /* 0x0000000807097224 */ /* 0x000fca00078e0209 */
[----:B------:R-:W-:-:S07]  /*30d0*/  IADD3 R25, PT, PT, R25, R9, RZ ;  /* 0x0000000919197210 */ /* 0x000fce0007ffe0ff */
.L_x_2645:
[----:B------:R-:W0:Y:S02]  /*30e0*/  LDCU.64 UR4, c[0x0][0x388] ;  /* 0x00007100ff0477ac */ /* 0x000e240008000a00 */
[----:B0-----:R-:W-:Y:S02]  /*30f0*/  IADD3 R14, P0, PT, R14, UR4, RZ ;  /* 0x000000040e0e7c10 */ /* 0x001fe4000ff1e0ff */
[----:B------:R-:W-:Y:S02]  /*3100*/  IADD3 R24, P1, PT, R24, UR4, RZ ;  /* 0x0000000418187c10 */ /* 0x000fe4000ff3e0ff */
[----:B------:R-:W-:Y:S02]  /*3110*/  IADD3.X R15, PT, PT, R15, UR5, RZ, P0, !PT ;  /* 0x000000050f0f7c10 */ /* 0x000fe400087fe4ff */
[----:B------:R-:W-:-:S04]  /*3120*/  IADD3.X R25, PT, PT, R25, UR5, RZ, P1, !PT ;  /* 0x0000000519197c10 */ /* 0x000fc80008ffe4ff */
[----:B------:R-:W2:Y:S04]  /*3130*/  LDG.E.U8 R15, desc[UR20][R14.64] ;  /* 0x000000140e0f7981 */ /* 0x000ea8000c1e1100 */
[----:B------:R-:W2:Y:S02]  /*3140*/  LDG.E.U8 R24, desc[UR20][R24.64] ;  /* 0x0000001418187981 */ /* 0x000ea4000c1e1100 */
[----:B--2---:R-:W-:-:S13]  /*3150*/  ISETP.GT.U32.AND P0, PT, R15, R24, PT ;  /* 0x000000180f00720c */ /* 0x004fda0003f04070 */
[----:B------:R-:W-:Y:S01]  /*3160*/  @P0 IMAD.MOV.U32 R21, RZ, RZ, RZ ;  /* 0x000000ffff150224 */ /* 0x000fe200078e00ff */
[----:B------:R0:W-:Y:S04]  /*3170*/  @P0 STS.U8 [R0+UR6], R24 ;  /* 0x0000001800000988 */ /* 0x0001e80008000006 */
[----:B------:R0:W-:Y:S04]  /*3180*/  @P0 STS.64 [R3], R20 ;  /* 0x0000001403000388 */ /* 0x0001e80000000a00 */
[----:B------:R0:W-:Y:S04]  /*3190*/  @!P0 STS.U8 [R0+UR6], R15 ;  /* 0x0000000f00008988 */ /* 0x0001e80008000006 */
[----:B------:R0:W-:Y:S01]  /*31a0*/  @!P0 STS.64 [R3], R22 ;  /* 0x0000001603008388 */ /* 0x0001e20000000a00 */
[----:B------:R-:W-:Y:S05]  /*31b0*/  BRA `(.L_x_2691) ;  /* 0x0000003400b87947 */ /* 0x000fea0003800000 */
.L_x_2644:
        /* <DEDUP_REMOVED lines=16> */
.L_x_2718:
        /* <DEDUP_REMOVED lines=32> */
.L_x_2695:
        /* <DEDUP_REMOVED lines=16> */
.L_x_2696:
[----:B------:R-:W-:Y:S05]  /*35c0*/  BSYNC.RECONVERGENT B1 ;  /* 0x0000000000017941 */ /* 0x000fea0003800200 */
.L_x_2694:
        /* <DEDUP_REMOVED lines=38> */
.L_x_2698:
        /* <DEDUP_REMOVED lines=17> */
.L_x_2699:
[----:B------:R-:W-:Y:S05]  /*3940*/  BSYNC.RECONVERGENT B1 ;  /* 0x0000000000017941 */ /* 0x000fea0003800200 */
.L_x_2697:
        /* <DEDUP_REMOVED lines=40> */
.L_x_2701:
        /* <DEDUP_REMOVED lines=17> */
.L_x_2702:
[----:B------:R-:W-:Y:S05]  /*3ce0*/  BSYNC.RECONVERGENT B1 ;  /* 0x0000000000017941 */ /* 0x000fea0003800200 */
.L_x_2700:
        /* <DEDUP_REMOVED lines=40> */
.L_x_2704:
        /* <DEDUP_REMOVED lines=17> */
.L_x_2705:
[----:B------:R-:W-:Y:S05]  /*4080*/  BSYNC.RECONVERGENT B1 ;  /* 0x0000000000017941 */ /* 0x000fea0003800200 */
.L_x_2703:
        /* <DEDUP_REMOVED lines=39> */
.L_x_2707:
        /* <DEDUP_REMOVED lines=17> */
.L_x_2708:
[----:B------:R-:W-:Y:S05]  /*4410*/  BSYNC.RECONVERGENT B1 ;  /* 0x0000000000017941 */ /* 0x000fea0003800200 */
.L_x_2706:
        /* <DEDUP_REMOVED lines=39> */
.L_x_2710:
        /* <DEDUP_REMOVED lines=17> */
.L_x_2711:
[----:B------:R-:W-:Y:S05]  /*47a0*/  BSYNC.RECONVERGENT B1 ;  /* 0x0000000000017941 */ /* 0x000fea0003800200 */
.L_x_2709:
        /* <DEDUP_REMOVED lines=40> */
.L_x_2713:
        /* <DEDUP_REMOVED lines=17> */
.L_x_2714:
[----:B------:R-:W-:Y:S05]  /*4b40*/  BSYNC.RECONVERGENT B1 ;  /* 0x0000000000017941 */ /* 0x000fea0003800200 */
.L_x_2712:
        /* <DEDUP_REMOVED lines=38> */
.L_x_2716:
        /* <DEDUP_REMOVED lines=14> */
[----:B------:R-:W-:Y:S02]  /*4e90*/  IMAD R13, R25, R15, R13 ;  /* 0x0000000f190d7224 */ /* 0x000fe400078e020d */
[----:B------:R-:W-:-:S03]  /*4ea0*/  IMAD.MOV.U32 R15, RZ, RZ, R31 ;  /* 0x000000ffff0f7224 */ /* 0x000fc600078e001f */
[----:B------:R-:W-:-:S07]  /*4eb0*/  IADD3 R19, PT, PT, R11, R13, RZ ;  /* 0x0000000d0b137210 */ /* 0x000fce0007ffe0ff */
.L_x_2717:
[----:B------:R-:W-:Y:S05]  /*4ec0*/  BSYNC.RECONVERGENT B1 ;  /* 0x0000000000017941 */ /* 0x000fea0003800200 */
.L_x_2715:
[----:B------:R-:W0:Y:S02]  /*4ed0*/  LDC.64 R10, c[0x0][0x3a0] ;  /* 0x0000e800ff0a7b82 */ /* 0x000e240000000a00 */
[----:B0-----:R-:W-:-:S06]  /*4ee0*/  IMAD.WIDE.U32 R10, R14, 0x8, R10 ;  /* 0x000000080e0a7825 */ /* 0x001fcc00078e000a */
[----:B------:R-:W2:Y:S01]  /*4ef0*/  LDG.E.64 R10, desc[UR20][R10.64] ;  /* 0x000000140a0a7981 */ /* 0x000ea2000c1e1b00 */
[----:B------:R-:W-:Y:S01]  /*4f00*/  IADD3 R16, PT, PT, R16, 0x8, RZ ;  /* 0x0000000810107810 */ /* 0x000fe20007ffe0ff */
[----:B------:R-:W-:Y:S01]  /*4f10*/  IMAD.MOV.U32 R13, RZ, RZ, R9 ;  /* 0x000000ffff0d7224 */ /* 0x000fe200078e0009 */
[----:B------:R-:W-:Y:S01]  /*4f20*/  MOV R12, R26 ;  /* 0x0000001a000c7202 */ /* 0x000fe20000000f00 */
[----:B------:R-:W-:Y:S01]  /*4f30*/  VIADD R17, R17, 0xfffffff8 ;  /* 0xfffffff811117836 */ /* 0x000fe20000000000 */
[----:B------:R-:W-:-:S03]  /*4f40*/  ISETP.NE.AND P0, PT, R16, RZ, PT ;  /* 0x000000ff1000720c */ /* 0x000fc60003f05270 */
[----:B--2---:R-:W-:-:S04]  /*4f50*/  IMAD.WIDE.U32 R12, R10, R21, R12 ;  /* 0x000000150a0c7225 */ /* 0x004fc800078e000c */
[----:B------:R-:W-:Y:S01]  /*4f60*/  IMAD R21, R11, R21, RZ ;  /* 0x000000150b157224 */ /* 0x000fe200078e02ff */
[----:B------:R-:W-:-:S03]  /*4f70*/  IADD3 R6, P1, PT, R6, R12, RZ ;  /* 0x0000000c06067210 */ /* 0x000fc60007f3e0ff */
[----:B------:R-:W-:-:S05]  /*4f80*/  IMAD R12, R10, R19, R21 ;  /* 0x000000130a0c7224 */ /* 0x000fca00078e0215 */
[----:B------:R-:W-:Y:S01]  /*4f90*/  IADD3.X R7, PT, PT, R7, R13, R12, P1, !PT ;  /* 0x0000000d07077210 */ /* 0x000fe20000ffe40c */
[----:B------:R-:W-:Y:S06]  /*4fa0*/  @P0 BRA `(.L_x_2718) ;  /* 0xffffffe000c40947 */ /* 0x000fec000383ffff */
[----:B------:R-:W-:-:S07]  /*4fb0*/  IADD3 R17, PT, PT, R17, 0x3, RZ ;  /* 0x0000000311117810 */ /* 0x000fce0007ffe0ff */
.L_x_2693:
        /* <DEDUP_REMOVED lines=36> */
.L_x_2721:
        /* <DEDUP_REMOVED lines=16> */
.L_x_2722:
[----:B------:R-:W-:Y:S05]  /*5300*/  BSYNC.RECONVERGENT B1 ;  /* 0x0000000000017941 */ /* 0x000fea0003800200 */
.L_x_2720:
        /* <DEDUP_REMOVED lines=39> */
.L_x_2724:
        /* <DEDUP_REMOVED lines=17> */
.L_x_2725:
[----:B------:R-:W-:Y:S05]  /*5690*/  BSYNC.RECONVERGENT B1 ;  /* 0x0000000000017941 */ /* 0x000fea0003800200 */
.L_x_2723:
        /* <DEDUP_REMOVED lines=40> */
.L_x_2727:
        /* <DEDUP_REMOVED lines=17> */
.L_x_2728:
[----:B------:R-:W-:Y:S05]  /*5a30*/  BSYNC.RECONVERGENT B1 ;  /* 0x0000000000017941 */ /* 0x000fea0003800200 */
.L_x_2726:
        /* <DEDUP_REMOVED lines=39> */
.L_x_2730:
        /* <DEDUP_REMOVED lines=9> */
[----:B------:R-:W-:Y:S02]  /*5d40*/  IADD3.X R13, PT, PT, RZ, ~R31, RZ, P0, !PT ;  /* 0x8000001fff0d7210 */ /* 0x000fe400007fe4ff */
[----:B------:R-:W-:Y:S01]  /*5d50*/  MOV R8, R30 ;  /* 0x0000001e00087202 */ /* 0x000fe20000000f00 */
[----:B------:R-:W-:-:S04]  /*5d60*/  IMAD.WIDE.U32 R10, R26, R15, R10 ;  /* 0x0000000f1a0a7225 */ /* 0x000fc800078e000a */
[----:B------:R-:W-:Y:S01]  /*5d70*/  IMAD R13, R13, R26, RZ ;  /* 0x0000001a0d0d7224 */ /* 0x000fe200078e02ff */
[----:B------:R-:W-:-:S03]  /*5d80*/  MOV R25, R10 ;  /* 0x0000000a00197202 */ /* 0x000fc60000000f00 */
[----:B------:R-:W-:Y:S01]  /*5d90*/  IMAD R13, R27, R15, R13 ;  /* 0x0000000f1b0d7224 */ /* 0x000fe200078e020d */
[----:B------:R-:W-:-:S03]  /*5da0*/  MOV R15, R31 ;  /* 0x0000001f000f7202 */ /* 0x000fc60000000f00 */
[----:B------:R-:W-:-:S07]  /*5db0*/  IMAD.IADD R13, R11, 0x1, R13 ;  /* 0x000000010b0d7824 */ /* 0x000fce00078e020d */
.L_x_2731:
[----:B------:R-:W-:Y:S05]  /*5dc0*/  BSYNC.RECONVERGENT B1 ;  /* 0x0000000000017941 */ /* 0x000fea0003800200 */
.L_x_2729:
[----:B------:R-:W0:Y:S02]  /*5dd0*/  LDC.64 R10, c[0x0][0x3a0] ;  /* 0x0000e800ff0a7b82 */ /* 0x000e240000000a00 */
[----:B0-----:R-:W-:-:S06]  /*5de0*/  IMAD.WIDE.U32 R10, R9, 0x8, R10 ;  /* 0x00000008090a7825 */ /* 0x001fcc00078e000a */
[----:B------:R-:W2:Y:S01]  /*5df0*/  LDG.E.64 R10, desc[UR20][R10.64] ;  /* 0x000000140a0a7981 */ /* 0x000ea2000c1e1b00 */
[----:B------:R-:W-:Y:S01]  /*5e00*/  MOV R20, R18 ;  /* 0x0000001200147202 */ /* 0x000fe20000000f00 */
[----:B------:R-:W-:-:S04]  /*5e10*/  VIADD R17, R17, 0xfffffffc ;  /* 0xfffffffc11117836 */ /* 0x000fc80000000000 */
[----:B--2---:R-:W-:-:S04]  /*5e20*/  IMAD.WIDE.U32 R20, R10, R25, R20 ;  /* 0x000000190a147225 */ /* 0x004fc800078e0014 */
[----:B------:R-:W-:Y:S01]  /*5e30*/  IMAD R25, R11, R25, RZ ;  /* 0x000000190b197224 */ /* 0x000fe200078e02ff */
[----:B------:R-:W-:-:S03]  /*5e40*/  IADD3 R6, P0, PT, R6, R20, RZ ;  /* 0x0000001406067210 */ /* 0x000fc60007f1e0ff */
[----:B------:R-:W-:-:S05]  /*5e50*/  IMAD R20, R10, R13, R25 ;  /* 0x0000000d0a147224 */ /* 0x000fca00078e0219 */
[----:B------:R-:W-:-:S07]  /*5e60*/  IADD3.X R7, PT, PT, R7, R21, R20, P0, !PT ;  /* 0x0000001507077210 */ /* 0x000fce00007fe414 */
.L_x_2719:
        /* <DEDUP_REMOVED lines=34> */
.L_x_2734:
[----:B------:R-:W-:Y:S01]  /*6090*/  MOV R32, R8 ;  /* 0x0000000800207202 */ /* 0x000fe20000000f00 */
[----:B------:R-:W-:Y:S01]  /*60a0*/  IMAD.MOV.U32 R13, RZ, RZ, R15 ;  /* 0x000000ffff0d7224 */ /* 0x000fe200078e000f */
[----:B------:R-:W-:Y:S02]  /*60b0*/  MOV R12, R18 ;  /* 0x00000012000c7202 */ /* 0x000fe40000000f00 */
[----:B------:R-:W-:Y:S02]  /*60c0*/  MOV R11, R19 ;  /* 0x00000013000b7202 */ /* 0x000fe40000000f00 */
[----:B------:R-:W-:-:S07]  /*60d0*/  MOV R10, 0x60f0 ;  /* 0x000060f0000a7802 */ /* 0x000fce0000000f00 */
[----:B------:R-:W-:Y:S05]  /*60e0*/  CALL.REL.NOINC `($__internal_28_$__cuda_sm20_div_s64) ;  /* 0x0000001400307944 */ /* 0x000fea0003c00000 */
[-C--:B------:R-:W-:Y:S02]  /*60f0*/  IADD3 R13, P0, PT, RZ, -R30.reuse, RZ ;  /* 0x8000001eff0d7210 */ /* 0x080fe40007f1e0ff */
[----:B------:R-:W-:Y:S02]  /*6100*/  MOV R9, R15 ;  /* 0x0000000f00097202 */ /* 0x000fe40000000f00 */
[----:B------:R-:W-:Y:S01]  /*6110*/  MOV R24, R30 ;  /* 0x0000001e00187202 */ /* 0x000fe20000000f00 */
[----:B------:R-:W-:Y:S01]  /*6120*/  IMAD.X R11, RZ, RZ, ~R31, P0 ;  /* 0x000000ffff0b7224 */ /* 0x000fe200000e0e1f */
[----:B------:R-:W-:Y:S01]  /*6130*/  MOV R25, R31 ;  /* 0x0000001f00197202 */ /* 0x000fe20000000f00 */
[----:B------:R-:W-:-:S04]  /*6140*/  IMAD.WIDE.U32 R8, R18, R13, R8 ;  /* 0x0000000d12087225 */ /* 0x000fc800078e0008 */
[----:B------:R-:W-:-:S04]  /*6150*/  IMAD R11, R11, R18, RZ ;  /* 0x000000120b0b7224 */ /* 0x000fc800078e02ff */
[----:B------:R-:W-:Y:S01]  /*6160*/  IMAD R11, R19, R13, R11 ;  /* 0x0000000d130b7224 */ /* 0x000fe200078e020b */
[----:B------:R-:W-:-:S03]  /*6170*/  MOV R19, R8 ;  /* 0x0000000800137202 */ /* 0x000fc60000000f00 */
[----:B------:R-:W-:-:S07]  /*6180*/  IMAD.IADD R13, R9, 0x1, R11 ;  /* 0x00000001090d7824 */ /* 0x000fce00078e020b */
.L_x_2735:
[----:B------:R-:W-:Y:S05]  /*6190*/  BSYNC.RECONVERGENT B1 ;  /* 0x0000000000017941 */ /* 0x000fea0003800200 */
.L_x_2733:
        /* <DEDUP_REMOVED lines=38> */
.L_x_2737:
        /* <DEDUP_REMOVED lines=17> */
.L_x_2738:
[----:B------:R-:W-:Y:S05]  /*6510*/  BSYNC.RECONVERGENT B1 ;  /* 0x0000000000017941 */ /* 0x000fea0003800200 */
.L_x_2736:
        /* <DEDUP_REMOVED lines=10> */
.L_x_2732:
        /* <DEDUP_REMOVED lines=25> */
[----:B------:R-:W-:-:S04]  /*6750*/  @P0 IADD3 R8, PT, PT, -R18, R8, RZ ;  /* 0x0000000812080210 */ /* 0x000fc80007ffe1ff */
[----:B------:R-:W-:-:S13]  /*6760*/  ISETP.GE.U32.AND P0, PT, R8, R18, PT ;  /* 0x000000120800720c */ /* 0x000fda0003f06070 */
[----:B------:R-:W-:Y:S01]  /*6770*/  @P0 IMAD.IADD R8, R8, 0x1, -R18 ;  /* 0x0000000108080824 */ /* 0x000fe200078e0a12 */
[----:B------:R-:W-:Y:S01]  /*6780*/  @!P1 LOP3.LUT R8, RZ, R18, RZ, 0x33, !PT ;  /* 0x00000012ff089212 */ /* 0x000fe200078e33ff */
[----:B------:R-:W-:Y:S06]  /*6790*/  BRA `(.L_x_2741) ;  /* 0x0000000000147947 */ /* 0x000fec0003800000 */
.L_x_2740:
[----:B------:R-:W-:Y:S01]  /*67a0*/  MOV R28, R18 ;  /* 0x00000012001c7202 */ /* 0x000fe20000000f00 */
[----:B------:R-:W-:Y:S01]  /*67b0*/  IMAD.MOV.U32 R18, RZ, RZ, R8 ;  /* 0x000000ffff127224 */ /* 0x000fe200078e0008 */
[----:B------:R-:W-:Y:S02]  /*67c0*/  MOV R29, R15 ;  /* 0x0000000f001d7202 */ /* 0x000fe40000000f00 */
[----:B------:R-:W-:-:S07]  /*67d0*/  MOV R30, 0x67f0 ;  /* 0x000067f0001e7802 */ /* 0x000fce0000000f00 */
[----:B------:R-:W-:Y:S05]  /*67e0*/  CALL.REL.NOINC `($__internal_29_$__cuda_sm20_rem_s64) ;  /* 0x0000001000bc7944 */ /* 0x000fea0003c00000 */
.L_x_2741:
[----:B------:R-:W-:Y:S05]  /*67f0*/  BSYNC.RECONVERGENT B1 ;  /* 0x0000000000017941 */ /* 0x000fea0003800200 */
.L_x_2739:
[----:B------:R-:W0:Y:S02]  /*6800*/  LDC.64 R10, c[0x0][0x3a0] ;  /* 0x0000e800ff0a7b82 */ /* 0x000e240000000a00 */
[----:B0-----:R-:W-:-:S06]  /*6810*/  IMAD.WIDE.U32 R10, R17, 0x8, R10 ;  /* 0x00000008110a7825 */ /* 0x001fcc00078e000a */
[----:B------:R-:W2:Y:S02]  /*6820*/  LDG.E.64 R10, desc[UR20][R10.64] ;  /* 0x000000140a0a7981 */ /* 0x000ea4000c1e1b00 */
[-C--:B--2---:R-:W-:Y:S02]  /*6830*/  IMAD R13, R11, R8.reuse, RZ ;  /* 0x000000080b0d7224 */ /* 0x084fe400078e02ff */
[----:B------:R-:W-:-:S04]  /*6840*/  IMAD.WIDE.U32 R6, R10, R8, R6 ;  /* 0x000000080a067225 */ /* 0x000fc800078e0006 */
[----:B------:R-:W-:-:S05]  /*6850*/  IMAD R13, R10, R9, R13 ;  /* 0x000000090a0d7224 */ /* 0x000fca00078e020d */
[----:B------:R-:W-:-:S07]  /*6860*/  IADD3 R7, PT, PT, R7, R13, RZ ;  /* 0x0000000d07077210 */ /* 0x000fce0007ffe0ff */
.L_x_2692:
[----:B------:R-:W2:Y:S04]  /*6870*/  LDG.E.U8 R7, desc[UR20][R6.64] ;  /* 0x0000001406077981 */ /* 0x000ea8000c1e1100 */
[----:B--2---:R1:W-:Y:S04]  /*6880*/  STS.U8 [R0+UR6], R7 ;  /* 0x0000000700007988 */ /* 0x0043e80008000006 */
[----:B------:R1:W-:Y:S02]  /*6890*/  STS.64 [R3], R22 ;  /* 0x0000001603007388 */ /* 0x0003e40000000a00 */
.L_x_2691:
[----:B------:R-:W-:Y:S05]  /*68a0*/  BSYNC.RECONVERGENT B0 ;  /* 0x0000000000007941 */ /* 0x000fea0003800200 */
.L_x_2643:
[----:B------:R-:W-:Y:S01]  /*68b0*/  BAR.SYNC.DEFER_BLOCKING 0x0 ;  /* 0x0000000000007b1d */ /* 0x000fe20000010000 */
[----:B------:R-:W-:-:S13]  /*68c0*/  ISETP.GE.U32.AND P0, PT, R4, 0x42, PT ;  /* 0x000000420400780c */ /* 0x000fda0003f06070 */
[----:B------:R-:W-:Y:S05]  /*68d0*/  @!P0 BRA `(.L_x_2742) ;  /* 0x0000000000808947 */ /* 0x000fea0003800000 */
.L_x_2747:
[--C-:B------:R-:W-:Y:S01]  /*68e0*/  IMAD.MOV.U32 R10, RZ, RZ, R4.reuse ;  /* 0x000000ffff0a7224 */ /* 0x100fe200078e0004 */
[----:B------:R-:W-:Y:S01]  /*68f0*/  SHF.R.U32.HI R4, RZ, 0x1, R4 ;  /* 0x00000001ff047819 */ /* 0x000fe20000011604 */
[----:B------:R-:W-:Y:S03]  /*6900*/  BSSY.RECONVERGENT B0, `(.L_x_2743) ;  /* 0x0000019000007945 */ /* 0x000fe60003800200 */
[----:B------:R-:W-:-:S13]  /*6910*/  ISETP.GE.U32.AND P0, PT, R0, R4, PT ;  /* 0x000000040000720c */ /* 0x000fda0003f06070 */
[----:B-123--:R-:W-:Y:S05]  /*6920*/  @P0 BRA `(.L_x_2744) ;  /* 0x0000000000580947 */ /* 0x00efea0003800000 */
[----:B------:R-:W-:Y:S01]  /*6930*/  IADD3 R9, PT, PT, R5, R4, RZ ;  /* 0x0000000405097210 */ /* 0x000fe20007ffe0ff */
[----:B------:R-:W-:Y:S01]  /*6940*/  LDS.U8 R8, [R0+UR6] ;  /* 0x0000000600087984 */ /* 0x000fe20008000000 */
[----:B------:R-:W-:Y:S01]  /*6950*/  LEA R12, R4, R3, 0x3 ;  /* 0x00000003040c7211 */ /* 0x000fe200078e18ff */
[----:B------:R-:W-:Y:S02]  /*6960*/  BSSY.RELIABLE B1, `(.L_x_2745) ;  /* 0x0000010000017945 */ /* 0x000fe40003800100 */
[----:B------:R-:W2:Y:S02]  /*6970*/  LDS.U8 R11, [R9] ;  /* 0x00000000090b7984 */ /* 0x000ea40000000000 */
[----:B--2---:R-:W-:-:S13]  /*6980*/  ISETP.GT.U32.AND P0, PT, R8, R11, PT ;  /* 0x0000000b0800720c */ /* 0x004fda0003f04070 */
[----:B-1----:R1:W2:Y:S01]  /*6990*/  @P0 LDS.64 R6, [R12] ;  /* 0x000000000c060984 */ /* 0x0022a20000000a00 */
[----:B------:R-:W-:Y:S05]  /*69a0*/  @P0 BRA `(.L_x_2746) ;  /* 0x00000000002c0947 */ /* 0x000fea0003800000 */
[----:B------:R-:W-:-:S13]  /*69b0*/  ISETP.NE.AND P0, PT, R8, R11, PT ;  /* 0x0000000b0800720c */ /* 0x000fda0003f05270 */
[----:B------:R-:W-:Y:S05]  /*69c0*/  @P0 BREAK.RELIABLE B1 ;  /* 0x0000000000010942 */ /* 0x000fea0003800100 */
[----:B------:R-:W-:Y:S05]  /*69d0*/  @P0 BRA `(.L_x_2744) ;  /* 0x00000000002c0947 */ /* 0x000fea0003800000 */
[----:B------:R-:W-:Y:S04]  /*69e0*/  LDS.64 R8, [R12] ;  /* 0x000000000c087984 */ /* 0x000fe80000000a00 */
[----:B--2---:R-:W2:Y:S02]  /*69f0*/  LDS.64 R6, [R3] ;  /* 0x0000000003067984 */ /* 0x004ea40000000a00 */
[----:B--2---:R-:W-:-:S04]  /*6a00*/  ISETP.GT.U32.AND P0, PT, R6, R8, PT ;  /* 0x000000080600720c */ /* 0x004fc80003f04070 */
[----:B------:R-:W-:-:S13]  /*6a10*/  ISETP.GT.AND.EX P0, PT, R7, R9, PT, P0 ;  /* 0x000000090700720c */ /* 0x000fda0003f04300 */
[----:B------:R-:W-:Y:S05]  /*6a20*/  @!P0 BREAK.RELIABLE B1 ;  /* 0x0000000000018942 */ /* 0x000fea0003800100 */
[----:B------:R-:W-:Y:S05]  /*6a30*/  @!P0 BRA `(.L_x_2744) ;  /* 0x0000000000148947 */ /* 0x000fea0003800000 */
[----:B------:R-:W-:Y:S01]  /*6a40*/  IMAD.MOV.U32 R6, RZ, RZ, R8 ;  /* 0x000000ffff067224 */ /* 0x000fe200078e0008 */
[----:B------:R-:W-:-:S07]  /*6a50*/  MOV R7, R9 ;  /* 0x0000000900077202 */ /* 0x000fce0000000f00 */
.L_x_2746:
[----:B------:R-:W-:Y:S05]  /*6a60*/  BSYNC.RELIABLE B1 ;  /* 0x0000000000017941 */ /* 0x000fea0003800100 */
.L_x_2745:
[----:B------:R3:W-:Y:S04]  /*6a70*/  STS.U8 [R0+UR6], R11 ;  /* 0x0000000b00007988 */ /* 0x0007e80008000006 */
[----:B--2---:R3:W-:Y:S02]  /*6a80*/  STS.64 [R3], R6 ;  /* 0x0000000603007388 */ /* 0x0047e40000000a00 */
.L_x_2744:
[----:B------:R-:W-:Y:S05]  /*6a90*/  BSYNC.RECONVERGENT B0 ;  /* 0x0000000000007941 */ /* 0x000fea0003800200 */
.L_x_2743:
[----:B------:R-:W-:Y:S05]  /*6aa0*/  WARPSYNC.ALL ;  /* 0x0000000000007948 */ /* 0x000fea0003800000 */
[----:B------:R-:W-:Y:S01]  /*6ab0*/  BAR.SYNC.DEFER_BLOCKING 0x0 ;  /* 0x0000000000007b1d */ /* 0x000fe20000010000 */
[----:B------:R-:W-:-:S13]  /*6ac0*/  ISETP.GT.U32.AND P0, PT, R10, 0x83, PT ;  /* 0x000000830a00780c */ /* 0x000fda0003f04070 */
[----:B------:R-:W-:Y:S05]  /*6ad0*/  @P0 BRA `(.L_x_2747) ;  /* 0xfffffffc00800947 */ /* 0x000fea000383ffff */
.L_x_2742:
        /* <DEDUP_REMOVED lines=14> */
[----:B-123--:R-:W1:Y:S02]  /*6bc0*/  LDS.64 R6, [R3+0x100] ;  /* 0x0001000003067984 */ /* 0x00ee640000000a00 */
[----:B-1----:R-:W-:-:S04]  /*6bd0*/  ISETP.GT.U32.AND P0, PT, R4, R6, PT ;  /* 0x000000060400720c */ /* 0x002fc80003f04070 */
[----:B------:R-:W-:-:S13]  /*6be0*/  ISETP.GT.AND.EX P0, PT, R5, R7, PT, P0 ;  /* 0x000000070500720c */ /* 0x000fda0003f04300 */
[----:B------:R-:W-:Y:S05]  /*6bf0*/  @!P0 BREAK.RELIABLE B1 ;  /* 0x0000000000018942 */ /* 0x000fea0003800100 */
[----:B------:R-:W-:Y:S05]  /*6c00*/  @!P0 BRA `(.L_x_2751) ;  /* 0x0000000000148947 */ /* 0x000fea0003800000 */
.L_x_2750:
[----:B------:R-:W-:Y:S05]  /*6c10*/  BSYNC.RELIABLE B1 ;  /* 0x0000000000017941 */ /* 0x000fea0003800100 */
.L_x_2749:
[----:B------:R-:W4:Y:S04]  /*6c20*/  LDS.64 R4, [R3+0x100] ;  /* 0x0001000003047984 */ /* 0x000f280000000a00 */
[----:B----4-:R-:W-:Y:S04]  /*6c30*/  STS.64 [R3], R4 ;  /* 0x0000000403007388 */ /* 0x010fe80000000a00 */
[----:B-123--:R-:W1:Y:S04]  /*6c40*/  LDS.U8 R7, [R0+UR6+0x20] ;  /* 0x0000200600077984 */ /* 0x00ee680008000000 */
[----:B-1----:R4:W-:Y:S02]  /*6c50*/  STS.U8 [R0+UR6], R7 ;  /* 0x0000000700007988 */ /* 0x0029e40008000006 */
.L_x_2751:
[----:B------:R-:W-:Y:S05]  /*6c60*/  BSYNC.RECONVERGENT B0 ;  /* 0x0000000000007941 */ /* 0x000fea0003800200 */
.L_x_2748:
        /* <DEDUP_REMOVED lines=13> */
[----:B-1234-:R-:W1:Y:S02]  /*6d40*/  LDS.64 R6, [R3+0x80] ;  /* 0x0000800003067984 */ /* 0x01ee640000000a00 */
[----:B-1----:R-:W-:-:S04]  /*6d50*/  ISETP.GT.U32.AND P0, PT, R4, R6, PT ;  /* 0x000000060400720c */ /* 0x002fc80003f04070 */
[----:B------:R-:W-:-:S13]  /*6d60*/  ISETP.GT.AND.EX P0, PT, R5, R7, PT, P0 ;  /* 0x000000070500720c */ /* 0x000fda0003f04300 */
[----:B------:R-:W-:Y:S05]  /*6d70*/  @!P0 BREAK.RELIABLE B2 ;  /* 0x0000000000028942 */ /* 0x000fea0003800100 */
[----:B------:R-:W-:Y:S05]  /*6d80*/  @!P0 BRA `(.L_x_2755) ;  /* 0x0000000000148947 */ /* 0x000fea0003800000 */
.L_x_2754:
[----:B------:R-:W-:Y:S05]  /*6d90*/  BSYNC.RELIABLE B2 ;  /* 0x0000000000027941 */ /* 0x000fea0003800100 */
.L_x_2753:
[----:B------:R-:W5:Y:S04]  /*6da0*/  LDS.64 R4, [R3+0x80] ;  /* 0x0000800003047984 */ /* 0x000f680000000a00 */
[----:B-----5:R-:W-:Y:S04]  /*6db0*/  STS.64 [R3], R4 ;  /* 0x0000000403007388 */ /* 0x020fe80000000a00 */
[----:B-1234-:R-:W1:Y:S04]  /*6dc0*/  LDS.U8 R7, [R0+UR6+0x10] ;  /* 0x0000100600077984 */ /* 0x01ee680008000000 */
[----:B-1----:R1:W-:Y:S02]  /*6dd0*/  STS.U8 [R0+UR6], R7 ;  /* 0x0000000700007988 */ /* 0x0023e40008000006 */
.L_x_2755:
[----:B------:R-:W-:Y:S05]  /*6de0*/  BSYNC.RECONVERGENT B0 ;  /* 0x0000000000007941 */ /* 0x000fea0003800200 */
.L_x_2752:
        /* <DEDUP_REMOVED lines=18> */
.L_x_2758:
[----:B------:R-:W-:Y:S05]  /*6f10*/  BSYNC.RELIABLE B3 ;  /* 0x0000000000037941 */ /* 0x000fea0003800100 */
.L_x_2757:
[----:B------:R-:W5:Y:S04]  /*6f20*/  LDS.64 R4, [R3+0x40] ;  /* 0x0000400003047984 */ /* 0x000f680000000a00 */
[----:B-----5:R-:W-:Y:S04]  /*6f30*/  STS.64 [R3], R4 ;  /* 0x0000000403007388 */ /* 0x020fe80000000a00 */
[----:B-1234-:R-:W1:Y:S04]  /*6f40*/  LDS.U8 R7, [R0+UR6+0x8] ;  /* 0x0000080600077984 */ /* 0x01ee680008000000 */
[----:B-1----:R1:W-:Y:S02]  /*6f50*/  STS.U8 [R0+UR6], R7 ;  /* 0x0000000700007988 */ /* 0x0023e40008000006 */
.L_x_2759:
[----:B------:R-:W-:Y:S05]  /*6f60*/  BSYNC.RECONVERGENT B0 ;  /* 0x0000000000007941 */ /* 0x000fea0003800200 */
.L_x_2756:
        /* <DEDUP_REMOVED lines=18> */
.L_x_2762:
[----:B------:R-:W-:Y:S05]  /*7090*/  BSYNC.RELIABLE B4 ;  /* 0x0000000000047941 */ /* 0x000fea0003800100 */
.L_x_2761:
[----:B------:R-:W5:Y:S04]  /*70a0*/  LDS.64 R4, [R3+0x20] ;  /* 0x0000200003047984 */ /* 0x000f680000000a00 */
[----:B-----5:R-:W-:Y:S04]  /*70b0*/  STS.64 [R3], R4 ;  /* 0x0000000403007388 */ /* 0x020fe80000000a00 */
[----:B-1234-:R-:W1:Y:S04]  /*70c0*/  LDS.U8 R7, [R0+UR6+0x4] ;  /* 0x0000040600077984 */ /* 0x01ee680008000000 */
[----:B-1----:R1:W-:Y:S02]  /*70d0*/  STS.U8 [R0+UR6], R7 ;  /* 0x0000000700007988 */ /* 0x0023e40008000006 */
.L_x_2763:
[----:B------:R-:W-:Y:S05]  /*70e0*/  BSYNC.RECONVERGENT B0 ;  /* 0x0000000000007941 */ /* 0x000fea0003800200 */
.L_x_2760:
        /* <DEDUP_REMOVED lines=18> */
.L_x_2766:
[----:B------:R-:W-:Y:S05]  /*7210*/  BSYNC.RELIABLE B5 ;  /* 0x0000000000057941 */ /* 0x000fea0003800100 */
.L_x_2765:
[----:B------:R-:W5:Y:S04]  /*7220*/  LDS.64 R4, [R3+0x10] ;  /* 0x0000100003047984 */ /* 0x000f680000000a00 */
[----:B-----5:R-:W-:Y:S04]  /*7230*/  STS.64 [R3], R4 ;  /* 0x0000000403007388 */ /* 0x020fe80000000a00 */
[----:B-1234-:R-:W1:Y:S04]  /*7240*/  LDS.U8 R7, [R0+UR6+0x2] ;  /* 0x0000020600077984 */ /* 0x01ee680008000000 */
[----:B-1----:R1:W-:Y:S02]  /*7250*/  STS.U8 [R0+UR6], R7 ;  /* 0x0000000700007988 */ /* 0x0023e40008000006 */
.L_x_2767:
[----:B------:R-:W-:Y:S05]  /*7260*/  BSYNC.RECONVERGENT B0 ;  /* 0x0000000000007941 */ /* 0x000fea0003800200 */
.L_x_2764:
        /* <DEDUP_REMOVED lines=18> */
.L_x_2770:
[----:B------:R-:W-:Y:S05]  /*7390*/  BSYNC.RELIABLE B6 ;  /* 0x0000000000067941 */ /* 0x000fea0003800100 */
.L_x_2769:
[----:B------:R-:W5:Y:S04]  /*73a0*/  LDS.64 R4, [R3+0x8] ;  /* 0x0000080003047984 */ /* 0x000f680000000a00 */
[----:B-----5:R-:W-:Y:S04]  /*73b0*/  STS.64 [R3], R4 ;  /* 0x0000000403007388 */ /* 0x020fe80000000a00 */
[----:B-1234-:R-:W1:Y:S04]  /*73c0*/  LDS.U8 R7, [R0+UR6+0x1] ;  /* 0x0000010600077984 */ /* 0x01ee680008000000 */
[----:B-1----:R1:W-:Y:S02]  /*73d0*/  STS.U8 [R0+UR6], R7 ;  /* 0x0000000700007988 */ /* 0x0023e40008000006 */
.L_x_2771:
[----:B------:R-:W-:Y:S05]  /*73e0*/  BSYNC.RECONVERGENT B0 ;  /* 0x0000000000007941 */ /* 0x000fea0003800200 */
.L_x_2768:
[----:B------:R-:W-:Y:S05]  /*73f0*/  WARPSYNC.ALL ;  /* 0x0000000000007948 */ /* 0x000fea0003800000 */
[----:B------:R-:W-:-:S13]  /*7400*/  ISETP.NE.AND P0, PT, R0, RZ, PT ;  /* 0x000000ff0000720c */ /* 0x000fda0003f05270 */
[----:B------:R-:W-:Y:S05]  /*7410*/  @P0 EXIT ;  /* 0x000000000000094d */ /* 0x000fea0003800000 */
[----:B------:R-:W5:Y:S01]  /*7420*/  S2UR UR5, SR_CgaCtaId ;  /* 0x00000000000579c3 */ /* 0x000f620000008800 */
[----:B------:R-:W-:Y:S01]  /*7430*/  UMOV UR4, 0x400 ;  /* 0x0000040000047882 */ /* 0x000fe20000000000 */
[----:B------:R-:W2:Y:S01]  /*7440*/  LDCU.64 UR14, c[0x0][0x3c8] ;  /* 0x00007900ff0e77ac */ /* 0x000ea20008000a00 */
[----:B01-3--:R-:W-:Y:S01]  /*7450*/  LDS.64 R2, [R2+UR6] ;  /* 0x0000000602027984 */ /* 0x00bfe20008000a00 */
[----:B------:R-:W0:Y:S01]  /*7460*/  LDCU.64 UR16, c[0x0][0x380] ;  /* 0x00007000ff1077ac */ /* 0x000e220008000a00 */
[----:B------:R-:W1:Y:S01]  /*7470*/  LDCU.64 UR18, c[0x0][0x390] ;  /* 0x00007200ff1277ac */ /* 0x000e620008000a00 */
[----:B--2---:R-:W-:Y:S02]  /*7480*/  UIMAD UR8, UR12, UR14, URZ ;  /* 0x0000000e0c0872a4 */ /* 0x004fe4000f8e02ff */
[----:B-----5:R-:W-:Y:S02]  /*7490*/  ULEA UR4, UR5, UR4, 0x18 ;  /* 0x0000000405047291 */ /* 0x020fe4000f8ec0ff */
[----:B------:R-:W-:Y:S01]  /*74a0*/  UIMAD UR10, UR11, UR15, UR8 ;  /* 0x0000000f0b0a72a4 */ /* 0x000fe2000f8e0208 */
[----:B------:R-:W-:-:S06]  /*74b0*/  UMOV UR5, URZ ;  /* 0x000000ff00057c82 */ /* 0x000fcc0008000000 */
[----:B------:R-:W2:Y:S01]  /*74c0*/  LDS.U8 R9, [UR4] ;  /* 0x00000004ff097984 */ /* 0x000ea20008000000 */
[----:B------:R-:W-:Y:S02]  /*74d0*/  UMOV UR4, UR7 ;  /* 0x0000000700047c82 */ /* 0x000fe40008000000 */
[----:B------:R-:W-:-:S04]  /*74e0*/  UIMAD.WIDE.U32 UR4, UR11, UR14, UR4 ;  /* 0x0000000e0b0472a5 */ /* 0x000fc8000f8e0004 */
[----:B0-----:R-:W-:Y:S02]  /*74f0*/  UIADD3 UR8, UP0, UPT, UR4, UR16, URZ ;  /* 0x0000001004087290 */ /* 0x001fe4000ff1e0ff */
[----:B------:R-:W-:Y:S02]  /*7500*/  UIADD3 UR10, UPT, UPT, UR5, UR10, URZ ;  /* 0x0000000a050a7290 */ /* 0x000fe4000fffe0ff */
[----:B-1----:R-:W-:Y:S02]  /*7510*/  ULEA UR5, UP1, UR4, UR18, 0x3 ;  /* 0x0000001204057291 */ /* 0x002fe4000f8218ff */
[----:B------:R-:W-:Y:S01]  /*7520*/  UIADD3.X UR9, UPT, UPT, UR10, UR17, URZ, UP0, !UPT ;  /* 0x000000110a097290 */ /* 0x000fe200087fe4ff */
[----:B------:R-:W-:Y:S01]  /*7530*/  MOV R4, UR8 ;  /* 0x0000000800047c02 */ /* 0x000fe20008000f00 */
[----:B------:R-:W-:Y:S02]  /*7540*/  ULEA.HI.X UR4, UR4, UR19, UR10, 0x3, UP1 ;  /* 0x0000001304047291 */ /* 0x000fe400088f1c0a */
[----:B------:R-:W-:-:S02]  /*7550*/  IMAD.U32 R6, RZ, RZ, UR5 ;  /* 0x00000005ff067e24 */ /* 0x000fc4000f8e00ff */
[----:B------:R-:W-:Y:S02]  /*7560*/  MOV R5, UR9 ;  /* 0x0000000900057c02 */ /* 0x000fe40008000f00 */
[----:B----4-:R-:W-:-:S03]  /*7570*/  MOV R7, UR4 ;  /* 0x0000000400077c02 */ /* 0x010fc60008000f00 */
[----:B--2---:R-:W-:Y:S04]  /*7580*/  STG.E.U8 desc[UR20][R4.64], R9 ;  /* 0x0000000904007986 */ /* 0x004fe8000c101114 */
[----:B------:R-:W-:Y:S01]  /*7590*/  STG.E.64 desc[UR20][R6.64], R2 ;  /* 0x0000000206007986 */ /* 0x000fe2000c101b14 */
[----:B------:R-:W-:Y:S05]  /*75a0*/  EXIT ;  /* 0x000000000000794d */ /* 0x000fea0003800000 */
        .weak           $__internal_28_$__cuda_sm20_div_s64
        .type           $__internal_28_$__cuda_sm20_div_s64,@function
        .size           $__internal_28_$__cuda_sm20_div_s64,($__internal_29_$__cuda_sm20_rem_s64 - $__internal_28_$__cuda_sm20_div_s64)
$__internal_28_$__cuda_sm20_div_s64:
        /* <DEDUP_REMOVED lines=26> */
[----:B------:R-:W-:Y:S01]  /*7750*/  IADD3 R36, P0, PT, RZ, -R36, RZ ;  /* 0x80000024ff247210 */ /* 0x000fe20007f1e0ff */
[----:B------:R-:W-:Y:S02]  /*7760*/  HFMA2 R37, -RZ, RZ, 0, 0 ;  /* 0x00000000ff257431 */ /* 0x000fe400000001ff */
[----:B------:R-:W-:Y:S02]  /*7770*/  IMAD R34, R33, R30, R34 ;  /* 0x0000001e21227224 */ /* 0x000fe400078e0222 */
[----:B------:R-:W-:-:S03]  /*7780*/  IMAD.HI.U32 R38, R39, R36, RZ ;  /* 0x0000002427267227 */ /* 0x000fc600078e00ff */
[----:B------:R-:W-:-:S05]  /*7790*/  IADD3.X R34, PT, PT, RZ, ~R34, RZ, P0, !PT ;  /* 0x80000022ff227210 */ /* 0x000fca00007fe4ff */
[----:B------:R-:W-:-:S04]  /*77a0*/  IMAD.WIDE.U32 R38, P1, R39, R34, R38 ;  /* 0x0000002227267225 */ /* 0x000fc80007820026 */
[----:B------:R-:W-:-:S04]  /*77b0*/  IMAD.HI.U32 R35, P0, R33, R36, R38 ;  /* 0x0000002421237227 */ /* 0x000fc80007800026 */
[----:B------:R-:W-:-:S04]  /*77c0*/  IMAD.HI.U32 R36, R33, R34, RZ ;  /* 0x0000002221247227 */ /* 0x000fc800078e00ff */
[----:B------:R-:W-:Y:S02]  /*77d0*/  IMAD.X R39, R36, 0x1, R33, P1 ;  /* 0x0000000124277824 */ /* 0x000fe400008e0621 */
[----:B------:R-:W-:Y:S01]  /*77e0*/  IMAD R34, R33, R34, RZ ;  /* 0x0000002221227224 */ /* 0x000fe200078e02ff */
[----:B------:R-:W-:-:S04]  /*77f0*/  IADD3 R33, P4, PT, RZ, -R32, RZ ;  /* 0x80000020ff217210 */ /* 0x000fc80007f9e0ff */
[----:B------:R-:W-:Y:S02]  /*7800*/  IADD3 R35, P1, PT, R34, R35, RZ ;  /* 0x0000002322237210 */ /* 0x000fe40007f3e0ff */
[----:B------:R-:W-:Y:S02]  /*7810*/  SEL R33, R33, R32, !P3 ;  /* 0x0000002021217207 */ /* 0x000fe40005800000 */
[----:B------:R-:W-:Y:S02]  /*7820*/  IADD3.X R32, PT, PT, RZ, ~R13, RZ, P4, !PT ;  /* 0x8000000dff207210 */ /* 0x000fe400027fe4ff */
[----:B------:R-:W-:Y:S01]  /*7830*/  IADD3.X R39, PT, PT, RZ, RZ, R39, P1, P0 ;  /* 0x000000ffff277210 */ /* 0x000fe20000fe0427 */
[----:B------:R-:W-:Y:S01]  /*7840*/  IMAD.HI.U32 R36, R35, R33, RZ ;  /* 0x0000002123247227 */ /* 0x000fe200078e00ff */
[-C--:B------:R-:W-:Y:S02]  /*7850*/  SEL R32, R32, R13.reuse, !P3 ;  /* 0x0000000d20207207 */ /* 0x080fe40005800000 */
[----:B------:R-:W-:-:S03]  /*7860*/  LOP3.LUT R13, R11, R13, RZ, 0x3c, !PT ;  /* 0x0000000d0b0d7212 */ /* 0x000fc600078e3cff */
[----:B------:R-:W-:-:S04]  /*7870*/  IMAD.WIDE.U32 R34, R35, R32, R36 ;  /* 0x0000002023227225 */ /* 0x000fc800078e0024 */
[----:B------:R-:W-:-:S04]  /*7880*/  IMAD.HI.U32 R37, P0, R39, R33, R34 ;  /* 0x0000002127257227 */ /* 0x000fc80007800022 */
[CC--:B------:R-:W-:Y:S02]  /*7890*/  IMAD R34, R39.reuse, R32.reuse, RZ ;  /* 0x0000002027227224 */ /* 0x0c0fe400078e02ff */
[----:B------:R-:W-:-:S03]  /*78a0*/  IMAD.HI.U32 R39, R39, R32, RZ ;  /* 0x0000002027277227 */ /* 0x000fc600078e00ff */
        /* <DEDUP_REMOVED lines=13> */
[----:B------:R-:W-:-:S05]  /*7980*/  IMAD.X R30, R35, 0x1, ~R31, P3 ;  /* 0x00000001231e7824 */ /* 0x000fca00018e0e1f */
[----:B------:R-:W-:-:S04]  /*7990*/  SEL R30, R30, R35, P0 ;  /* 0x000000231e1e7207 */ /* 0x000fc80000000000 */
[----:B------:R-:W-:Y:S02]  /*79a0*/  ISETP.GE.U32.AND.EX P1, PT, R30, R31, PT, P1 ;  /* 0x0000001f1e00720c */ /* 0x000fe40003f26110 */
[----:B------:R-:W-:-:S04]  /*79b0*/  IADD3 R30, P3, PT, R37, 0x1, RZ ;  /* 0x00000001251e7810 */ /* 0x000fc80007f7e0ff */
[----:B------:R-:W-:Y:S02]  /*79c0*/  SEL R37, R30, R37, P0 ;  /* 0x000000251e257207 */ /* 0x000fe40000000000 */
[-C--:B------:R-:W-:Y:S02]  /*79d0*/  IADD3.X R31, PT, PT, RZ, R34.reuse, RZ, P3, !PT ;  /* 0x00000022ff1f7210 */ /* 0x080fe40001ffe4ff */
[----:B------:R-:W-:Y:S02]  /*79e0*/  IADD3 R30, P3, PT, R37, 0x1, RZ ;  /* 0x00000001251e7810 */ /* 0x000fe40007f7e0ff */
[----:B------:R-:W-:Y:S02]  /*79f0*/  SEL R31, R31, R34, P0 ;  /* 0x000000221f1f7207 */ /* 0x000fe40000000000 */
[----:B------:R-:W-:Y:S02]  /*7a00*/  SEL R37, R30, R37, P1 ;  /* 0x000000251e257207 */ /* 0x000fe40000800000 */
[----:B------:R-:W-:-:S02]  /*7a10*/  IADD3.X R30, PT, PT, RZ, R31, RZ, P3, !PT ;  /* 0x0000001fff1e7210 */ /* 0x000fc40001ffe4ff */
[----:B------:R-:W-:Y:S02]  /*7a20*/  ISETP.NE.U32.AND P0, PT, R12, RZ, PT ;  /* 0x000000ff0c00720c */ /* 0x000fe40003f05070 */
[----:B------:R-:W-:Y:S02]  /*7a30*/  SEL R31, R30, R31, P1 ;  /* 0x0000001f1e1f7207 */ /* 0x000fe40000800000 */
[----:B------:R-:W-:Y:S02]  /*7a40*/  IADD3 R30, P3, PT, RZ, -R37, RZ ;  /* 0x80000025ff1e7210 */ /* 0x000fe40007f7e0ff */
[----:B------:R-:W-:Y:S02]  /*7a50*/  ISETP.GE.AND P1, PT, R13, RZ, PT ;  /* 0x000000ff0d00720c */ /* 0x000fe40003f26270 */
[----:B------:R-:W-:Y:S01]  /*7a60*/  ISETP.NE.AND.EX P0, PT, R11, RZ, PT, P0 ;  /* 0x000000ff0b00720c */ /* 0x000fe20003f05300 */
[----:B------:R-:W-:Y:S01]  /*7a70*/  IMAD.X R12, RZ, RZ, ~R31, P3 ;  /* 0x000000ffff0c7224 */ /* 0x000fe200018e0e1f */
[----:B------:R-:W-:-:S02]  /*7a80*/  MOV R11, 0x0 ;  /* 0x00000000000b7802 */ /* 0x000fc40000000f00 */
[----:B------:R-:W-:Y:S02]  /*7a90*/  SEL R30, R30, R37, !P1 ;  /* 0x000000251e1e7207 */ /* 0x000fe40004800000 */
[----:B------:R-:W-:Y:S02]  /*7aa0*/  SEL R12, R12, R31, !P1 ;  /* 0x0000001f0c0c7207 */ /* 0x000fe40004800000 */
[----:B------:R-:W-:Y:S02]  /*7ab0*/  SEL R30, R30, 0xffffffff, P0 ;  /* 0xffffffff1e1e7807 */ /* 0x000fe40000000000 */
[----:B------:R-:W-:Y:S01]  /*7ac0*/  SEL R31, R12, 0xffffffff, P0 ;  /* 0xffffffff0c1f7807 */ /* 0x000fe20000000000 */
[----:B------:R-:W-:Y:S06]  /*7ad0*/  RET.REL.NODEC R10 `(nkd_u8) ;  /* 0xffffff840a487950 */ /* 0x000fec0003c3ffff */
        .weak           $__internal_29_$__cuda_sm20_rem_s64
        .type           $__internal_29_$__cuda_sm20_rem_s64,@function
        .size           $__internal_29_$__cuda_sm20_rem_s64,(.L_x_4865 - $__internal_29_$__cuda_sm20_rem_s64)
$__internal_29_$__cuda_sm20_rem_s64:
        /* <DEDUP_REMOVED lines=76> */
[----:B------:R-:W-:Y:S06]  /*7fa0*/  RET.REL.NODEC R30 `(nkd_u8) ;  /* 0xffffff801e147950 */ /* 0x000fec0003c3ffff */
.L_x_2772:
        /* <DEDUP_REMOVED lines=13> */
.L_x_4865:


//--------------------- .text.contiguous_reduce2_u8 --------------------------
	.section	.text.contiguous_reduce2_u8,"ax",@progbits
	.align	128
        .global         contiguous_reduce2_u8
        .type           contiguous_reduce2_u8,@function
        .size           contiguous_reduce2_u8,(.L_x_4925 - contiguous_reduce2_u8)
        .other          contiguous_reduce2_u8,@"STO_CUDA_ENTRY STV_DEFAULT"
contiguous_reduce2_u8:
.text.contiguous_reduce2_u8:
[----:B------:R-:W-:Y:S01]  /*0000*/  LDC R1, c[0x0][0x37c] ;  /* 0x0000df00ff017b82 */ /* 0x000fe20000000800 */
[----:B------:R-:W0:Y:S07]  /*0010*/  S2R R0, SR_CTAID.X ;  /* 0x0000000000007919 */ /* 0x000e2e0000002500 */
[----:B------:R-:W1:Y:S01]  /*0020*/  S2UR UR5, SR_CgaCtaId ;  /* 0x00000000000579c3 */ /* 0x000e620000008800 */
[----:B------:R-:W-:Y:S01]  /*0030*/  UMOV UR4, 0x400 ;  /* 0x0000040000047882 */ /* 0x000fe20000000000 */
[----:B------:R-:W2:Y:S01]  /*0040*/  LDCU.64 UR6, c[0x0][0x398] ;  /* 0x00007300ff0677ac */ /* 0x000ea20008000a00 */
[----:B------:R-:W3:Y:S01]  /*0050*/  S2R R2, SR_TID.X ;  /* 0x0000000000027919 */ /* 0x000ee20000002100 */
[----:B------:R-:W-:Y:S01]  /*0060*/  IMAD.MOV.U32 R10, RZ, RZ, 0xff ;  /* 0x000000ffff0a7424 */ /* 0x000fe200078e00ff */
[----:B------:R-:W-:Y:S01]  /*0070*/  BSSY.RECONVERGENT B0, `(.L_x_2773) ;  /* 0x0000048000007945 */ /* 0x000fe20003800200 */
[----:B------:R-:W4:Y:S02]  /*0080*/  LDCU.64 UR8, c[0x0][0x358] ;  /* 0x00006b00ff0877ac */ /* 0x000f240008000a00 */
[----:B------:R-:W0:Y:S01]  /*0090*/  LDC R3, c[0x0][0x360] ;  /* 0x0000d800ff037b82 */ /* 0x000e220000000800 */
[----:B-1----:R-:W-:Y:S01]  /*00a0*/  ULEA UR4, UR5, UR4, 0x18 ;  /* 0x0000000405047291 */ /* 0x002fe2000f8ec0ff */
[----:B0-----:R-:W-:-:S05]  /*00b0*/  IMAD R9, R3, R0, RZ ;  /* 0x0000000003097224 */ /* 0x001fca00078e02ff */
[----:B------:R-:W-:Y:S02]  /*00c0*/  VIADD R5, R3, UR4 ;  /* 0x0000000403057c36 */ /* 0x000fe40008000000 */
[----:B---3--:R-:W-:Y:S02]  /*00d0*/  IMAD R8, R9, 0x2, R2 ;  /* 0x0000000209087824 */ /* 0x008fe400078e0202 */
[----:B------:R-:W-:Y:S02]  /*00e0*/  IMAD R4, R2, 0x8, R5 ;  /* 0x0000000802047824 */ /* 0x000fe400078e0205 */
[----:B------:R-:W-:Y:S02]  /*00f0*/  IMAD.MOV.U32 R9, RZ, RZ, RZ ;  /* 0x000000ffff097224 */ /* 0x000fe400078e00ff */
[--C-:B------:R-:W-:Y:S02]  /*0100*/  IMAD.IADD R6, R8, 0x1, R3.reuse ;  /* 0x0000000108067824 */ /* 0x100fe400078e0203 */
[----:B------:R-:W-:Y:S01]  /*0110*/  IMAD.MOV.U32 R7, RZ, RZ, R3 ;  /* 0x000000ffff077224 */ /* 0x000fe200078e0003 */
[----:B------:R0:W-:Y:S01]  /*0120*/  STS.64 [R4], R8 ;  /* 0x0000000804007388 */ /* 0x0001e20000000a00 */
[----:B------:R-:W-:Y:S01]  /*0130*/  VIADD R5, R2, UR4 ;  /* 0x0000000402057c36 */ /* 0x000fe20008000000 */
[----:B--2---:R-:W-:-:S02]  /*0140*/  ISETP.GE.U32.AND P0, PT, R6, UR6, PT ;  /* 0x0000000606007c0c */ /* 0x004fc4000bf06070 */
[----:B------:R0:W-:Y:S02]  /*0150*/  STS.U8 [R2+UR4], R10 ;  /* 0x0000000a02007988 */ /* 0x0001e40008000004 */
[----:B------:R-:W-:-:S13]  /*0160*/  ISETP.GE.U32.AND.EX P0, PT, RZ, UR7, PT, P0 ;  /* 0x00000007ff007c0c */ /* 0x000fda000bf06100 */
[----:B0---4-:R-:W-:Y:S05]  /*0170*/  @P0 BRA `(.L_x_2774) ;  /* 0x0000000000a80947 */ /* 0x011fea0003800000 */
[----:B------:R-:W0:Y:S02]  /*0180*/  LDCU.64 UR10, c[0x0][0x390] ;  /* 0x00007200ff0a77ac */ /* 0x000e240008000a00 */
[----:B0-----:R-:W-:Y:S02]  /*0190*/  IADD3 R10, P0, PT, R8, UR10, RZ ;  /* 0x0000000a080a7c10 */ /* 0x001fe4000ff1e0ff */
[----:B------:R-:W-:-:S03]  /*01a0*/  IADD3 R12, P1, PT, R6, UR10, RZ ;  /* 0x0000000a060c7c10 */ /* 0x000fc6000ff3e0ff */
[----:B------:R-:W-:Y:S02]  /*01b0*/  IMAD.X R11, RZ, RZ, UR11, P0 ;  /* 0x0000000bff0b7e24 */ /* 0x000fe400080e06ff */
[----:B------:R-:W-:-:S03]  /*01c0*/  IMAD.X R13, RZ, RZ, UR11, P1 ;  /* 0x0000000bff0d7e24 */ /* 0x000fc600088e06ff */
[----:B------:R-:W2:Y:S04]  /*01d0*/  LDG.E.U8 R15, desc[UR8][R10.64] ;  /* 0x000000080a0f7981 */ /* 0x000ea8000c1e1100 */
[----:B------:R-:W2:Y:S02]  /*01e0*/  LDG.E.U8 R14, desc[UR8][R12.64] ;  /* 0x000000080c0e7981 */ /* 0x000ea4000c1e1100 */
[----:B--2---:R-:W-:-:S13]  /*01f0*/  ISETP.GT.U32.AND P0, PT, R15, R14, PT ;  /* 0x0000000e0f00720c */ /* 0x004fda0003f04070 */
[----:B------:R-:W-:Y:S05]  /*0200*/  @!P0 BRA `(.L_x_2775) ;  /* 0x0000000000148947 */ /* 0x000fea0003800000 */
[----:B------:R-:W0:Y:S02]  /*0210*/  LDCU.64 UR10, c[0x0][0x388] ;  /* 0x00007100ff0a77ac */ /* 0x000e240008000a00 */
[----:B0-----:R-:W-:-:S04]  /*0220*/  LEA R8, P0, R6, UR10, 0x3 ;  /* 0x0000000a06087c11 */ /* 0x001fc8000f8018ff */
[----:B------:R-:W-:-:S06]  /*0230*/  LEA.HI.X R9, R6, UR11, RZ, 0x3, P0 ;  /* 0x0000000b06097c11 */ /* 0x000fcc00080f1cff */
[----:B------:R-:W5:Y:S01]  /*0240*/  LDG.E.64 R8, desc[UR8][R8.64] ;  /* 0x0000000808087981 */ /* 0x000f62000c1e1b00 */
[----:B------:R-:W-:Y:S05]  /*0250*/  BRA `(.L_x_2776) ;  /* 0x0000000000547947 */ /* 0x000fea0003800000 */
.L_x_2775:
        /* <DEDUP_REMOVED lines=8> */
.L_x_2778:
        /* <DEDUP_REMOVED lines=13> */
.L_x_2776:
[----:B------:R2:W-:Y:S04]  /*03b0*/  STS.U8 [R2+UR4], R14 ;  /* 0x0000000e02007988 */ /* 0x0005e80008000004 */
[----:B-----5:R2:W-:Y:S01]  /*03c0*/  STS.64 [R4], R8 ;  /* 0x0000000804007388 */ /* 0x0205e20000000a00 */
[----:B------:R-:W-:Y:S05]  /*03d0*/  BRA `(.L_x_2780) ;  /* 0x0000000000447947 */ /* 0x000fea0003800000 */
.L_x_2779:
[----:B------:R-:W-:Y:S05]  /*03e0*/  BSYNC.RELIABLE B1 ;  /* 0x0000000000017941 */ /* 0x000fea0003800100 */
.L_x_2777:
[----:B------:R1:W-:Y:S04]  /*03f0*/  STS.U8 [R2+UR4], R15 ;  /* 0x0000000f02007988 */ /* 0x0003e80008000004 */
[----:B-----5:R1:W-:Y:S01]  /*0400*/  STS.64 [R4], R8 ;  /* 0x0000000804007388 */ /* 0x0203e20000000a00 */
[----:B------:R-:W-:Y:S05]  /*0410*/  BRA `(.L_x_2780) ;  /* 0x0000000000347947 */ /* 0x000fea0003800000 */
.L_x_2774:
[----:B------:R-:W-:-:S04]  /*0420*/  ISETP.GE.U32.AND P0, PT, R8, UR6, PT ;  /* 0x0000000608007c0c */ /* 0x000fc8000bf06070 */
[----:B------:R-:W-:-:S13]  /*0430*/  ISETP.GE.U32.AND.EX P0, PT, RZ, UR7, PT, P0 ;  /* 0x00000007ff007c0c */ /* 0x000fda000bf06100 */
[----:B------:R-:W-:Y:S05]  /*0440*/  @P0 BRA `(.L_x_2780) ;  /* 0x0000000000280947 */ /* 0x000fea0003800000 */
[----:B------:R-:W0:Y:S01]  /*0450*/  LDCU.64 UR10, c[0x0][0x390] ;  /* 0x00007200ff0a77ac */ /* 0x000e220008000a00 */
[----:B------:R-:W1:Y:S01]  /*0460*/  LDCU.64 UR12, c[0x0][0x388] ;  /* 0x00007100ff0c77ac */ /* 0x000e620008000a00 */
[C---:B0-----:R-:W-:Y:S02]  /*0470*/  IADD3 R10, P0, PT, R8.reuse, UR10, RZ ;  /* 0x0000000a080a7c10 */ /* 0x041fe4000ff1e0ff */
[----:B-1----:R-:W-:-:S03]  /*0480*/  LEA R12, P1, R8, UR12, 0x3 ;  /* 0x0000000c080c7c11 */ /* 0x002fc6000f8218ff */
[----:B------:R-:W-:Y:S01]  /*0490*/  IMAD.X R11, RZ, RZ, UR11, P0 ;  /* 0x0000000bff0b7e24 */ /* 0x000fe200080e06ff */
[----:B------:R-:W-:-:S05]  /*04a0*/  LEA.HI.X R13, R8, UR13, RZ, 0x3, P1 ;  /* 0x0000000d080d7c11 */ /* 0x000fca00088f1cff */
[----:B------:R-:W2:Y:S04]  /*04b0*/  LDG.E.U8 R11, desc[UR8][R10.64] ;  /* 0x000000080a0b7981 */ /* 0x000ea8000c1e1100 */
[----:B------:R-:W3:Y:S04]  /*04c0*/  LDG.E.64 R12, desc[UR8][R12.64] ;  /* 0x000000080c0c7981 */ /* 0x000ee8000c1e1b00 */
[----:B--2---:R0:W-:Y:S04]  /*04d0*/  STS.U8 [R2+UR4], R11 ;  /* 0x0000000b02007988 */ /* 0x0041e80008000004 */
[----:B---3--:R0:W-:Y:S02]  /*04e0*/  STS.64 [R4], R12 ;  /* 0x0000000c04007388 */ /* 0x0081e40000000a00 */
.L_x_2780:
[----:B------:R-:W-:Y:S05]  /*04f0*/  BSYNC.RECONVERGENT B0 ;  /* 0x0000000000007941 */ /* 0x000fea0003800200 */
.L_x_2773:
[----:B------:R-:W-:Y:S05]  /*0500*/  WARPSYNC.ALL ;  /* 0x0000000000007948 */ /* 0x000fea0003800000 */
[----:B------:R-:W-:Y:S01]  /*0510*/  BAR.SYNC.DEFER_BLOCKING 0x0 ;  /* 0x0000000000007b1d */ /* 0x000fe20000010000 */
[----:B------:R-:W-:-:S13]  /*0520*/  ISETP.GE.U32.AND P0, PT, R7, 0x42, PT ;  /* 0x000000420700780c */ /* 0x000fda0003f06070 */
[----:B------:R-:W-:Y:S05]  /*0530*/  @!P0 BRA `(.L_x_2781) ;  /* 0x0000000000808947 */ /* 0x000fea0003800000 */
.L_x_2786:
[--C-:B0-----:R-:W-:Y:S01]  /*0540*/  IMAD.MOV.U32 R12, RZ, RZ, R7.reuse ;  /* 0x000000ffff0c7224 */ /* 0x101fe200078e0007 */
[----:B------:R-:W-:Y:S01]  /*0550*/  SHF.R.U32.HI R7, RZ, 0x1, R7 ;  /* 0x00000001ff077819 */ /* 0x000fe20000011607 */
[----:B------:R-:W-:Y:S03]  /*0560*/  BSSY.RECONVERGENT B0, `(.L_x_2782) ;  /* 0x0000019000007945 */ /* 0x000fe60003800200 */
[----:B------:R-:W-:-:S13]  /*0570*/  ISETP.GE.U32.AND P0, PT, R2, R7, PT ;  /* 0x000000070200720c */ /* 0x000fda0003f06070 */
[----:B---3--:R-:W-:Y:S05]  /*0580*/  @P0 BRA `(.L_x_2783) ;  /* 0x0000000000580947 */ /* 0x008fea0003800000 */
[----:B------:R-:W-:Y:S01]  /*0590*/  IMAD.IADD R10, R5, 0x1, R7 ;  /* 0x00000001050a7824 */ /* 0x000fe200078e0207 */
[----:B------:R-:W-:Y:S01]  /*05a0*/  LDS.U8 R6, [R2+UR4] ;  /* 0x0000000402067984 */ /* 0x000fe20008000000 */
[----:B------:R-:W-:Y:S01]  /*05b0*/  IMAD R11, R7, 0x8, R4 ;  /* 0x00000008070b7824 */ /* 0x000fe200078e0204 */
[----:B------:R-:W-:Y:S02]  /*05c0*/  BSSY.RELIABLE B1, `(.L_x_2784) ;  /* 0x0000010000017945 */ /* 0x000fe40003800100 */
[----:B------:R-:W0:Y:S02]  /*05d0*/  LDS.U8 R13, [R10] ;  /* 0x000000000a0d7984 */ /* 0x000e240000000000 */
[----:B0-----:R-:W-:-:S13]  /*05e0*/  ISETP.GT.U32.AND P0, PT, R6, R13, PT ;  /* 0x0000000d0600720c */ /* 0x001fda0003f04070 */
[----:B-12---:R0:W1:Y:S01]  /*05f0*/  @P0 LDS.64 R8, [R11] ;  /* 0x000000000b080984 */ /* 0x0060620000000a00 */
        /* <DEDUP_REMOVED lines=12> */
.L_x_2785:
[----:B------:R-:W-:Y:S05]  /*06c0*/  BSYNC.RELIABLE B1 ;  /* 0x0000000000017941 */ /* 0x000fea0003800100 */
.L_x_2784:
[----:B------:R3:W-:Y:S04]  /*06d0*/  STS.U8 [R2+UR4], R13 ;  /* 0x0000000d02007988 */ /* 0x0007e80008000004 */
[----:B-1----:R3:W-:Y:S02]  /*06e0*/  STS.64 [R4], R8 ;  /* 0x0000000804007388 */ /* 0x0027e40000000a00 */
.L_x_2783:
[----:B------:R-:W-:Y:S05]  /*06f0*/  BSYNC.RECONVERGENT B0 ;  /* 0x0000000000007941 */ /* 0x000fea0003800200 */
.L_x_2782:
[----:B------:R-:W-:Y:S05]  /*0700*/  WARPSYNC.ALL ;  /* 0x0000000000007948 */ /* 0x000fea0003800000 */
[----:B------:R-:W-:Y:S01]  /*0710*/  BAR.SYNC.DEFER_BLOCKING 0x0 ;  /* 0x0000000000007b1d */ /* 0x000fe20000010000 */
[----:B------:R-:W-:-:S13]  /*0720*/  ISETP.GT.U32.AND P0, PT, R12, 0x83, PT ;  /* 0x000000830c00780c */ /* 0x000fda0003f04070 */
[----:B------:R-:W-:Y:S05]  /*0730*/  @P0 BRA `(.L_x_2786) ;  /* 0xfffffffc00800947 */ /* 0x000fea000383ffff */
.L_x_2781:
        /* <DEDUP_REMOVED lines=19> */
.L_x_2789:
[----:B------:R-:W-:Y:S05]  /*0870*/  BSYNC.RELIABLE B0 ;  /* 0x0000000000007941 */ /* 0x000fea0003800100 */
.L_x_2788:
[----:B------:R-:W4:Y:S04]  /*0880*/  LDS.64 R6, [R4+0x100] ;  /* 0x0001000004067984 */ /* 0x000f280000000a00 */
[----:B----4-:R-:W-:Y:S04]  /*0890*/  STS.64 [R4], R6 ;  /* 0x0000000604007388 */ /* 0x010fe80000000a00 */
[----:B------:R-:W4:Y:S04]  /*08a0*/  LDS.U8 R5, [R2+UR4+0x20] ;  /* 0x0000200402057984 */ /* 0x000f280008000000 */
[----:B----4-:R4:W-:Y:S02]  /*08b0*/  STS.U8 [R2+UR4], R5 ;  /* 0x0000000502007988 */ /* 0x0109e40008000004 */
.L_x_2790:
[----:B------:R-:W-:Y:S05]  /*08c0*/  BSYNC.RECONVERGENT B1 ;  /* 0x0000000000017941 */ /* 0x000fea0003800200 */
.L_x_2787:
[----:B------:R-:W-:Y:S05]  /*08d0*/  WARPSYNC.ALL ;  /* 0x0000000000007948 */ /* 0x000fea0003800000 */
[----:B----4-:R-:W-:Y:S01]  /*08e0*/  LDS.U8 R5, [R2+UR4] ;  /* 0x0000000402057984 */ /* 0x010fe20008000000 */
        /* <DEDUP_REMOVED lines=16> */
.L_x_2793:
[----:B------:R-:W-:Y:S05]  /*09f0*/  BSYNC.RELIABLE B1 ;  /* 0x0000000000017941 */ /* 0x000fea0003800100 */
.L_x_2792:
[----:B------:R-:W4:Y:S04]  /*0a00*/  LDS.64 R6, [R4+0x80] ;  /* 0x0000800004067984 */ /* 0x000f280000000a00 */
[----:B----4-:R-:W-:Y:S04]  /*0a10*/  STS.64 [R4], R6 ;  /* 0x0000000604007388 */ /* 0x010fe80000000a00 */
[----:B------:R-:W4:Y:S04]  /*0a20*/  LDS.U8 R5, [R2+UR4+0x10] ;  /* 0x0000100402057984 */ /* 0x000f280008000000 */
[----:B----4-:R4:W-:Y:S02]  /*0a30*/  STS.U8 [R2+UR4], R5 ;  /* 0x0000000502007988 */ /* 0x0109e40008000004 */
.L_x_2794:
[----:B------:R-:W-:Y:S05]  /*0a40*/  BSYNC.RECONVERGENT B2 ;  /* 0x0000000000027941 */ /* 0x000fea0003800200 */
.L_x_2791:
        /* <DEDUP_REMOVED lines=18> */
.L_x_2797:
[----:B------:R-:W-:Y:S05]  /*0b70*/  BSYNC.RELIABLE B2 ;  /* 0x0000000000027941 */ /* 0x000fea0003800100 */
.L_x_2796:
[----:B------:R-:W4:Y:S04]  /*0b80*/  LDS.64 R6, [R4+0x40] ;  /* 0x0000400004067984 */ /* 0x000f280000000a00 */
[----:B----4-:R-:W-:Y:S04]  /*0b90*/  STS.64 [R4], R6 ;  /* 0x0000000604007388 */ /* 0x010fe80000000a00 */
[----:B------:R-:W4:Y:S04]  /*0ba0*/  LDS.U8 R5, [R2+UR4+0x8] ;  /* 0x0000080402057984 */ /* 0x000f280008000000 */
[----:B----4-:R4:W-:Y:S02]  /*0bb0*/  STS.U8 [R2+UR4], R5 ;  /* 0x0000000502007988 */ /* 0x0109e40008000004 */
.L_x_2798:
[----:B------:R-:W-:Y:S05]  /*0bc0*/  BSYNC.RECONVERGENT B3 ;  /* 0x0000000000037941 */ /* 0x000fea0003800200 */
.L_x_2795:
        /* <DEDUP_REMOVED lines=18> */
.L_x_2801:
[----:B------:R-:W-:Y:S05]  /*0cf0*/  BSYNC.RELIABLE B3 ;  /* 0x0000000000037941 */ /* 0x000fea0003800100 */
.L_x_2800:
[----:B------:R-:W4:Y:S04]  /*0d00*/  LDS.64 R6, [R4+0x20] ;  /* 0x0000200004067984 */ /* 0x000f280000000a00 */
[----:B----4-:R-:W-:Y:S04]  /*0d10*/  STS.64 [R4], R6 ;  /* 0x0000000604007388 */ /* 0x010fe80000000a00 */
[----:B------:R-:W4:Y:S04]  /*0d20*/  LDS.U8 R5, [R2+UR4+0x4] ;  /* 0x0000040402057984 */ /* 0x000f280008000000 */
[----:B----4-:R4:W-:Y:S02]  /*0d30*/  STS.U8 [R2+UR4], R5 ;  /* 0x0000000502007988 */ /* 0x0109e40008000004 */
.L_x_2802:
[----:B------:R-:W-:Y:S05]  /*0d40*/  BSYNC.RECONVERGENT B4 ;  /* 0x0000000000047941 */ /* 0x000fea0003800200 */
.L_x_2799:
        /* <DEDUP_REMOVED lines=18> */
.L_x_2805:
[----:B------:R-:W-:Y:S05]  /*0e70*/  BSYNC.RELIABLE B4 ;  /* 0x0000000000047941 */ /* 0x000fea0003800100 */
.L_x_2804:
[----:B------:R-:W4:Y:S04]  /*0e80*/  LDS.64 R6, [R4+0x10] ;  /* 0x0000100004067984 */ /* 0x000f280000000a00 */
[----:B----4-:R-:W-:Y:S04]  /*0e90*/  STS.64 [R4], R6 ;  /* 0x0000000604007388 */ /* 0x010fe80000000a00 */
[----:B------:R-:W4:Y:S04]  /*0ea0*/  LDS.U8 R5, [R2+UR4+0x2] ;  /* 0x0000020402057984 */ /* 0x000f280008000000 */
[----:B----4-:R4:W-:Y:S02]  /*0eb0*/  STS.U8 [R2+UR4], R5 ;  /* 0x0000000502007988 */ /* 0x0109e40008000004 */
.L_x_2806:
[----:B------:R-:W-:Y:S05]  /*0ec0*/  BSYNC.RECONVERGENT B5 ;  /* 0x0000000000057941 */ /* 0x000fea0003800200 */
.L_x_2803:
        /* <DEDUP_REMOVED lines=18> */
.L_x_2809:
[----:B------:R-:W-:Y:S05]  /*0ff0*/  BSYNC.RELIABLE B6 ;  /* 0x0000000000067941 */ /* 0x000fea0003800100 */
.L_x_2808:
[----:B------:R-:W4:Y:S04]  /*1000*/  LDS.64 R6, [R4+0x8] ;  /* 0x0000080004067984 */ /* 0x000f280000000a00 */
[----:B----4-:R-:W-:Y:S04]  /*1010*/  STS.64 [R4], R6 ;  /* 0x0000000604007388 */ /* 0x010fe80000000a00 */
[----:B------:R-:W4:Y:S04]  /*1020*/  LDS.U8 R5, [R2+UR4+0x1] ;  /* 0x0000010402057984 */ /* 0x000f280008000000 */
[----:B----4-:R4:W-:Y:S02]  /*1030*/  STS.U8 [R2+UR4], R5 ;  /* 0x0000000502007988 */ /* 0x0109e40008000004 */
.L_x_2810:
[----:B------:R-:W-:Y:S05]  /*1040*/  BSYNC.RECONVERGENT B5 ;  /* 0x0000000000057941 */ /* 0x000fea0003800200 */
.L_x_2807:
[----:B------:R-:W-:Y:S05]  /*1050*/  WARPSYNC.ALL ;  /* 0x0000000000007948 */ /* 0x000fea0003800000 */
[----:B------:R-:W-:-:S13]  /*1060*/  ISETP.NE.AND P0, PT, R2, RZ, PT ;  /* 0x000000ff0200720c */ /* 0x000fda0003f05270 */
[----:B------:R-:W-:Y:S05]  /*1070*/  @P0 EXIT ;  /* 0x000000000000094d */ /* 0x000fea0003800000 */
[----:B------:R-:W5:Y:S01]  /*1080*/  S2UR UR6, SR_CgaCtaId ;  /* 0x00000000000679c3 */ /* 0x000f620000008800 */
[----:B------:R-:W-:Y:S01]  /*1090*/  UMOV UR5, 0x400 ;  /* 0x0000040000057882 */ /* 0x000fe20000000000 */
[----:B01234-:R-:W-:Y:S06]  /*10a0*/  LDS.64 R2, [R3+UR4] ;  /* 0x0000000403027984 */ /* 0x01ffec0008000a00 */
[----:B------:R-:W0:Y:S01]  /*10b0*/  LDC.64 R4, c[0x0][0x388] ;  /* 0x0000e200ff047b82 */ /* 0x000e220000000a00 */
[----:B-----5:R-:W-:Y:S01]  /*10c0*/  ULEA UR5, UR6, UR5, 0x18 ;  /* 0x0000000506057291 */ /* 0x020fe2000f8ec0ff */
[----:B------:R-:W1:Y:S01]  /*10d0*/  LDCU.64 UR6, c[0x0][0x380] ;  /* 0x00007000ff0677ac */ /* 0x000e620008000a00 */
[----:B0-----:R-:W-:-:S07]  /*10e0*/  IMAD.WIDE.U32 R4, R0, 0x8, R4 ;  /* 0x0000000800047825 */ /* 0x001fce00078e0004 */
[----:B------:R-:W0:Y:S01]  /*10f0*/  LDS.U8 R9, [UR5] ;  /* 0x00000005ff097984 */ /* 0x000e220008000000 */
[----:B-1----:R-:W-:-:S05]  /*1100*/  IADD3 R6, P0, PT, R0, UR6, RZ ;  /* 0x0000000600067c10 */ /* 0x002fca000ff1e0ff */
[----:B------:R-:W-:-:S05]  /*1110*/  IMAD.X R7, RZ, RZ, UR7, P0 ;  /* 0x00000007ff077e24 */ /* 0x000fca00080e06ff */
[----:B0-----:R-:W-:Y:S04]  /*1120*/  STG.E.U8 desc[UR8][R6.64], R9 ;  /* 0x0000000906007986 */ /* 0x001fe8000c101108 */
[----:B------:R-:W-:Y:S01]  /*1130*/  STG.E.64 desc[UR8][R4.64], R2 ;  /* 0x0000000204007986 */ /* 0x000fe2000c101b08 */
[----:B------:R-:W-:Y:S05]  /*1140*/  EXIT ;  /* 0x000000000000794d */ /* 0x000fea0003800000 */
.L_x_2811:
        /* <DEDUP_REMOVED lines=11> */
.L_x_4925:


//--------------------- .text.uncontiguous_reduce_u8 --------------------------
	.section	.text.uncontiguous_reduce_u8,"ax",@progbits
	.align	128
        .global         uncontiguous_reduce_u8
        .type           uncontiguous_reduce_u8,@function
        .size           uncontiguous_reduce_u8,(.L_x_4867 - uncontiguous_reduce_u8)
        .other          uncontiguous_reduce_u8,@"STO_CUDA_ENTRY STV_DEFAULT"
uncontiguous_reduce_u8:
.text.uncontiguous_reduce_u8:
[----:B------:R-:W-:Y:S08]  /*0000*/  LDC R1, c[0x0][0x37c] ;  /* 0x0000df00ff017b82 */ /* 0x000ff00000000800 */
[----:B------:R-:W0:Y:S01]  /*0010*/  S2UR UR5, SR_CgaCtaId ;  /* 0x00000000000579c3 */ /* 0x000e220000008800 */
[----:B------:R-:W1:Y:S01]  /*0020*/  S2R R6, SR_TID.X ;  /* 0x0000000000067919 */ /* 0x000e620000002100 */
[----:B------:R-:W-:Y:S01]  /*0030*/  UMOV UR4, 0x400 ;  /* 0x0000040000047882 */ /* 0x000fe20000000000 */
[----:B------:R-:W2:Y:S01]  /*0040*/  LDCU.64 UR10, c[0x0][0x3b0] ;  /* 0x00007600ff0a77ac */ /* 0x000ea20008000a00 */
[----:B------:R-:W-:Y:S01]  /*0050*/  IMAD.MOV.U32 R5, RZ, RZ, 0xff ;  /* 0x000000ffff057424 */ /* 0x000fe200078e00ff */
[----:B------:R-:W-:Y:S01]  /*0060*/  BSSY.RECONVERGENT B0, `(.L_x_2812) ;  /* 0x0000673000007945 */ /* 0x000fe20003800200 */
[----:B------:R-:W3:Y:S02]  /*0070*/  LDCU UR12, c[0x0][0x3a8] ;  /* 0x00007500ff0c77ac */ /* 0x000ee40008000800 */
[----:B------:R-:W4:Y:S01]  /*0080*/  S2UR UR6, SR_CTAID.X ;  /* 0x00000000000679c3 */ /* 0x000f220000002500 */
[----:B------:R-:W1:Y:S07]  /*0090*/  LDCU.64 UR8, c[0x0][0x358] ;  /* 0x00006b00ff0877ac */ /* 0x000e6e0008000a00 */
[----:B------:R-:W4:Y:S01]  /*00a0*/  LDC R4, c[0x0][0x360] ;  /* 0x0000d800ff047b82 */ /* 0x000f220000000800 */
[----:B0-----:R-:W-:-:S06]  /*00b0*/  ULEA UR4, UR5, UR4, 0x18 ;  /* 0x0000000405047291 */ /* 0x001fcc000f8ec0ff */
[----:B-1----:R-:W-:Y:S02]  /*00c0*/  VIADD R0, R6, UR4 ;  /* 0x0000000406007c36 */ /* 0x002fe40008000000 */
[C---:B----4-:R-:W-:Y:S01]  /*00d0*/  IMAD R17, R4.reuse, UR6, RZ ;  /* 0x0000000604117c24 */ /* 0x050fe2000f8e02ff */
[----:B------:R-:W-:Y:S01]  /*00e0*/  IADD3 R3, PT, PT, R4, UR4, RZ ;  /* 0x0000000404037c10 */ /* 0x000fe2000fffe0ff */
[----:B---3--:R-:W-:-:S03]  /*00f0*/  UIADD3 UR6, UPT, UPT, UR12, -0x1, URZ ;  /* 0xffffffff0c067890 */ /* 0x008fc6000fffe0ff */
[----:B------:R-:W-:Y:S01]  /*0100*/  LEA R16, R17, R6, 0x1 ;  /* 0x0000000611107211 */ /* 0x000fe200078e08ff */
[----:B------:R-:W-:Y:S02]  /*0110*/  HFMA2 R17, -RZ, RZ, 0, 0 ;  /* 0x00000000ff117431 */ /* 0x000fe400000001ff */
[----:B------:R-:W-:Y:S01]  /*0120*/  IMAD R2, R6, 0x8, R3 ;  /* 0x0000000806027824 */ /* 0x000fe200078e0203 */
[----:B------:R-:W-:Y:S01]  /*0130*/  MOV R3, R4 ;  /* 0x0000000400037202 */ /* 0x000fe20000000f00 */
[----:B------:R-:W-:-:S03]  /*0140*/  IMAD.IADD R18, R16, 0x1, R4 ;  /* 0x0000000110127824 */ /* 0x000fc600078e0204 */
[----:B------:R0:W-:Y:S02]  /*0150*/  STS.64 [R2], R16 ;  /* 0x0000001002007388 */ /* 0x0001e40000000a00 */
[----:B--2---:R-:W-:Y:S02]  /*0160*/  ISETP.GE.U32.AND P0, PT, R18, UR10, PT ;  /* 0x0000000a12007c0c */ /* 0x004fe4000bf06070 */
[----:B------:R0:W-:Y:S02]  /*0170*/  STS.U8 [R6+UR4], R5 ;  /* 0x0000000506007988 */ /* 0x0001e40008000004 */
        /* <DEDUP_REMOVED lines=28> */
.L_x_2840:
        /* <DEDUP_REMOVED lines=30> */
[----:B------:R-:W-:Y:S01]  /*0520*/  IMAD R12, R26, R21, R20 ;  /* 0x000000151a0c7224 */ /* 0x000fe200078e0214 */
[----:B------:R-:W-:Y:S01]  /*0530*/  MOV R21, RZ ;  /* 0x000000ff00157202 */ /* 0x000fe20000000f00 */
[----:B------:R-:W-:Y:S01]  /*0540*/  IMAD.MOV.U32 R20, RZ, RZ, R9 ;  /* 0x000000ffff147224 */ /* 0x000fe200078e0009 */
[----:B------:R-:W-:Y:S06]  /*0550*/  BRA `(.L_x_2818) ;  /* 0x0000000000387947 */ /* 0x000fec0003800000 */
.L_x_2817:
[----:B------:R-:W-:Y:S01]  /*0560*/  IMAD.MOV.U32 R14, RZ, RZ, R20 ;  /* 0x000000ffff0e7224 */ /* 0x000fe200078e0014 */
[----:B------:R-:W-:Y:S01]  /*0570*/  MOV R9, R21 ;  /* 0x0000001500097202 */ /* 0x000fe20000000f00 */
[----:B------:R-:W-:Y:S01]  /*0580*/  IMAD.MOV.U32 R12, RZ, RZ, R26 ;  /* 0x000000ffff0c7224 */ /* 0x000fe200078e001a */
[----:B------:R-:W-:Y:S02]  /*0590*/  MOV R13, R27 ;  /* 0x0000001b000d7202 */ /* 0x000fe40000000f00 */
[----:B------:R-:W-:-:S07]  /*05a0*/  MOV R8, 0x5c0 ;  /* 0x000005c000087802 */ /* 0x000fce0000000f00 */
[----:B------:R-:W-:Y:S05]  /*05b0*/  CALL.REL.NOINC `($__internal_30_$__cuda_sm20_div_s64) ;  /* 0x0000006c008c7944 */ /* 0x000fea0003c00000 */
        /* <DEDUP_REMOVED lines=8> */
.L_x_2818:
[----:B------:R-:W-:Y:S05]  /*0640*/  BSYNC.RECONVERGENT B1 ;  /* 0x0000000000017941 */ /* 0x000fea0003800200 */
.L_x_2816:
        /* <DEDUP_REMOVED lines=36> */
.L_x_2820:
[----:B------:R-:W-:Y:S01]  /*0890*/  MOV R14, R28 ;  /* 0x0000001c000e7202 */ /* 0x000fe20000000f00 */
[----:B------:R-:W-:Y:S01]  /*08a0*/  IMAD.MOV.U32 R9, RZ, RZ, R29 ;  /* 0x000000ffff097224 */ /* 0x000fe200078e001d */
[----:B------:R-:W-:Y:S01]  /*08b0*/  MOV R12, R26 ;  /* 0x0000001a000c7202 */ /* 0x000fe20000000f00 */
[----:B------:R-:W-:Y:S01]  /*08c0*/  IMAD.MOV.U32 R13, RZ, RZ, R27 ;  /* 0x000000ffff0d7224 */ /* 0x000fe200078e001b */
[----:B------:R-:W-:-:S07]  /*08d0*/  MOV R8, 0x8f0 ;  /* 0x000008f000087802 */ /* 0x000fce0000000f00 */
[----:B------:R-:W-:Y:S05]  /*08e0*/  CALL.REL.NOINC `($__internal_30_$__cuda_sm20_div_s64) ;  /* 0x0000006800c07944 */ /* 0x000fea0003c00000 */
[----:B------:R-:W-:-:S04]  /*08f0*/  IADD3 R31, P0, PT, RZ, -R14, RZ ;  /* 0x8000000eff1f7210 */ /* 0x000fc80007f1e0ff */
[----:B------:R-:W-:-:S05]  /*0900*/  IADD3.X R13, PT, PT, RZ, ~R9, RZ, P0, !PT ;  /* 0x80000009ff0d7210 */ /* 0x000fca00007fe4ff */
[----:B------:R-:W-:Y:S02]  /*0910*/  IMAD R8, R13, R26, RZ ;  /* 0x0000001a0d087224 */ /* 0x000fe400078e02ff */
[----:B------:R-:W-:Y:S01]  /*0920*/  IMAD.WIDE.U32 R12, R26, R31, R28 ;  /* 0x0000001f1a0c7225 */ /* 0x000fe200078e001c */
[----:B------:R-:W-:-:S03]  /*0930*/  MOV R26, R14 ;  /* 0x0000000e001a7202 */ /* 0x000fc60000000f00 */
[----:B------:R-:W-:-:S04]  /*0940*/  IMAD R27, R27, R31, R8 ;  /* 0x0000001f1b1b7224 */ /* 0x000fc800078e0208 */
[----:B------:R-:W-:Y:S02]  /*0950*/  IMAD.IADD R13, R27, 0x1, R13 ;  /* 0x000000011b0d7824 */ /* 0x000fe400078e020d */
[----:B------:R-:W-:-:S07]  /*0960*/  IMAD.MOV.U32 R27, RZ, RZ, R9 ;  /* 0x000000ffff1b7224 */ /* 0x000fce00078e0009 */
.L_x_2821:
[----:B------:R-:W-:Y:S05]  /*0970*/  BSYNC.RECONVERGENT B1 ;  /* 0x0000000000017941 */ /* 0x000fea0003800200 */
.L_x_2819:
        /* <DEDUP_REMOVED lines=34> */
.L_x_2823:
[----:B------:R-:W-:Y:S01]  /*0ba0*/  IMAD.MOV.U32 R14, RZ, RZ, R20 ;  /* 0x000000ffff0e7224 */ /* 0x000fe200078e0014 */
[----:B------:R-:W-:Y:S01]  /*0bb0*/  MOV R9, R21 ;  /* 0x0000001500097202 */ /* 0x000fe20000000f00 */
[----:B------:R-:W-:Y:S01]  /*0bc0*/  IMAD.MOV.U32 R12, RZ, RZ, R28 ;  /* 0x000000ffff0c7224 */ /* 0x000fe200078e001c */
[----:B------:R-:W-:Y:S02]  /*0bd0*/  MOV R13, R29 ;  /* 0x0000001d000d7202 */ /* 0x000fe40000000f00 */
[----:B------:R-:W-:-:S07]  /*0be0*/  MOV R8, 0xc00 ;  /* 0x00000c0000087802 */ /* 0x000fce0000000f00 */
[----:B------:R-:W-:Y:S05]  /*0bf0*/  CALL.REL.NOINC `($__internal_30_$__cuda_sm20_div_s64) ;  /* 0x0000006400fc7944 */ /* 0x000fea0003c00000 */
[----:B------:R-:W-:Y:S01]  /*0c00*/  IADD3 R31, P0, PT, RZ, -R14, RZ ;  /* 0x8000000eff1f7210 */ /* 0x000fe20007f1e0ff */
[----:B------:R-:W-:Y:S01]  /*0c10*/  IMAD.MOV.U32 R13, RZ, RZ, R21 ;  /* 0x000000ffff0d7224 */ /* 0x000fe200078e0015 */
[----:B------:R-:W-:Y:S01]  /*0c20*/  MOV R12, R20 ;  /* 0x00000014000c7202 */ /* 0x000fe20000000f00 */
[----:B------:R-:W-:Y:S02]  /*0c30*/  IMAD.MOV.U32 R22, RZ, RZ, R14 ;  /* 0x000000ffff167224 */ /* 0x000fe400078e000e */
[----:B------:R-:W-:Y:S02]  /*0c40*/  IMAD.X R23, RZ, RZ, ~R9, P0 ;  /* 0x000000ffff177224 */ /* 0x000fe400000e0e09 */
[----:B------:R-:W-:-:S04]  /*0c50*/  IMAD.WIDE.U32 R12, R28, R31, R12 ;  /* 0x0000001f1c0c7225 */ /* 0x000fc800078e000c */
[----:B------:R-:W-:-:S04]  /*0c60*/  IMAD R23, R23, R28, RZ ;  /* 0x0000001c17177224 */ /* 0x000fc800078e02ff */
[----:B------:R-:W-:-:S05]  /*0c70*/  IMAD R23, R29, R31, R23 ;  /* 0x0000001f1d177224 */ /* 0x000fca00078e0217 */
[----:B------:R-:W-:Y:S02]  /*0c80*/  IADD3 R13, PT, PT, R13, R23, RZ ;  /* 0x000000170d0d7210 */ /* 0x000fe40007ffe0ff */
[----:B------:R-:W-:-:S07]  /*0c90*/  MOV R23, R9 ;  /* 0x0000000900177202 */ /* 0x000fce0000000f00 */
.L_x_2824:
[----:B------:R-:W-:Y:S05]  /*0ca0*/  BSYNC.RECONVERGENT B1 ;  /* 0x0000000000017941 */ /* 0x000fea0003800200 */
.L_x_2822:
        /* <DEDUP_REMOVED lines=36> */
.L_x_2826:
[----:B------:R-:W-:Y:S01]  /*0ef0*/  MOV R14, R26 ;  /* 0x0000001a000e7202 */ /* 0x000fe20000000f00 */
[----:B------:R-:W-:Y:S01]  /*0f00*/  IMAD.MOV.U32 R9, RZ, RZ, R27 ;  /* 0x000000ffff097224 */ /* 0x000fe200078e001b */
[----:B------:R-:W-:Y:S01]  /*0f10*/  MOV R12, R28 ;  /* 0x0000001c000c7202 */ /* 0x000fe20000000f00 */
[----:B------:R-:W-:Y:S01]  /*0f20*/  IMAD.MOV.U32 R13, RZ, RZ, R29 ;  /* 0x000000ffff0d7224 */ /* 0x000fe200078e001d */
[----:B------:R-:W-:-:S07]  /*0f30*/  MOV R8, 0xf50 ;  /* 0x00000f5000087802 */ /* 0x000fce0000000f00 */
[----:B------:R-:W-:Y:S05]  /*0f40*/  CALL.REL.NOINC `($__internal_30_$__cuda_sm20_div_s64) ;  /* 0x0000006400287944 */ /* 0x000fea0003c00000 */
[----:B------:R-:W-:Y:S01]  /*0f50*/  IADD3 R31, P0, PT, RZ, -R14, RZ ;  /* 0x8000000eff1f7210 */ /* 0x000fe20007f1e0ff */
[----:B------:R-:W-:-:S03]  /*0f60*/  IMAD.MOV.U32 R12, RZ, RZ, R26 ;  /* 0x000000ffff0c7224 */ /* 0x000fc600078e001a */
[----:B------:R-:W-:-:S05]  /*0f70*/  IADD3.X R13, PT, PT, RZ, ~R9, RZ, P0, !PT ;  /* 0x80000009ff0d7210 */ /* 0x000fca00007fe4ff */
[----:B------:R-:W-:Y:S01]  /*0f80*/  IMAD R8, R13, R28, RZ ;  /* 0x0000001c0d087224 */ /* 0x000fe200078e02ff */
[----:B------:R-:W-:-:S03]  /*0f90*/  MOV R13, R27 ;  /* 0x0000001b000d7202 */ /* 0x000fc60000000f00 */
[-C--:B------:R-:W-:Y:S02]  /*0fa0*/  IMAD R29, R29, R31.reuse, R8 ;  /* 0x0000001f1d1d7224 */ /* 0x080fe400078e0208 */
[----:B------:R-:W-:Y:S01]  /*0fb0*/  IMAD.WIDE.U32 R12, R28, R31, R12 ;  /* 0x0000001f1c0c7225 */ /* 0x000fe200078e000c */
[----:B------:R-:W-:-:S03]  /*0fc0*/  MOV R28, R14 ;  /* 0x0000000e001c7202 */ /* 0x000fc60000000f00 */
[----:B------:R-:W-:Y:S02]  /*0fd0*/  IMAD.IADD R13, R29, 0x1, R13 ;  /* 0x000000011d0d7824 */ /* 0x000fe400078e020d */
[----:B------:R-:W-:-:S07]  /*0fe0*/  IMAD.MOV.U32 R29, RZ, RZ, R9 ;  /* 0x000000ffff1d7224 */ /* 0x000fce00078e0009 */
.L_x_2827:
[----:B------:R-:W-:Y:S05]  /*0ff0*/  BSYNC.RECONVERGENT B1 ;  /* 0x0000000000017941 */ /* 0x000fea0003800200 */
.L_x_2825:
        /* <DEDUP_REMOVED lines=36> */
.L_x_2829:
        /* <DEDUP_REMOVED lines=16> */
.L_x_2830:
[----:B------:R-:W-:Y:S05]  /*1340*/  BSYNC.RECONVERGENT B1 ;  /* 0x0000000000017941 */ /* 0x000fea0003800200 */
.L_x_2828:
        /* <DEDUP_REMOVED lines=36> */
.L_x_2832:
        /* <DEDUP_REMOVED lines=16> */
.L_x_2833:
[----:B------:R-:W-:Y:S05]  /*1690*/  BSYNC.RECONVERGENT B1 ;  /* 0x0000000000017941 */ /* 0x000fea0003800200 */
.L_x_2831:
        /* <DEDUP_REMOVED lines=37> */
.L_x_2835:
[----:B------:R-:W-:Y:S01]  /*18f0*/  MOV R14, R20 ;  /* 0x00000014000e7202 */ /* 0x000fe20000000f00 */
[----:B------:R-:W-:Y:S01]  /*1900*/  IMAD.MOV.U32 R9, RZ, RZ, R21 ;  /* 0x000000ffff097224 */ /* 0x000fe200078e0015 */
[----:B------:R-:W-:Y:S01]  /*1910*/  MOV R12, R22 ;  /* 0x00000016000c7202 */ /* 0x000fe20000000f00 */
[----:B------:R-:W-:Y:S01]  /*1920*/  IMAD.MOV.U32 R13, RZ, RZ, R23 ;  /* 0x000000ffff0d7224 */ /* 0x000fe200078e0017 */
[----:B------:R-:W-:-:S07]  /*1930*/  MOV R8, 0x1950 ;  /* 0x0000195000087802 */ /* 0x000fce0000000f00 */
[----:B------:R-:W-:Y:S05]  /*1940*/  CALL.REL.NOINC `($__internal_30_$__cuda_sm20_div_s64) ;  /* 0x0000005800a87944 */ /* 0x000fea0003c00000 */
        /* <DEDUP_REMOVED lines=10> */
.L_x_2836:
[----:B------:R-:W-:Y:S05]  /*19f0*/  BSYNC.RECONVERGENT B1 ;  /* 0x0000000000017941 */ /* 0x000fea0003800200 */
.L_x_2834:
[----:B------:R-:W0:Y:S01]  /*1a00*/  LDC.64 R42, c[0x0][0x3a0] ;  /* 0x0000e800ff2a7b82 */ /* 0x000e220000000a00 */
[----:B------:R-:W-:-:S05]  /*1a10*/  IADD3 R9, PT, PT, R5, -0x2, RZ ;  /* 0xfffffffe05097810 */ /* 0x000fca0007ffe0ff */
        /* <DEDUP_REMOVED lines=34> */
.L_x_2838:
[----:B------:R-:W-:Y:S01]  /*1c40*/  IMAD.MOV.U32 R14, RZ, RZ, R26 ;  /* 0x000000ffff0e7224 */ /* 0x000fe200078e001a */
[----:B------:R-:W-:Y:S01]  /*1c50*/  MOV R9, R27 ;  /* 0x0000001b00097202 */ /* 0x000fe20000000f00 */
[----:B------:R-:W-:Y:S01]  /*1c60*/  IMAD.MOV.U32 R12, RZ, RZ, R22 ;  /* 0x000000ffff0c7224 */ /* 0x000fe200078e0016 */
[----:B------:R-:W-:Y:S02]  /*1c70*/  MOV R13, R23 ;  /* 0x00000017000d7202 */ /* 0x000fe40000000f00 */
[----:B------:R-:W-:-:S07]  /*1c80*/  MOV R8, 0x1ca0 ;  /* 0x00001ca000087802 */ /* 0x000fce0000000f00 */
[----:B------:R-:W-:Y:S05]  /*1c90*/  CALL.REL.NOINC `($__internal_30_$__cuda_sm20_div_s64) ;  /* 0x0000005400d47944 */ /* 0x000fea0003c00000 */
[----:B------:R-:W-:Y:S02]  /*1ca0*/  IADD3 R25, P0, PT, RZ, -R14, RZ ;  /* 0x8000000eff197210 */ /* 0x000fe40007f1e0ff */
[----:B------:R-:W-:Y:S02]  /*1cb0*/  MOV R12, R26 ;  /* 0x0000001a000c7202 */ /* 0x000fe40000000f00 */
[----:B------:R-:W-:Y:S01]  /*1cc0*/  MOV R28, R14 ;  /* 0x0000000e001c7202 */ /* 0x000fe20000000f00 */
[----:B------:R-:W-:Y:S01]  /*1cd0*/  IMAD.X R13, RZ, RZ, ~R9, P0 ;  /* 0x000000ffff0d7224 */ /* 0x000fe200000e0e09 */
[----:B------:R-:W-:-:S03]  /*1ce0*/  MOV R29, R9 ;  /* 0x00000009001d7202 */ /* 0x000fc60000000f00 */
[----:B------:R-:W-:Y:S02]  /*1cf0*/  IMAD R8, R13, R22, RZ ;  /* 0x000000160d087224 */ /* 0x000fe400078e02ff */
[----:B------:R-:W-:Y:S02]  /*1d00*/  IMAD.MOV.U32 R13, RZ, RZ, R27 ;  /* 0x000000ffff0d7224 */ /* 0x000fe400078e001b */
[-C--:B------:R-:W-:Y:S02]  /*1d10*/  IMAD R23, R23, R25.reuse, R8 ;  /* 0x0000001917177224 */ /* 0x080fe400078e0208 */
[----:B------:R-:W-:-:S04]  /*1d20*/  IMAD.WIDE.U32 R12, R22, R25, R12 ;  /* 0x00000019160c7225 */ /* 0x000fc800078e000c */
[----:B------:R-:W-:-:S07]  /*1d30*/  IMAD.IADD R13, R23, 0x1, R13 ;  /* 0x00000001170d7824 */ /* 0x000fce00078e020d */
.L_x_2839:
[----:B------:R-:W-:Y:S05]  /*1d40*/  BSYNC.RECONVERGENT B1 ;  /* 0x0000000000017941 */ /* 0x000fea0003800200 */
.L_x_2837:
        /* <DEDUP_REMOVED lines=8> */
.L_x_2815:
        /* <DEDUP_REMOVED lines=36> */
.L_x_2843:
[----:B------:R-:W-:Y:S01]  /*2010*/  MOV R14, R20 ;  /* 0x00000014000e7202 */ /* 0x000fe20000000f00 */
[----:B------:R-:W-:Y:S01]  /*2020*/  IMAD.MOV.U32 R9, RZ, RZ, R21 ;  /* 0x000000ffff097224 */ /* 0x000fe200078e0015 */
[----:B------:R-:W-:Y:S01]  /*2030*/  MOV R12, R22 ;  /* 0x00000016000c7202 */ /* 0x000fe20000000f00 */
[----:B------:R-:W-:Y:S01]  /*2040*/  IMAD.MOV.U32 R13, RZ, RZ, R23 ;  /* 0x000000ffff0d7224 */ /* 0x000fe200078e0017 */
[----:B------:R-:W-:-:S07]  /*2050*/  MOV R8, 0x2070 ;  /* 0x0000207000087802 */ /* 0x000fce0000000f00 */
[----:B------:R-:W-:Y:S05]  /*2060*/  CALL.REL.NOINC `($__internal_30_$__cuda_sm20_div_s64) ;  /* 0x0000005000e07944 */ /* 0x000fea0003c00000 */
        /* <DEDUP_REMOVED lines=8> */
.L_x_2844:
[----:B------:R-:W-:Y:S05]  /*20f0*/  BSYNC.RECONVERGENT B1 ;  /* 0x0000000000017941 */ /* 0x000fea0003800200 */
.L_x_2842:
        /* <DEDUP_REMOVED lines=35> */
.L_x_2846:
[----:B------:R-:W-:Y:S01]  /*2330*/  MOV R14, R28 ;  /* 0x0000001c000e7202 */ /* 0x000fe20000000f00 */
[----:B------:R-:W-:Y:S01]  /*2340*/  IMAD.MOV.U32 R9, RZ, RZ, R29 ;  /* 0x000000ffff097224 */ /* 0x000fe200078e001d */
[----:B------:R-:W-:Y:S01]  /*2350*/  MOV R12, R22 ;  /* 0x00000016000c7202 */ /* 0x000fe20000000f00 */
[----:B------:R-:W-:Y:S01]  /*2360*/  IMAD.MOV.U32 R13, RZ, RZ, R23 ;  /* 0x000000ffff0d7224 */ /* 0x000fe200078e0017 */
[----:B------:R-:W-:-:S07]  /*2370*/  MOV R8, 0x2390 ;  /* 0x0000239000087802 */ /* 0x000fce0000000f00 */
[----:B------:R-:W-:Y:S05]  /*2380*/  CALL.REL.NOINC `($__internal_30_$__cuda_sm20_div_s64) ;  /* 0x0000005000187944 */ /* 0x000fea0003c00000 */
        /* <DEDUP_REMOVED lines=8> */
.L_x_2847:
[----:B------:R-:W-:Y:S05]  /*2410*/  BSYNC.RECONVERGENT B1 ;  /* 0x0000000000017941 */ /* 0x000fea0003800200 */
.L_x_2845:
        /* <DEDUP_REMOVED lines=36> */
.L_x_2849:
        /* <DEDUP_REMOVED lines=16> */
.L_x_2850:
[----:B------:R-:W-:Y:S05]  /*2760*/  BSYNC.RECONVERGENT B1 ;  /* 0x0000000000017941 */ /* 0x000fea0003800200 */
.L_x_2848:
        /* <DEDUP_REMOVED lines=35> */
.L_x_2852:
        /* <DEDUP_REMOVED lines=16> */
.L_x_2853:
[----:B------:R-:W-:Y:S05]  /*2aa0*/  BSYNC.RECONVERGENT B1 ;  /* 0x0000000000017941 */ /* 0x000fea0003800200 */
.L_x_2851:
[----:B------:R-:W-:Y:S01]  /*2ab0*/  IMAD R7, R7, R44, RZ ;  /* 0x0000002c07077224 */ /* 0x000fe200078e02ff */
[----:B------:R-:W-:Y:S01]  /*2ac0*/  IADD3 R5, PT, PT, R5, -0x2, RZ ;  /* 0xfffffffe05057810 */ /* 0x000fe20007ffe0ff */
[----:B------:R-:W-:Y:S02]  /*2ad0*/  IMAD.MOV.U32 R40, RZ, RZ, R10 ;  /* 0x000000ffff287224 */ /* 0x000fe400078e000a */
[-C--:B------:R-:W-:Y:S02]  /*2ae0*/  IMAD R7, R45, R12.reuse, R7 ;  /* 0x0000000c2d077224 */ /* 0x080fe400078e0207 */
[----:B------:R-:W-:-:S04]  /*2af0*/  IMAD.WIDE.U32 R10, R44, R12, R40 ;  /* 0x0000000c2c0a7225 */ /* 0x000fc800078e0028 */
[----:B------:R-:W-:-:S07]  /*2b00*/  IMAD.IADD R11, R11, 0x1, R7 ;  /* 0x000000010b0b7824 */ /* 0x000fce00078e0207 */
.L_x_2841:
        /* <DEDUP_REMOVED lines=31> */
.L_x_2855:
[----:B------:R-:W-:Y:S01]  /*2d00*/  MOV R14, R20 ;  /* 0x00000014000e7202 */ /* 0x000fe20000000f00 */
[----:B------:R-:W-:Y:S01]  /*2d10*/  IMAD.MOV.U32 R31, RZ, RZ, R21 ;  /* 0x000000ffff1f7224 */ /* 0x000fe200078e0015 */
[----:B------:R-:W-:Y:S01]  /*2d20*/  MOV R30, R22 ;  /* 0x00000016001e7202 */ /* 0x000fe20000000f00 */
[----:B------:R-:W-:Y:S01]  /*2d30*/  IMAD.MOV.U32 R25, RZ, RZ, R23 ;  /* 0x000000ffff197224 */ /* 0x000fe200078e0017 */
[----:B------:R-:W-:-:S07]  /*2d40*/  MOV R32, 0x2d60 ;  /* 0x00002d6000207802 */ /* 0x000fce0000000f00 */
[----:B------:R-:W-:Y:S05]  /*2d50*/  CALL.REL.NOINC `($__internal_31_$__cuda_sm20_rem_s64) ;  /* 0x0000004800f47944 */ /* 0x000fea0003c00000 */
.L_x_2856:
[----:B------:R-:W-:Y:S05]  /*2d60*/  BSYNC.RECONVERGENT B1 ;  /* 0x0000000000017941 */ /* 0x000fea0003800200 */
.L_x_2854:
        /* <DEDUP_REMOVED lines=31> */
.L_x_2858:
[----:B------:R-:W-:Y:S01]  /*2f60*/  IMAD.MOV.U32 R30, RZ, RZ, R22 ;  /* 0x000000ffff1e7224 */ /* 0x000fe200078e0016 */
[----:B------:R-:W-:Y:S01]  /*2f70*/  MOV R25, R23 ;  /* 0x0000001700197202 */ /* 0x000fe20000000f00 */
[----:B------:R-:W-:Y:S01]  /*2f80*/  IMAD.MOV.U32 R14, RZ, RZ, R28 ;  /* 0x000000ffff0e7224 */ /* 0x000fe200078e001c */
[----:B------:R-:W-:Y:S02]  /*2f90*/  MOV R31, R29 ;  /* 0x0000001d001f7202 */ /* 0x000fe40000000f00 */
[----:B------:R-:W-:-:S07]  /*2fa0*/  MOV R32, 0x2fc0 ;  /* 0x00002fc000207802 */ /* 0x000fce0000000f00 */
[----:B------:R-:W-:Y:S05]  /*2fb0*/  CALL.REL.NOINC `($__internal_31_$__cuda_sm20_rem_s64) ;  /* 0x00000048005c7944 */ /* 0x000fea0003c00000 */
.L_x_2859:
[----:B------:R-:W-:Y:S05]  /*2fc0*/  BSYNC.RECONVERGENT B1 ;  /* 0x0000000000017941 */ /* 0x000fea0003800200 */
.L_x_2857:
[----:B------:R-:W-:Y:S02]  /*2fd0*/  IMAD R5, R9, R26, RZ ;  /* 0x0000001a09057224 */ /* 0x000fe400078e02ff */
[----:B------:R-:W-:-:S04]  /*2fe0*/  IMAD.WIDE.U32 R10, R26, R8, R10 ;  /* 0x000000081a0a7225 */ /* 0x000fc800078e000a */
[----:B------:R-:W-:-:S04]  /*2ff0*/  IMAD R5, R27, R8, R5 ;  /* 0x000000081b057224 */ /* 0x000fc800078e0205 */
[----:B------:R-:W-:-:S07]  /*3000*/  IMAD.IADD R11, R11, 0x1, R5 ;  /* 0x000000010b0b7824 */ /* 0x000fce00078e0205 */
.L_x_2814:
        /* <DEDUP_REMOVED lines=8> */
[----:B------:R0:W-:Y:S04]  /*3090*/  @P0 STS.U8 [R6+UR4], R25 ;  /* 0x0000001906000988 */ /* 0x0001e80008000004 */
[----:B------:R0:W-:Y:S04]  /*30a0*/  @P0 STS.64 [R2], R18 ;  /* 0x0000001202000388 */ /* 0x0001e80000000a00 */
[----:B------:R0:W-:Y:S04]  /*30b0*/  @!P0 STS.U8 [R6+UR4], R25 ;  /* 0x0000001906008988 */ /* 0x0001e80008000004 */
[----:B------:R0:W-:Y:S01]  /*30c0*/  @!P0 STS.64 [R2], R16 ;  /* 0x0000001002008388 */ /* 0x0001e20000000a00 */
[----:B------:R-:W-:Y:S05]  /*30d0*/  BRA `(.L_x_2860) ;  /* 0x0000003400ac7947 */ /* 0x000fea0003800000 */
.L_x_2813:
        /* <DEDUP_REMOVED lines=25> */
.L_x_2887:
        /* <DEDUP_REMOVED lines=33> */
.L_x_2864:
[----:B------:R-:W-:Y:S01]  /*3480*/  MOV R14, R18 ;  /* 0x00000012000e7202 */ /* 0x000fe20000000f00 */
[----:B------:R-:W-:Y:S01]  /*3490*/  IMAD.MOV.U32 R9, RZ, RZ, R19 ;  /* 0x000000ffff097224 */ /* 0x000fe200078e0013 */
[----:B------:R-:W-:Y:S01]  /*34a0*/  MOV R12, R24 ;  /* 0x00000018000c7202 */ /* 0x000fe20000000f00 */
[----:B------:R-:W-:Y:S01]  /*34b0*/  IMAD.MOV.U32 R13, RZ, RZ, R25 ;  /* 0x000000ffff0d7224 */ /* 0x000fe200078e0019 */
[----:B------:R-:W-:-:S07]  /*34c0*/  MOV R8, 0x34e0 ;  /* 0x000034e000087802 */ /* 0x000fce0000000f00 */
[----:B-1----:R-:W-:Y:S05]  /*34d0*/  CALL.REL.NOINC `($__internal_30_$__cuda_sm20_div_s64) ;  /* 0x0000003c00c47944 */ /* 0x002fea0003c00000 */
[----:B------:R-:W-:-:S04]  /*34e0*/  IADD3 R29, P0, PT, RZ, -R14, RZ ;  /* 0x8000000eff1d7210 */ /* 0x000fc80007f1e0ff */
[----:B------:R-:W-:Y:S01]  /*34f0*/  IADD3.X R27, PT, PT, RZ, ~R9, RZ, P0, !PT ;  /* 0x80000009ff1b7210 */ /* 0x000fe200007fe4ff */
[----:B------:R-:W-:-:S04]  /*3500*/  IMAD.WIDE.U32 R12, R24, R29, R18 ;  /* 0x0000001d180c7225 */ /* 0x000fc800078e0012 */
[----:B------:R-:W-:Y:S01]  /*3510*/  IMAD R27, R27, R24, RZ ;  /* 0x000000181b1b7224 */ /* 0x000fe200078e02ff */
[----:B------:R-:W-:-:S03]  /*3520*/  MOV R24, R14 ;  /* 0x0000000e00187202 */ /* 0x000fc60000000f00 */
[----:B------:R-:W-:Y:S02]  /*3530*/  IMAD R27, R25, R29, R27 ;  /* 0x0000001d191b7224 */ /* 0x000fe400078e021b */
[----:B------:R-:W-:Y:S02]  /*3540*/  IMAD.MOV.U32 R25, RZ, RZ, R9 ;  /* 0x000000ffff197224 */ /* 0x000fe400078e0009 */
[----:B------:R-:W-:-:S07]  /*3550*/  IMAD.IADD R13, R13, 0x1, R27 ;  /* 0x000000010d0d7824 */ /* 0x000fce00078e021b */
.L_x_2865:
[----:B------:R-:W-:Y:S05]  /*3560*/  BSYNC.RECONVERGENT B1 ;  /* 0x0000000000017941 */ /* 0x000fea0003800200 */
.L_x_2863:
[----:B------:R-:W-:Y:S01]  /*3570*/  IADD3 R19, PT, PT, R15, 0x2, RZ ;  /* 0x000000020f137810 */ /* 0x000fe20007ffe0ff */
[----:B-1----:R-:W-:-:S04]  /*3580*/  IMAD.WIDE.U32 R8, R5, 0x8, R20 ;  /* 0x0000000805087825 */ /* 0x002fc800078e0014 */
[----:B------:R-:W-:Y:S02]  /*3590*/  IMAD.WIDE.U32 R26, R19, 0x8, R22 ;  /* 0x00000008131a7825 */ /* 0x000fe400078e0016 */
[----:B------:R-:W2:Y:S04]  /*35a0*/  LDG.E.64 R8, desc[UR8][R8.64] ;  /* 0x0000000808087981 */ /* 0x000ea8000c1e1b00 */
[----:B------:R-:W3:Y:S01]  /*35b0*/  LDG.E.64 R26, desc[UR8][R26.64] ;  /* 0x000000081a1a7981 */ /* 0x000ee2000c1e1b00 */
[----:B------:R-:W-:Y:S01]  /*35c0*/  MOV R29, R7 ;  /* 0x00000007001d7202 */ /* 0x000fe20000000f00 */
[----:B------:R-:W-:Y:S01]  /*35d0*/  IMAD.MOV.U32 R28, RZ, RZ, R10 ;  /* 0x000000ffff1c7224 */ /* 0x000fe200078e000a */
        /* <DEDUP_REMOVED lines=32> */
.L_x_2867:
        /* <DEDUP_REMOVED lines=17> */
.L_x_2868:
[----:B------:R-:W-:Y:S05]  /*38f0*/  BSYNC.RECONVERGENT B1 ;  /* 0x0000000000017941 */ /* 0x000fea0003800200 */
.L_x_2866:
[----:B------:R-:W-:Y:S01]  /*3900*/  IADD3 R5, PT, PT, R15, 0x1, RZ ;  /* 0x000000010f057810 */ /* 0x000fe20007ffe0ff */
[----:B------:R-:W-:-:S04]  /*3910*/  IMAD.WIDE.U32 R8, R19, 0x8, R20 ;  /* 0x0000000813087825 */ /* 0x000fc800078e0014 */
        /* <DEDUP_REMOVED lines=37> */
.L_x_2870:
        /* <DEDUP_REMOVED lines=16> */
.L_x_2871:
[----:B------:R-:W-:Y:S05]  /*3c70*/  BSYNC.RECONVERGENT B1 ;  /* 0x0000000000017941 */ /* 0x000fea0003800200 */
.L_x_2869:
[----:B------:R-:W-:-:S04]  /*3c80*/  IMAD.WIDE.U32 R28, R15, 0x8, R22 ;  /* 0x000000080f1c7825 */ /* 0x000fc800078e0016 */
[----:B------:R-:W-:Y:S02]  /*3c90*/  IMAD.WIDE.U32 R8, R5, 0x8, R20 ;  /* 0x0000000805087825 */ /* 0x000fe400078e0014 */
[----:B------:R-:W2:Y:S04]  /*3ca0*/  LDG.E.64 R28, desc[UR8][R28.64] ;  /* 0x000000081c1c7981 */ /* 0x000ea8000c1e1b00 */
        /* <DEDUP_REMOVED lines=34> */
.L_x_2873:
        /* <DEDUP_REMOVED lines=9> */
[----:B------:R-:W-:Y:S02]  /*3f60*/  IADD3.X R7, PT, PT, RZ, ~R9, RZ, P0, !PT ;  /* 0x80000009ff077210 */ /* 0x000fe400007fe4ff */
[----:B------:R-:W-:Y:S01]  /*3f70*/  MOV R26, R14 ;  /* 0x0000000e001a7202 */ /* 0x000fe20000000f00 */
[----:B------:R-:W-:-:S04]  /*3f80*/  IMAD.WIDE.U32 R12, R28, R27, R12 ;  /* 0x0000001b1c0c7225 */ /* 0x000fc800078e000c */
[----:B------:R-:W-:-:S04]  /*3f90*/  IMAD R7, R7, R28, RZ ;  /* 0x0000001c07077224 */ /* 0x000fc800078e02ff */
[----:B------:R-:W-:Y:S02]  /*3fa0*/  IMAD R7, R29, R27, R7 ;  /* 0x0000001b1d077224 */ /* 0x000fe400078e0207 */
[----:B------:R-:W-:Y:S02]  /*3fb0*/  IMAD.MOV.U32 R27, RZ, RZ, R9 ;  /* 0x000000ffff1b7224 */ /* 0x000fe400078e0009 */
[----:B------:R-:W-:-:S07]  /*3fc0*/  IMAD.IADD R13, R13, 0x1, R7 ;  /* 0x000000010d0d7824 */ /* 0x000fce00078e0207 */
.L_x_2874:
[----:B------:R-:W-:Y:S05]  /*3fd0*/  BSYNC.RECONVERGENT B1 ;  /* 0x0000000000017941 */ /* 0x000fea0003800200 */
.L_x_2872:
[C---:B------:R-:W-:Y:S01]  /*3fe0*/  IADD3 R7, PT, PT, R15.reuse, -0x1, RZ ;  /* 0xffffffff0f077810 */ /* 0x040fe20007ffe0ff */
        /* <DEDUP_REMOVED lines=38> */
.L_x_2876:
        /* <DEDUP_REMOVED lines=16> */
.L_x_2877:
[----:B------:R-:W-:Y:S05]  /*4350*/  BSYNC.RECONVERGENT B1 ;  /* 0x0000000000017941 */ /* 0x000fea0003800200 */
.L_x_2875:
        /* <DEDUP_REMOVED lines=38> */
.L_x_2879:
        /* <DEDUP_REMOVED lines=16> */
.L_x_2880:
[----:B------:R-:W-:Y:S05]  /*46c0*/  BSYNC.RECONVERGENT B1 ;  /* 0x0000000000017941 */ /* 0x000fea0003800200 */
.L_x_2878:
        /* <DEDUP_REMOVED lines=38> */
.L_x_2882:
        /* <DEDUP_REMOVED lines=16> */
.L_x_2883:
[----:B------:R-:W-:Y:S05]  /*4a30*/  BSYNC.RECONVERGENT B1 ;  /* 0x0000000000017941 */ /* 0x000fea0003800200 */
.L_x_2881:
        /* <DEDUP_REMOVED lines=37> */
.L_x_2885:
        /* <DEDUP_REMOVED lines=17> */
.L_x_2886:
[----:B------:R-:W-:Y:S05]  /*4da0*/  BSYNC.RECONVERGENT B1 ;  /* 0x0000000000017941 */ /* 0x000fea0003800200 */
.L_x_2884:
        /* <DEDUP_REMOVED lines=12> */
.L_x_2862:
        /* <DEDUP_REMOVED lines=36> */
.L_x_2890:
[----:B------:R-:W-:Y:S01]  /*50b0*/  IMAD.MOV.U32 R14, RZ, RZ, R18 ;  /* 0x000000ffff0e7224 */ /* 0x000fe200078e0012 */
[----:B------:R-:W-:Y:S01]  /*50c0*/  MOV R9, R19 ;  /* 0x0000001300097202 */ /* 0x000fe20000000f00 */
[----:B------:R-:W-:Y:S01]  /*50d0*/  IMAD.MOV.U32 R12, RZ, RZ, R20 ;  /* 0x000000ffff0c7224 */ /* 0x000fe200078e0014 */
[----:B------:R-:W-:Y:S02]  /*50e0*/  MOV R13, R21 ;  /* 0x00000015000d7202 */ /* 0x000fe40000000f00 */
[----:B------:R-:W-:-:S07]  /*50f0*/  MOV R8, 0x5110 ;  /* 0x0000511000087802 */ /* 0x000fce0000000f00 */
[----:B------:R-:W-:Y:S05]  /*5100*/  CALL.REL.NOINC `($__internal_30_$__cuda_sm20_div_s64) ;  /* 0x0000002000b87944 */ /* 0x000fea0003c00000 */
[-C--:B------:R-:W-:Y:S02]  /*5110*/  IADD3 R23, P0, PT, RZ, -R14.reuse, RZ ;  /* 0x8000000eff177210 */ /* 0x080fe40007f1e0ff */
[----:B------:R-:W-:-:S03]  /*5120*/  MOV R22, R14 ;  /* 0x0000000e00167202 */ /* 0x000fc60000000f00 */
[----:B------:R-:W-:Y:S02]  /*5130*/  IMAD.X R11, RZ, RZ, ~R9, P0 ;  /* 0x000000ffff0b7224 */ /* 0x000fe400000e0e09 */
[----:B------:R-:W-:-:S04]  /*5140*/  IMAD.WIDE.U32 R12, R20, R23, R18 ;  /* 0x00000017140c7225 */ /* 0x000fc800078e0012 */
[----:B------:R-:W-:Y:S01]  /*5150*/  IMAD R11, R11, R20, RZ ;  /* 0x000000140b0b7224 */ /* 0x000fe200078e02ff */
[----:B------:R-:W-:-:S03]  /*5160*/  MOV R25, R12 ;  /* 0x0000000c00197202 */ /* 0x000fc60000000f00 */
[----:B------:R-:W-:Y:S02]  /*5170*/  IMAD R11, R21, R23, R11 ;  /* 0x00000017150b7224 */ /* 0x000fe400078e020b */
[----:B------:R-:W-:Y:S02]  /*5180*/  IMAD.MOV.U32 R23, RZ, RZ, R9 ;  /* 0x000000ffff177224 */ /* 0x000fe400078e0009 */
[----:B------:R-:W-:-:S07]  /*5190*/  IMAD.IADD R13, R13, 0x1, R11 ;  /* 0x000000010d0d7824 */ /* 0x000fce00078e020b */
.L_x_2891:
[----:B------:R-:W-:Y:S05]  /*51a0*/  BSYNC.RECONVERGENT B1 ;  /* 0x0000000000017941 */ /* 0x000fea0003800200 */
.L_x_2889:
        /* <DEDUP_REMOVED lines=41> */
.L_x_2893:
        /* <DEDUP_REMOVED lines=16> */
.L_x_2894:
[----:B------:R-:W-:Y:S05]  /*5540*/  BSYNC.RECONVERGENT B1 ;  /* 0x0000000000017941 */ /* 0x000fea0003800200 */
.L_x_2892:
        /* <DEDUP_REMOVED lines=40> */
.L_x_2896:
        /* <DEDUP_REMOVED lines=17> */
.L_x_2897:
[----:B------:R-:W-:Y:S05]  /*58e0*/  BSYNC.RECONVERGENT B1 ;  /* 0x0000000000017941 */ /* 0x000fea0003800200 */
.L_x_2895:
        /* <DEDUP_REMOVED lines=40> */
.L_x_2899:
[----:B------:R-:W-:Y:S01]  /*5b70*/  MOV R14, R18 ;  /* 0x00000012000e7202 */ /* 0x000fe20000000f00 */
[----:B------:R-:W-:Y:S01]  /*5b80*/  IMAD.MOV.U32 R12, RZ, RZ, R22 ;  /* 0x000000ffff0c7224 */ /* 0x000fe200078e0016 */
[----:B------:R-:W-:Y:S02]  /*5b90*/  MOV R9, R19 ;  /* 0x0000001300097202 */ /* 0x000fe40000000f00 */
[----:B------:R-:W-:Y:S02]  /*5ba0*/  MOV R13, R23 ;  /* 0x00000017000d7202 */ /* 0x000fe40000000f00 */
[----:B------:R-:W-:-:S07]  /*5bb0*/  MOV R8, 0x5bd0 ;  /* 0x00005bd000087802 */ /* 0x000fce0000000f00 */
[----:B------:R-:W-:Y:S05]  /*5bc0*/  CALL.REL.NOINC `($__internal_30_$__cuda_sm20_div_s64) ;  /* 0x0000001800087944 */ /* 0x000fea0003c00000 */
[-C--:B------:R-:W-:Y:S01]  /*5bd0*/  IADD3 R27, P0, PT, RZ, -R14.reuse, RZ ;  /* 0x8000000eff1b7210 */ /* 0x080fe20007f1e0ff */
[----:B------:R-:W-:Y:S01]  /*5be0*/  IMAD.MOV.U32 R12, RZ, RZ, R18 ;  /* 0x000000ffff0c7224 */ /* 0x000fe200078e0012 */
[----:B------:R-:W-:Y:S02]  /*5bf0*/  MOV R13, R19 ;  /* 0x00000013000d7202 */ /* 0x000fe40000000f00 */
[----:B------:R-:W-:Y:S02]  /*5c00*/  IADD3.X R25, PT, PT, RZ, ~R9, RZ, P0, !PT ;  /* 0x80000009ff197210 */ /* 0x000fe400007fe4ff */
[----:B------:R-:W-:Y:S01]  /*5c10*/  MOV R18, R14 ;  /* 0x0000000e00127202 */ /* 0x000fe20000000f00 */
[----:B------:R-:W-:Y:S01]  /*5c20*/  IMAD.WIDE.U32 R12, R22, R27, R12 ;  /* 0x0000001b160c7225 */ /* 0x000fe200078e000c */
[----:B------:R-:W-:-:S03]  /*5c30*/  MOV R19, R9 ;  /* 0x0000000900137202 */ /* 0x000fc60000000f00 */
[----:B------:R-:W-:-:S04]  /*5c40*/  IMAD R25, R25, R22, RZ ;  /* 0x0000001619197224 */ /* 0x000fc800078e02ff */
[----:B------:R-:W-:-:S04]  /*5c50*/  IMAD R25, R23, R27, R25 ;  /* 0x0000001b17197224 */ /* 0x000fc800078e0219 */
[----:B------:R-:W-:-:S07]  /*5c60*/  IMAD.IADD R13, R13, 0x1, R25 ;  /* 0x000000010d0d7824 */ /* 0x000fce00078e0219 */
.L_x_2900:
[----:B------:R-:W-:Y:S05]  /*5c70*/  BSYNC.RECONVERGENT B1 ;  /* 0x0000000000017941 */ /* 0x000fea0003800200 */
.L_x_2898:
        /* <DEDUP_REMOVED lines=9> */
.L_x_2888:
        /* <DEDUP_REMOVED lines=35> */
.L_x_2903:
[----:B------:R-:W-:Y:S01]  /*5f40*/  MOV R14, R18 ;  /* 0x00000012000e7202 */ /* 0x000fe20000000f00 */
[----:B------:R-:W-:Y:S01]  /*5f50*/  IMAD.MOV.U32 R12, RZ, RZ, R20 ;  /* 0x000000ffff0c7224 */ /* 0x000fe200078e0014 */
[----:B------:R-:W-:Y:S02]  /*5f60*/  MOV R9, R19 ;  /* 0x0000001300097202 */ /* 0x000fe40000000f00 */
[----:B------:R-:W-:Y:S02]  /*5f70*/  MOV R13, R21 ;  /* 0x00000015000d7202 */ /* 0x000fe40000000f00 */
[----:B------:R-:W-:-:S07]  /*5f80*/  MOV R8, 0x5fa0 ;  /* 0x00005fa000087802 */ /* 0x000fce0000000f00 */
[----:B------:R-:W-:Y:S05]  /*5f90*/  CALL.REL.NOINC `($__internal_30_$__cuda_sm20_div_s64) ;  /* 0x0000001400147944 */ /* 0x000fea0003c00000 */
[----:B------:R-:W-:-:S04]  /*5fa0*/  IADD3 R11, P0, PT, RZ, -R14, RZ ;  /* 0x8000000eff0b7210 */ /* 0x000fc80007f1e0ff */
[----:B------:R-:W-:Y:S01]  /*5fb0*/  IADD3.X R5, PT, PT, RZ, ~R9, RZ, P0, !PT ;  /* 0x80000009ff057210 */ /* 0x000fe200007fe4ff */
[----:B------:R-:W-:-:S04]  /*5fc0*/  IMAD.WIDE.U32 R12, R20, R11, R18 ;  /* 0x0000000b140c7225 */ /* 0x000fc800078e0012 */
[----:B------:R-:W-:Y:S01]  /*5fd0*/  IMAD R5, R5, R20, RZ ;  /* 0x0000001405057224 */ /* 0x000fe200078e02ff */
[----:B------:R-:W-:Y:S01]  /*5fe0*/  MOV R20, R14 ;  /* 0x0000000e00147202 */ /* 0x000fe20000000f00 */
[----:B------:R-:W-:Y:S02]  /*5ff0*/  IMAD.MOV.U32 R23, RZ, RZ, R12 ;  /* 0x000000ffff177224 */ /* 0x000fe400078e000c */
[----:B------:R-:W-:Y:S02]  /*6000*/  IMAD R5, R21, R11, R5 ;  /* 0x0000000b15057224 */ /* 0x000fe400078e0205 */
[----:B------:R-:W-:-:S03]  /*6010*/  IMAD.MOV.U32 R21, RZ, RZ, R9 ;  /* 0x000000ffff157224 */ /* 0x000fc600078e0009 */
[----:B------:R-:W-:-:S07]  /*6020*/  IADD3 R13, PT, PT, R13, R5, RZ ;  /* 0x000000050d0d7210 */ /* 0x000fce0007ffe0ff */
.L_x_2904:
[----:B------:R-:W-:Y:S05]  /*6030*/  BSYNC.RECONVERGENT B1 ;  /* 0x0000000000017941 */ /* 0x000fea0003800200 */
.L_x_2902:
        /* <DEDUP_REMOVED lines=40> */
.L_x_2906:
        /* <DEDUP_REMOVED lines=9> */
[----:B------:R-:W-:-:S03]  /*6350*/  IADD3.X R7, PT, PT, RZ, ~R9, RZ, P0, !PT ;  /* 0x80000009ff077210 */ /* 0x000fc600007fe4ff */
[----:B------:R-:W-:-:S04]  /*6360*/  IMAD.WIDE.U32 R12, R18, R25, R12 ;  /* 0x00000019120c7225 */ /* 0x000fc800078e000c */
[----:B------:R-:W-:Y:S01]  /*6370*/  IMAD R7, R7, R18, RZ ;  /* 0x0000001207077224 */ /* 0x000fe200078e02ff */
[----:B------:R-:W-:-:S03]  /*6380*/  MOV R18, R14 ;  /* 0x0000000e00127202 */ /* 0x000fc60000000f00 */
[----:B------:R-:W-:Y:S02]  /*6390*/  IMAD R7, R19, R25, R7 ;  /* 0x0000001913077224 */ /* 0x000fe400078e0207 */
[----:B------:R-:W-:-:S03]  /*63a0*/  IMAD.MOV.U32 R19, RZ, RZ, R9 ;  /* 0x000000ffff137224 */ /* 0x000fc600078e0009 */
[----:B------:R-:W-:-:S07]  /*63b0*/  IADD3 R7, PT, PT, R13, R7, RZ ;  /* 0x000000070d077210 */ /* 0x000fce0007ffe0ff */
.L_x_2907:
[----:B------:R-:W-:Y:S05]  /*63c0*/  BSYNC.RECONVERGENT B1 ;  /* 0x0000000000017941 */ /* 0x000fea0003800200 */
.L_x_2905:
        /* <DEDUP_REMOVED lines=9> */
.L_x_2901:
        /* <DEDUP_REMOVED lines=25> */
[----:B------:R-:W-:-:S04]  /*65f0*/  @P0 IADD3 R11, PT, PT, -R24, R11, RZ ;  /* 0x0000000b180b0210 */ /* 0x000fc80007ffe1ff */
[----:B------:R-:W-:-:S13]  /*6600*/  ISETP.GE.U32.AND P0, PT, R11, R24, PT ;  /* 0x000000180b00720c */ /* 0x000fda0003f06070 */
[----:B------:R-:W-:Y:S01]  /*6610*/  @P0 IMAD.IADD R11, R11, 0x1, -R24 ;  /* 0x000000010b0b0824 */ /* 0x000fe200078e0a18 */
[----:B------:R-:W-:-:S04]  /*6620*/  @!P1 LOP3.LUT R11, RZ, R24, RZ, 0x33, !PT ;  /* 0x00000018ff0b9212 */ /* 0x000fc800078e33ff */
[----:B------:R-:W-:Y:S01]  /*6630*/  MOV R8, R11 ;  /* 0x0000000b00087202 */ /* 0x000fe20000000f00 */
[----:B------:R-:W-:Y:S06]  /*6640*/  BRA `(.L_x_2910) ;  /* 0x0000000000147947 */ /* 0x000fec0003800000 */
.L_x_2909:
[----:B------:R-:W-:Y:S01]  /*6650*/  IMAD.MOV.U32 R30, RZ, RZ, R24 ;  /* 0x000000ffff1e7224 */ /* 0x000fe200078e0018 */
[----:B------:R-:W-:Y:S02]  /*6660*/  MOV R14, R18 ;  /* 0x00000012000e7202 */ /* 0x000fe40000000f00 */
[----:B------:R-:W-:Y:S02]  /*6670*/  MOV R31, R19 ;  /* 0x00000013001f7202 */ /* 0x000fe40000000f00 */
[----:B------:R-:W-:-:S07]  /*6680*/  MOV R32, 0x66a0 ;  /* 0x000066a000207802 */ /* 0x000fce0000000f00 */
[----:B------:R-:W-:Y:S05]  /*6690*/  CALL.REL.NOINC `($__internal_31_$__cuda_sm20_rem_s64) ;  /* 0x0000001000a47944 */ /* 0x000fea0003c00000 */
.L_x_2910:
[----:B------:R-:W-:Y:S05]  /*66a0*/  BSYNC.RECONVERGENT B1 ;  /* 0x0000000000017941 */ /* 0x000fea0003800200 */
.L_x_2908:
        /* <DEDUP_REMOVED lines=8> */
.L_x_2861:
[----:B------:R-:W0:Y:S02]  /*6730*/  LDCU.64 UR14, c[0x0][0x390] ;  /* 0x00007200ff0e77ac */ /* 0x000e240008000a00 */
[----:B0-----:R-:W-:-:S04]  /*6740*/  IADD3 R10, P0, PT, R10, UR14, RZ ;  /* 0x0000000e0a0a7c10 */ /* 0x001fc8000ff1e0ff */
[----:B------:R-:W-:-:S06]  /*6750*/  IADD3.X R11, PT, PT, R7, UR15, RZ, P0, !PT ;  /* 0x0000000f070b7c10 */ /* 0x000fcc00087fe4ff */
[----:B------:R-:W2:Y:S04]  /*6760*/  LDG.E.U8 R11, desc[UR8][R10.64] ;  /* 0x000000080a0b7981 */ /* 0x000ea8000c1e1100 */
[----:B--2---:R1:W-:Y:S04]  /*6770*/  STS.U8 [R6+UR4], R11 ;  /* 0x0000000b06007988 */ /* 0x0043e80008000004 */
[----:B------:R1:W-:Y:S02]  /*6780*/  STS.64 [R2], R16 ;  /* 0x0000001002007388 */ /* 0x0003e40000000a00 */
.L_x_2860:
[----:B------:R-:W-:Y:S05]  /*6790*/  BSYNC.RECONVERGENT B0 ;  /* 0x0000000000007941 */ /* 0x000fea0003800200 */
.L_x_2812:
[----:B------:R-:W-:Y:S01]  /*67a0*/  BAR.SYNC.DEFER_BLOCKING 0x0 ;  /* 0x0000000000007b1d */ /* 0x000fe20000010000 */
[----:B------:R-:W-:-:S13]  /*67b0*/  ISETP.GE.U32.AND P0, PT, R3, 0x42, PT ;  /* 0x000000420300780c */ /* 0x000fda0003f06070 */
[----:B------:R-:W-:Y:S05]  /*67c0*/  @!P0 BRA `(.L_x_2911) ;  /* 0x0000000000808947 */ /* 0x000fea0003800000 */
.L_x_2916:
[----:B------:R-:W-:Y:S01]  /*67d0*/  MOV R12, R3 ;  /* 0x00000003000c7202 */ /* 0x000fe20000000f00 */
[----:B------:R-:W-:Y:S01]  /*67e0*/  BSSY.RECONVERGENT B0, `(.L_x_2912) ;  /* 0x000001a000007945 */ /* 0x000fe20003800200 */
[----:B------:R-:W-:-:S04]  /*67f0*/  SHF.R.U32.HI R3, RZ, 0x1, R3 ;  /* 0x00000001ff037819 */ /* 0x000fc80000011603 */
[----:B------:R-:W-:-:S13]  /*6800*/  ISETP.GE.U32.AND P0, PT, R6, R3, PT ;  /* 0x000000030600720c */ /* 0x000fda0003f06070 */
[----:B--234-:R-:W-:Y:S05]  /*6810*/  @P0 BRA `(.L_x_2913) ;  /* 0x0000000000580947 */ /* 0x01cfea0003800000 */
[----:B------:R-:W-:Y:S01]  /*6820*/  IMAD.IADD R7, R0, 0x1, R3 ;  /* 0x0000000100077824 */ /* 0x000fe200078e0203 */
[----:B------:R-:W-:Y:S01]  /*6830*/  LDS.U8 R5, [R6+UR4] ;  /* 0x0000000406057984 */ /* 0x000fe20008000000 */
[----:B------:R-:W-:Y:S01]  /*6840*/  LEA R10, R3, R2, 0x3 ;  /* 0x00000002030a7211 */ /* 0x000fe200078e18ff */
[----:B------:R-:W-:Y:S02]  /*6850*/  BSSY.RELIABLE B1, `(.L_x_2914) ;  /* 0x0000010000017945 */ /* 0x000fe40003800100 */
[----:B------:R-:W2:Y:S02]  /*6860*/  LDS.U8 R14, [R7] ;  /* 0x00000000070e7984 */ /* 0x000ea40000000000 */
[----:B--2---:R-:W-:-:S13]  /*6870*/  ISETP.GT.U32.AND P0, PT, R5, R14, PT ;  /* 0x0000000e0500720c */ /* 0x004fda0003f04070 */
[----:B------:R2:W3:Y:S01]  /*6880*/  @P0 LDS.64 R8, [R10] ;  /* 0x000000000a080984 */ /* 0x0004e20000000a00 */
[----:B------:R-:W-:Y:S05]  /*6890*/  @P0 BRA `(.L_x_2915) ;  /* 0x00000000002c0947 */ /* 0x000fea0003800000 */
[----:B------:R-:W-:-:S13]  /*68a0*/  ISETP.NE.AND P0, PT, R5, R14, PT ;  /* 0x0000000e0500720c */ /* 0x000fda0003f05270 */
[----:B------:R-:W-:Y:S05]  /*68b0*/  @P0 BREAK.RELIABLE B1 ;  /* 0x0000000000010942 */ /* 0x000fea0003800100 */
[----:B------:R-:W-:Y:S05]  /*68c0*/  @P0 BRA `(.L_x_2913) ;  /* 0x00000000002c0947 */ /* 0x000fea0003800000 */
[----:B-12---:R-:W-:Y:S04]  /*68d0*/  LDS.64 R10, [R10] ;  /* 0x000000000a0a7984 */ /* 0x006fe80000000a00 */
[----:B---3--:R-:W1:Y:S02]  /*68e0*/  LDS.64 R8, [R2] ;  /* 0x0000000002087984 */ /* 0x008e640000000a00 */
[----:B-1----:R-:W-:-:S04]  /*68f0*/  ISETP.GT.U32.AND P0, PT, R8, R10, PT ;  /* 0x0000000a0800720c */ /* 0x002fc80003f04070 */
[----:B------:R-:W-:-:S13]  /*6900*/  ISETP.GT.AND.EX P0, PT, R9, R11, PT, P0 ;  /* 0x0000000b0900720c */ /* 0x000fda0003f04300 */
[----:B------:R-:W-:Y:S05]  /*6910*/  @!P0 BREAK.RELIABLE B1 ;  /* 0x0000000000018942 */ /* 0x000fea0003800100 */
[----:B------:R-:W-:Y:S05]  /*6920*/  @!P0 BRA `(.L_x_2913) ;  /* 0x0000000000148947 */ /* 0x000fea0003800000 */
[----:B------:R-:W-:Y:S01]  /*6930*/  MOV R8, R10 ;  /* 0x0000000a00087202 */ /* 0x000fe20000000f00 */
[----:B------:R-:W-:-:S07]  /*6940*/  IMAD.MOV.U32 R9, RZ, RZ, R11 ;  /* 0x000000ffff097224 */ /* 0x000fce00078e000b */
.L_x_2915:
[----:B------:R-:W-:Y:S05]  /*6950*/  BSYNC.RELIABLE B1 ;  /* 0x0000000000017941 */ /* 0x000fea0003800100 */
.L_x_2914:
[----:B------:R4:W-:Y:S04]  /*6960*/  STS.U8 [R6+UR4], R14 ;  /* 0x0000000e06007988 */ /* 0x0009e80008000004 */
[----:B---3--:R4:W-:Y:S02]  /*6970*/  STS.64 [R2], R8 ;  /* 0x0000000802007388 */ /* 0x0089e40000000a00 */
.L_x_2913:
[----:B------:R-:W-:Y:S05]  /*6980*/  BSYNC.RECONVERGENT B0 ;  /* 0x0000000000007941 */ /* 0x000fea0003800200 */
.L_x_2912:
[----:B------:R-:W-:Y:S05]  /*6990*/  WARPSYNC.ALL ;  /* 0x0000000000007948 */ /* 0x000fea0003800000 */
[----:B------:R-:W-:Y:S01]  /*69a0*/  BAR.SYNC.DEFER_BLOCKING 0x0 ;  /* 0x0000000000007b1d */ /* 0x000fe20000010000 */
[----:B------:R-:W-:-:S13]  /*69b0*/  ISETP.GT.U32.AND P0, PT, R12, 0x83, PT ;  /* 0x000000830c00780c */ /* 0x000fda0003f04070 */
[----:B------:R-:W-:Y:S05]  /*69c0*/  @P0 BRA `(.L_x_2916) ;  /* 0xfffffffc00800947 */ /* 0x000fea000383ffff */
.L_x_2911:
[----:B------:R-:W-:-:S13]  /*69d0*/  ISETP.GT.U32.AND P0, PT, R6, 0x1f, PT ;  /* 0x0000001f0600780c */ /* 0x000fda0003f04070 */
[----:B------:R-:W-:Y:S05]  /*69e0*/  @P0 EXIT ;  /* 0x000000000000094d */ /* 0x000fea0003800000 */
        /* <DEDUP_REMOVED lines=11> */
[----:B---34-:R-:W-:Y:S04]  /*6aa0*/  LDS.64 R8, [R2] ;  /* 0x0000000002087984 */ /* 0x018fe80000000a00 */
[----:B-12---:R-:W1:Y:S02]  /*6ab0*/  LDS.64 R10, [R2+0x100] ;  /* 0x00010000020a7984 */ /* 0x006e640000000a00 */
[----:B-1----:R-:W-:-:S04]  /*6ac0*/  ISETP.GT.U32.AND P0, PT, R8, R10, PT ;  /* 0x0000000a0800720c */ /* 0x002fc80003f04070 */
[----:B------:R-:W-:-:S13]  /*6ad0*/  ISETP.GT.AND.EX P0, PT, R9, R11, PT, P0 ;  /* 0x0000000b0900720c */ /* 0x000fda0003f04300 */
[----:B------:R-:W-:Y:S05]  /*6ae0*/  @!P0 BREAK.RELIABLE B1 ;  /* 0x0000000000018942 */ /* 0x000fea0003800100 */
[----:B------:R-:W-:Y:S05]  /*6af0*/  @!P0 BRA `(.L_x_2920) ;  /* 0x0000000000148947 */ /* 0x000fea0003800000 */
.L_x_2919:
[----:B------:R-:W-:Y:S05]  /*6b00*/  BSYNC.RELIABLE B1 ;  /* 0x0000000000017941 */ /* 0x000fea0003800100 */
.L_x_2918:
[----:B---34-:R-:W3:Y:S04]  /*6b10*/  LDS.64 R8, [R2+0x100] ;  /* 0x0001000002087984 */ /* 0x018ee80000000a00 */
[----:B---3--:R-:W-:Y:S04]  /*6b20*/  STS.64 [R2], R8 ;  /* 0x0000000802007388 */ /* 0x008fe80000000a00 */
[----:B------:R-:W3:Y:S04]  /*6b30*/  LDS.U8 R3, [R6+UR4+0x20] ;  /* 0x0000200406037984 */ /* 0x000ee80008000000 */
[----:B---3--:R3:W-:Y:S02]  /*6b40*/  STS.U8 [R6+UR4], R3 ;  /* 0x0000000306007988 */ /* 0x0087e40008000004 */
.L_x_2920:
[----:B------:R-:W-:Y:S05]  /*6b50*/  BSYNC.RECONVERGENT B0 ;  /* 0x0000000000007941 */ /* 0x000fea0003800200 */
.L_x_2917:
[----:B------:R-:W-:Y:S05]  /*6b60*/  WARPSYNC.ALL ;  /* 0x0000000000007948 */ /* 0x000fea0003800000 */
[----:B------:R-:W-:Y:S01]  /*6b70*/  LDS.U8 R0, [R6+UR4] ;  /* 0x0000000406007984 */ /* 0x000fe20008000000 */
[----:B------:R-:W-:Y:S04]  /*6b80*/  BSSY.RECONVERGENT B0, `(.L_x_2921) ;  /* 0x0000015000007945 */ /* 0x000fe80003800200 */
[----:B------:R-:W-:Y:S01]  /*6b90*/  BSSY.RELIABLE B2, `(.L_x_2922) ;  /* 0x000000f000027945 */ /* 0x000fe20003800100 */
[----:B---3--:R-:W3:Y:S02]  /*6ba0*/  LDS.U8 R3, [R6+UR4+0x10] ;  /* 0x0000100406037984 */ /* 0x008ee40008000000 */
[----:B---3--:R-:W-:-:S13]  /*6bb0*/  ISETP.GT.U32.AND P0, PT, R0, R3, PT ;  /* 0x000000030000720c */ /* 0x008fda0003f04070 */
[----:B------:R-:W-:Y:S05]  /*6bc0*/  @P0 BRA `(.L_x_2923) ;  /* 0x00000000002c0947 */ /* 0x000fea0003800000 */
[----:B------:R-:W-:Y:S04]  /*6bd0*/  LDS.U8 R0, [R6+UR4] ;  /* 0x0000000406007984 */ /* 0x000fe80008000000 */
[----:B------:R-:W3:Y:S02]  /*6be0*/  LDS.U8 R3, [R6+UR4+0x10] ;  /* 0x0000100406037984 */ /* 0x000ee40008000000 */
[----:B---3--:R-:W-:-:S13]  /*6bf0*/  ISETP.NE.AND P0, PT, R0, R3, PT ;  /* 0x000000030000720c */ /* 0x008fda0003f05270 */
[----:B------:R-:W-:Y:S05]  /*6c00*/  @P0 BREAK.RELIABLE B2 ;  /* 0x0000000000020942 */ /* 0x000fea0003800100 */
[----:B------:R-:W-:Y:S05]  /*6c10*/  @P0 BRA `(.L_x_2924) ;  /* 0x00000000002c0947 */ /* 0x000fea0003800000 */
[----:B----4-:R-:W-:Y:S04]  /*6c20*/  LDS.64 R8, [R2] ;  /* 0x0000000002087984 */ /* 0x010fe80000000a00 */
[----:B-12---:R-:W1:Y:S02]  /*6c30*/  LDS.64 R10, [R2+0x80] ;  /* 0x00008000020a7984 */ /* 0x006e640000000a00 */
[----:B-1----:R-:W-:-:S04]  /*6c40*/  ISETP.GT.U32.AND P0, PT, R8, R10, PT ;  /* 0x0000000a0800720c */ /* 0x002fc80003f04070 */
[----:B------:R-:W-:-:S13]  /*6c50*/  ISETP.GT.AND.EX P0, PT, R9, R11, PT, P0 ;  /* 0x0000000b0900720c */ /* 0x000fda0003f04300 */
[----:B------:R-:W-:Y:S05]  /*6c60*/  @!P0 BREAK.RELIABLE B2 ;  /* 0x0000000000028942 */ /* 0x000fea0003800100 */
[----:B------:R-:W-:Y:S05]  /*6c70*/  @!P0 BRA `(.L_x_2924) ;  /* 0x0000000000148947 */ /* 0x000fea0003800000 */
.L_x_2923:
[----:B------:R-:W-:Y:S05]  /*6c80*/  BSYNC.RELIABLE B2 ;  /* 0x0000000000027941 */ /* 0x000fea0003800100 */
.L_x_2922:
[----:B----4-:R-:W3:Y:S04]  /*6c90*/  LDS.64 R8, [R2+0x80] ;  /* 0x0000800002087984 */ /* 0x010ee80000000a00 */
[----:B---3--:R-:W-:Y:S04]  /*6ca0*/  STS.64 [R2], R8 ;  /* 0x0000000802007388 */ /* 0x008fe80000000a00 */
[----:B------:R-:W3:Y:S04]  /*6cb0*/  LDS.U8 R3, [R6+UR4+0x10] ;  /* 0x0000100406037984 */ /* 0x000ee80008000000 */
[----:B---3--:R3:W-:Y:S02]  /*6cc0*/  STS.U8 [R6+UR4], R3 ;  /* 0x0000000306007988 */ /* 0x0087e40008000004 */
.L_x_2924:
[----:B------:R-:W-:Y:S05]  /*6cd0*/  BSYNC.RECONVERGENT B0 ;  /* 0x0000000000007941 */ /* 0x000fea0003800200 */
.L_x_2921:
        /* <DEDUP_REMOVED lines=18> */
.L_x_2927:
[----:B------:R-:W-:Y:S05]  /*6e00*/  BSYNC.RELIABLE B3 ;  /* 0x0000000000037941 */ /* 0x000fea0003800100 */
.L_x_2926:
[----:B----4-:R-:W3:Y:S04]  /*6e10*/  LDS.64 R8, [R2+0x40] ;  /* 0x0000400002087984 */ /* 0x010ee80000000a00 */
[----:B---3--:R-:W-:Y:S04]  /*6e20*/  STS.64 [R2], R8 ;  /* 0x0000000802007388 */ /* 0x008fe80000000a00 */
[----:B------:R-:W3:Y:S04]  /*6e30*/  LDS.U8 R3, [R6+UR4+0x8] ;  /* 0x0000080406037984 */ /* 0x000ee80008000000 */
[----:B---3--:R3:W-:Y:S02]  /*6e40*/  STS.U8 [R6+UR4], R3 ;  /* 0x0000000306007988 */ /* 0x0087e40008000004 */
.L_x_2928:
[----:B------:R-:W-:Y:S05]  /*6e50*/  BSYNC.RECONVERGENT B0 ;  /* 0x0000000000007941 */ /* 0x000fea0003800200 */
.L_x_2925:
        /* <DEDUP_REMOVED lines=18> */
.L_x_2931:
[----:B------:R-:W-:Y:S05]  /*6f80*/  BSYNC.RELIABLE B4 ;  /* 0x0000000000047941 */ /* 0x000fea0003800100 */
.L_x_2930:
[----:B----4-:R-:W3:Y:S04]  /*6f90*/  LDS.64 R8, [R2+0x20] ;  /* 0x0000200002087984 */ /* 0x010ee80000000a00 */
[----:B---3--:R-:W-:Y:S04]  /*6fa0*/  STS.64 [R2], R8 ;  /* 0x0000000802007388 */ /* 0x008fe80000000a00 */
[----:B------:R-:W3:Y:S04]  /*6fb0*/  LDS.U8 R3, [R6+UR4+0x4] ;  /* 0x0000040406037984 */ /* 0x000ee80008000000 */
[----:B---3--:R3:W-:Y:S02]  /*6fc0*/  STS.U8 [R6+UR4], R3 ;  /* 0x0000000306007988 */ /* 0x0087e40008000004 */
.L_x_2932:
[----:B------:R-:W-:Y:S05]  /*6fd0*/  BSYNC.RECONVERGENT B0 ;  /* 0x0000000000007941 */ /* 0x000fea0003800200 */
.L_x_2929:
        /* <DEDUP_REMOVED lines=18> */
.L_x_2935:
[----:B------:R-:W-:Y:S05]  /*7100*/  BSYNC.RELIABLE B5 ;  /* 0x0000000000057941 */ /* 0x000fea0003800100 */
.L_x_2934:
[----:B----4-:R-:W3:Y:S04]  /*7110*/  LDS.64 R8, [R2+0x10] ;  /* 0x0000100002087984 */ /* 0x010ee80000000a00 */
[----:B---3--:R-:W-:Y:S04]  /*7120*/  STS.64 [R2], R8 ;  /* 0x0000000802007388 */ /* 0x008fe80000000a00 */
[----:B------:R-:W3:Y:S04]  /*7130*/  LDS.U8 R3, [R6+UR4+0x2] ;  /* 0x0000020406037984 */ /* 0x000ee80008000000 */
[----:B---3--:R3:W-:Y:S02]  /*7140*/  STS.U8 [R6+UR4], R3 ;  /* 0x0000000306007988 */ /* 0x0087e40008000004 */
.L_x_2936:
[----:B------:R-:W-:Y:S05]  /*7150*/  BSYNC.RECONVERGENT B0 ;  /* 0x0000000000007941 */ /* 0x000fea0003800200 */
.L_x_2933:
        /* <DEDUP_REMOVED lines=18> */
.L_x_2939:
[----:B------:R-:W-:Y:S05]  /*7280*/  BSYNC.RELIABLE B6 ;  /* 0x0000000000067941 */ /* 0x000fea0003800100 */
.L_x_2938:
[----:B----4-:R-:W3:Y:S04]  /*7290*/  LDS.64 R8, [R2+0x8] ;  /* 0x0000080002087984 */ /* 0x010ee80000000a00 */
[----:B---3--:R-:W-:Y:S04]  /*72a0*/  STS.64 [R2], R8 ;  /* 0x0000000802007388 */ /* 0x008fe80000000a00 */
[----:B------:R-:W3:Y:S04]  /*72b0*/  LDS.U8 R3, [R6+UR4+0x1] ;  /* 0x0000010406037984 */ /* 0x000ee80008000000 */
[----:B---3--:R3:W-:Y:S02]  /*72c0*/  STS.U8 [R6+UR4], R3 ;  /* 0x0000000306007988 */ /* 0x0087e40008000004 */
.L_x_2940:
[----:B------:R-:W-:Y:S05]  /*72d0*/  BSYNC.RECONVERGENT B0 ;  /* 0x0000000000007941 */ /* 0x000fea0003800200 */
.L_x_2937:
[----:B------:R-:W-:Y:S05]  /*72e0*/  WARPSYNC.ALL ;  /* 0x0000000000007948 */ /* 0x000fea0003800000 */
[----:B------:R-:W-:-:S13]  /*72f0*/  ISETP.NE.AND P0, PT, R6, RZ, PT ;  /* 0x000000ff0600720c */ /* 0x000fda0003f05270 */
[----:B------:R-:W-:Y:S05]  /*7300*/  @P0 EXIT ;  /* 0x000000000000094d */ /* 0x000fea0003800000 */
[----:B------:R-:W5:Y:S01]  /*7310*/  S2UR UR6, SR_CgaCtaId ;  /* 0x00000000000679c3 */ /* 0x000f620000008800 */
[----:B------:R-:W-:Y:S01]  /*7320*/  UMOV UR5, 0x400 ;  /* 0x0000040000057882 */ /* 0x000fe20000000000 */
[----:B-1----:R-:W1:Y:S01]  /*7330*/  S2R R11, SR_CTAID.X ;  /* 0x00000000000b7919 */ /* 0x002e620000002500 */
[----:B------:R-:W-:Y:S05]  /*7340*/  LDS.64 R4, [R4+UR4] ;  /* 0x0000000404047984 */ /* 0x000fea0008000a00 */
[----:B0--34-:R-:W1:Y:S01]  /*7350*/  LDC.64 R2, c[0x0][0x388] ;  /* 0x0000e200ff027b82 */ /* 0x019e620000000a00 */
[----:B-----5:R-:W-:Y:S01]  /*7360*/  ULEA UR5, UR6, UR5, 0x18 ;  /* 0x0000000506057291 */ /* 0x020fe2000f8ec0ff */
[----:B------:R-:W0:Y:S08]  /*7370*/  LDCU.64 UR6, c[0x0][0x380] ;  /* 0x00007000ff0677ac */ /* 0x000e300008000a00 */
[----:B------:R-:W3:Y:S01]  /*7380*/  LDS.U8 R9, [UR5] ;  /* 0x00000005ff097984 */ /* 0x000ee20008000000 */
[C---:B-1----:R-:W-:Y:S01]  /*7390*/  IMAD.WIDE.U32 R2, R11.reuse, 0x8, R2 ;  /* 0x000000080b027825 */ /* 0x042fe200078e0002 */
[----:B0-----:R-:W-:-:S04]  /*73a0*/  IADD3 R6, P0, PT, R11, UR6, RZ ;  /* 0x000000060b067c10 */ /* 0x001fc8000ff1e0ff */
[----:B------:R-:W-:-:S05]  /*73b0*/  IADD3.X R7, PT, PT, RZ, UR7, RZ, P0, !PT ;  /* 0x00000007ff077c10 */ /* 0x000fca00087fe4ff */
[----:B---3--:R-:W-:Y:S04]  /*73c0*/  STG.E.U8 desc[UR8][R6.64], R9 ;  /* 0x0000000906007986 */ /* 0x008fe8000c101108 */
[----:B------:R-:W-:Y:S01]  /*73d0*/  STG.E.64 desc[UR8][R2.64], R4 ;  /* 0x0000000402007986 */ /* 0x000fe2000c101b08 */
[----:B------:R-:W-:Y:S05]  /*73e0*/  EXIT ;  /* 0x000000000000794d */ /* 0x000fea0003800000 */
        .weak           $__internal_30_$__cuda_sm20_div_s64
        .type           $__internal_30_$__cuda_sm20_div_s64,@function
        .size           $__internal_30_$__cuda_sm20_div_s64,($__internal_31_$__cuda_sm20_rem_s64 - $__internal_30_$__cuda_sm20_div_s64)
$__internal_30_$__cuda_sm20_div_s64:
[-C--:B------:R-:W-:Y:S02]  /*73f0*/  IADD3 R31, P1, PT, RZ, -R12.reuse, RZ ;  /* 0x8000000cff1f7210 */ /* 0x080fe40007f3e0ff */
[----:B------:R-:W-:Y:S02]  /*7400*/  ISETP.GE.AND P0, PT, R13, RZ, PT ;  /* 0x000000ff0d00720c */ /* 0x000fe40003f06270 */
[-C--:B------:R-:W-:Y:S02]  /*7410*/  IADD3.X R32, PT, PT, RZ, ~R13.reuse, RZ, P1, !PT ;  /* 0x8000000dff207210 */ /* 0x080fe40000ffe4ff */
[----:B------:R-:W-:Y:S02]  /*7420*/  SEL R30, R31, R12, !P0 ;  /* 0x0000000c1f1e7207 */ /* 0x000fe40004000000 */
[----:B------:R-:W-:Y:S02]  /*7430*/  SEL R31, R32, R13, !P0 ;  /* 0x0000000d201f7207 */ /* 0x000fe40004000000 */
[----:B------:R-:W-:-:S02]  /*7440*/  ISETP.GE.AND P3, PT, R9, RZ, PT ;  /* 0x000000ff0900720c */ /* 0x000fc40003f66270 */
[----:B------:R-:W0:Y:S08]  /*7450*/  I2F.U64.RP R34, R30 ;  /* 0x0000001e00227312 */ /* 0x000e300000309000 */
[----:B0-----:R-:W0:Y:S02]  /*7460*/  MUFU.RCP R36, R34 ;  /* 0x0000002200247308 */ /* 0x001e240000001000 */
[----:B0-----:R-:W-:-:S06]  /*7470*/  VIADD R36, R36, 0x1ffffffe ;  /* 0x1ffffffe24247836 */ /* 0x001fcc0000000000 */
[----:B------:R-:W0:Y:S02]  /*7480*/  F2I.U64.TRUNC R36, R36 ;  /* 0x0000002400247311 */ /* 0x000e24000020d800 */
[----:B0-----:R-:W-:Y:S01]  /*7490*/  IMAD.WIDE.U32 R32, R36, R30, RZ ;  /* 0x0000001e24207225 */ /* 0x001fe200078e00ff */
[----:B------:R-:W-:-:S03]  /*74a0*/  MOV R39, R36 ;  /* 0x0000002400277202 */ /* 0x000fc60000000f00 */
        /* <DEDUP_REMOVED lines=8> */
[----:B------:R-:W-:Y:S02]  /*7530*/  IMAD R32, R37, R32, RZ ;  /* 0x0000002025207224 */ /* 0x000fe400078e02ff */
[----:B------:R-:W-:-:S03]  /*7540*/  IMAD.X R34, R34, 0x1, R37, P0 ;  /* 0x0000000122227824 */ /* 0x000fc600000e0625 */
[----:B------:R-:W-:-:S04]  /*7550*/  IADD3 R37, P0, PT, R32, R33, RZ ;  /* 0x0000002120257210 */ /* 0x000fc80007f1e0ff */
[----:B------:R-:W-:Y:S01]  /*7560*/  IADD3.X R33, PT, PT, RZ, RZ, R34, P0, P1 ;  /* 0x000000ffff217210 */ /* 0x000fe200007e2422 */
[----:B------:R-:W-:-:S04]  /*7570*/  IMAD.WIDE.U32 R34, R37, R30, RZ ;  /* 0x0000001e25227225 */ /* 0x000fc800078e00ff */
[----:B------:R-:W-:Y:S01]  /*7580*/  IMAD R32, R37, R31, R35 ;  /* 0x0000001f25207224 */ /* 0x000fe200078e0223 */
[----:B------:R-:W-:Y:S02]  /*7590*/  IADD3 R34, P0, PT, RZ, -R34, RZ ;  /* 0x80000022ff227210 */ /* 0x000fe40007f1e0ff */
[----:B------:R-:W-:Y:S01]  /*75a0*/  IADD3 R35, P4, PT, RZ, -R14, RZ ;  /* 0x8000000eff237210 */ /* 0x000fe20007f9e0ff */
[----:B------:R-:W-:Y:S02]  /*75b0*/  IMAD R32, R33, R30, R32 ;  /* 0x0000001e21207224 */ /* 0x000fe400078e0220 */
[----:B------:R-:W-:-:S03]  /*75c0*/  IMAD.HI.U32 R36, R37, R34, RZ ;  /* 0x0000002225247227 */ /* 0x000fc600078e00ff */
[----:B------:R-:W-:-:S05]  /*75d0*/  IADD3.X R32, PT, PT, RZ, ~R32, RZ, P0, !PT ;  /* 0x80000020ff207210 */ /* 0x000fca00007fe4ff */
[----:B------:R-:W-:-:S04]  /*75e0*/  IMAD.WIDE.U32 R36, P1, R37, R32, R36 ;  /* 0x0000002025247225 */ /* 0x000fc80007820024 */
[----:B------:R-:W-:-:S04]  /*75f0*/  IMAD.HI.U32 R34, P0, R33, R34, R36 ;  /* 0x0000002221227227 */ /* 0x000fc80007800024 */
[----:B------:R-:W-:-:S05]  /*7600*/  IMAD.HI.U32 R36, R33, R32, RZ ;  /* 0x0000002021247227 */ /* 0x000fca00078e00ff */
[----:B------:R-:W-:Y:S01]  /*7610*/  IADD3.X R37, PT, PT, R36, R33, RZ, P1, !PT ;  /* 0x0000002124257210 */ /* 0x000fe20000ffe4ff */
[----:B------:R-:W-:Y:S01]  /*7620*/  IMAD R33, R33, R32, RZ ;  /* 0x0000002021217224 */ /* 0x000fe200078e02ff */
[----:B------:R-:W-:Y:S01]  /*7630*/  SEL R32, R35, R14, !P3 ;  /* 0x0000000e23207207 */ /* 0x000fe20005800000 */
[----:B------:R-:W-:Y:S02]  /*7640*/  IMAD.X R14, RZ, RZ, ~R9, P4 ;  /* 0x000000ffff0e7224 */ /* 0x000fe400020e0e09 */
[----:B------:R-:W-:Y:S01]  /*7650*/  HFMA2 R35, -RZ, RZ, 0, 0 ;  /* 0x00000000ff237431 */ /* 0x000fe200000001ff */
[----:B------:R-:W-:Y:S02]  /*7660*/  IADD3 R33, P1, PT, R33, R34, RZ ;  /* 0x0000002221217210 */ /* 0x000fe40007f3e0ff */
[-C--:B------:R-:W-:Y:S02]  /*7670*/  SEL R14, R14, R9.reuse, !P3 ;  /* 0x000000090e0e7207 */ /* 0x080fe40005800000 */
[----:B------:R-:W-:Y:S01]  /*7680*/  IADD3.X R37, PT, PT, RZ, RZ, R37, P1, P0 ;  /* 0x000000ffff257210 */ /* 0x000fe20000fe0425 */
[----:B------:R-:W-:Y:S01]  /*7690*/  IMAD.HI.U32 R34, R33, R32, RZ ;  /* 0x0000002021227227 */ /* 0x000fe200078e00ff */
        /* <DEDUP_REMOVED lines=8> */
[----:B------:R-:W-:Y:S02]  /*7720*/  IADD3 R39, P3, PT, -R34, R32, RZ ;  /* 0x0000002022277210 */ /* 0x000fe40007f7e1ff */
[----:B------:R-:W-:Y:S02]  /*7730*/  IADD3.X R32, PT, PT, R37, RZ, RZ, P0, !PT ;  /* 0x000000ff25207210 */ /* 0x000fe400007fe4ff */
[----:B------:R-:W-:-:S03]  /*7740*/  ISETP.GE.U32.AND P0, PT, R39, R30, PT ;  /* 0x0000001e2700720c */ /* 0x000fc60003f06070 */
[----:B------:R-:W-:-:S04]  /*7750*/  IMAD.X R32, RZ, RZ, R32, P1 ;  /* 0x000000ffff207224 */ /* 0x000fc800008e0620 */
[----:B------:R-:W-:-:S05]  /*7760*/  IMAD R35, R32, R30, R35 ;  /* 0x0000001e20237224 */ /* 0x000fca00078e0223 */
[----:B------:R-:W-:Y:S02]  /*7770*/  IADD3.X R35, PT, PT, ~R35, R14, RZ, P3, !PT ;  /* 0x0000000e23237210 */ /* 0x000fe40001ffe5ff */
[----:B------:R-:W-:Y:S02]  /*7780*/  IADD3 R14, P3, PT, R39, -R30, RZ ;  /* 0x8000001e270e7210 */ /* 0x000fe40007f7e0ff */
[----:B------:R-:W-:-:S04]  /*7790*/  ISETP.GE.U32.AND.EX P0, PT, R35, R31, PT, P0 ;  /* 0x0000001f2300720c */ /* 0x000fc80003f06100 */
[----:B------:R-:W-:Y:S02]  /*77a0*/  SEL R39, R14, R39, P0 ;  /* 0x000000270e277207 */ /* 0x000fe40000000000 */
[----:B------:R-:W-:Y:S02]  /*77b0*/  IADD3.X R14, PT, PT, R35, ~R31, RZ, P3, !PT ;  /* 0x8000001f230e7210 */ /* 0x000fe40001ffe4ff */
[----:B------:R-:W-:Y:S02]  /*77c0*/  ISETP.GE.U32.AND P1, PT, R39, R30, PT ;  /* 0x0000001e2700720c */ /* 0x000fe40003f26070 */
[----:B------:R-:W-:Y:S02]  /*77d0*/  SEL R35, R14, R35, P0 ;  /* 0x000000230e237207 */ /* 0x000fe40000000000 */
[----:B------:R-:W-:Y:S02]  /*77e0*/  IADD3 R14, P3, PT, R33, 0x1, RZ ;  /* 0x00000001210e7810 */ /* 0x000fe40007f7e0ff */
[----:B------:R-:W-:-:S02]  /*77f0*/  ISETP.GE.U32.AND.EX P1, PT, R35, R31, PT, P1 ;  /* 0x0000001f2300720c */ /* 0x000fc40003f26110 */
[----:B------:R-:W-:Y:S01]  /*7800*/  SEL R33, R14, R33, P0 ;  /* 0x000000210e217207 */ /* 0x000fe20000000000 */
[----:B------:R-:W-:-:S03]  /*7810*/  IMAD.X R31, RZ, RZ, R32, P3 ;  /* 0x000000ffff1f7224 */ /* 0x000fc600018e0620 */
[----:B------:R-:W-:Y:S02]  /*7820*/  IADD3 R14, P3, PT, R33, 0x1, RZ ;  /* 0x00000001210e7810 */ /* 0x000fe40007f7e0ff */
[----:B------:R-:W-:Y:S02]  /*7830*/  SEL R31, R31, R32, P0 ;  /* 0x000000201f1f7207 */ /* 0x000fe40000000000 */
[----:B------:R-:W-:Y:S02]  /*7840*/  SEL R33, R14, R33, P1 ;  /* 0x000000210e217207 */ /* 0x000fe40000800000 */
[-C--:B------:R-:W-:Y:S02]  /*7850*/  IADD3.X R14, PT, PT, RZ, R31.reuse, RZ, P3, !PT ;  /* 0x0000001fff0e7210 */ /* 0x080fe40001ffe4ff */
[----:B------:R-:W-:Y:S02]  /*7860*/  ISETP.NE.U32.AND P0, PT, R12, RZ, PT ;  /* 0x000000ff0c00720c */ /* 0x000fe40003f05070 */
[----:B------:R-:W-:-:S02]  /*7870*/  SEL R31, R14, R31, P1 ;  /* 0x0000001f0e1f7207 */ /* 0x000fc40000800000 */
[----:B------:R-:W-:Y:S02]  /*7880*/  IADD3 R14, P3, PT, RZ, -R33, RZ ;  /* 0x80000021ff0e7210 */ /* 0x000fe40007f7e0ff */
[----:B------:R-:W-:Y:S02]  /*7890*/  ISETP.GE.AND P1, PT, R9, RZ, PT ;  /* 0x000000ff0900720c */ /* 0x000fe40003f26270 */
[-C--:B------:R-:W-:Y:S02]  /*78a0*/  IADD3.X R12, PT, PT, RZ, ~R31.reuse, RZ, P3, !PT ;  /* 0x8000001fff0c7210 */ /* 0x080fe40001ffe4ff */
[----:B------:R-:W-:Y:S02]  /*78b0*/  ISETP.NE.AND.EX P0, PT, R13, RZ, PT, P0 ;  /* 0x000000ff0d00720c */ /* 0x000fe40003f05300 */
[----:B------:R-:W-:Y:S02]  /*78c0*/  SEL R12, R12, R31, !P1 ;  /* 0x0000001f0c0c7207 */ /* 0x000fe40004800000 */
[----:B------:R-:W-:-:S02]  /*78d0*/  MOV R13, 0x0 ;  /* 0x00000000000d7802 */ /* 0x000fc40000000f00 */
[----:B------:R-:W-:Y:S01]  /*78e0*/  SEL R9, R12, 0xffffffff, P0 ;  /* 0xffffffff0c097807 */ /* 0x000fe20000000000 */
[----:B------:R-:W-:Y:S01]  /*78f0*/  IMAD.MOV.U32 R12, RZ, RZ, R8 ;  /* 0x000000ffff0c7224 */ /* 0x000fe200078e0008 */
[----:B------:R-:W-:-:S04]  /*7900*/  SEL R14, R14, R33, !P1 ;  /* 0x000000210e0e7207 */ /* 0x000fc80004800000 */
[----:B------:R-:W-:Y:S01]  /*7910*/  SEL R14, R14, 0xffffffff, P0 ;  /* 0xffffffff0e0e7807 */ /* 0x000fe20000000000 */
[----:B------:R-:W-:Y:S06]  /*7920*/  RET.REL.NODEC R12 `(uncontiguous_reduce_u8) ;  /* 0xffffff840cb47950 */ /* 0x000fec0003c3ffff */
        .weak           $__internal_31_$__cuda_sm20_rem_s64
        .type           $__internal_31_$__cuda_sm20_rem_s64,@function
        .size           $__internal_31_$__cuda_sm20_rem_s64,(.L_x_4867 - $__internal_31_$__cuda_sm20_rem_s64)
$__internal_31_$__cuda_sm20_rem_s64:
        /* <DEDUP_REMOVED lines=34> */
[----:B------:R-:W-:Y:S02]  /*7b50*/  HFMA2 R13, -RZ, RZ, 0, 0 ;  /* 0x00000000ff0d7431 */ /* 0x000fe400000001ff */
[CC--:B------:R-:W-:Y:S02]  /*7b60*/  IMAD R35, R33.reuse, R12.reuse, RZ ;  /* 0x0000000c21237224 */ /* 0x0c0fe400078e02ff */
[----:B------:R-:W-:-:S03]  /*7b70*/  IMAD.HI.U32 R12, R33, R12, RZ ;  /* 0x0000000c210c7227 */ /* 0x000fc600078e00ff */
[----:B------:R-:W-:Y:S01]  /*7b80*/  IADD3 R14, P3, PT, R35, R20, RZ ;  /* 0x00000014230e7210 */ /* 0x000fe20007f7e0ff */
[----:B------:R-:W-:Y:S01]  /*7b90*/  IMAD.X R33, R12, 0x1, R33, P0 ;  /* 0x000000010c217824 */ /* 0x000fe200000e0621 */
[----:B------:R-:W-:-:S03]  /*7ba0*/  IADD3.X R20, PT, PT, RZ, ~R31, RZ, P4, !PT ;  /* 0x8000001fff147210 */ /* 0x000fc600027fe4ff */
[----:B------:R-:W-:Y:S01]  /*7bb0*/  IMAD.HI.U32 R12, R14, R21, RZ ;  /* 0x000000150e0c7227 */ /* 0x000fe200078e00ff */
[----:B------:R-:W-:Y:S02]  /*7bc0*/  SEL R31, R20, R31, !P1 ;  /* 0x0000001f141f7207 */ /* 0x000fe40004800000 */
        /* <DEDUP_REMOVED lines=34> */
[----:B------:R-:W-:Y:S06]  /*7df0*/  RET.REL.NODEC R32 `(uncontiguous_reduce_u8) ;  /* 0xffffff8020807950 */ /* 0x000fec0003c3ffff */
.L_x_2941:
        /* <DEDUP_REMOVED lines=16> */
.L_x_4867:


//--------------------- .text.contiguous_reduce_u8 --------------------------
	.section	.text.contiguous_reduce_u8,"ax",@progbits
	.align	128
        .global         contiguous_reduce_u8
        .type           contiguous_reduce_u8,@function
        .size           contiguous_reduce_u8,(.L_x_4927 - contiguous_reduce_u8)
        .other          contiguous_reduce_u8,@"STO_CUDA_ENTRY STV_DEFAULT"
contiguous_reduce_u8:
.text.contiguous_reduce_u8:
        /* <DEDUP_REMOVED lines=28> */
[----:B------:R-:W-:-:S04]  /*01c0*/  IMAD.X R13, RZ, RZ, UR11, P1 ;  /* 0x0000000bff0d7e24 */ /* 0x000fc800088e06ff */
        /* <DEDUP_REMOVED lines=9> */
.L_x_2943:
[----:B------:R-:W-:-:S04]  /*0260*/  ISETP.GE.U32.AND P0, PT, R6, UR6, PT ;  /* 0x0000000606007c0c */ /* 0x000fc8000bf06070 */
[----:B------:R-:W-:-:S13]  /*0270*/  ISETP.GE.U32.AND.EX P0, PT, RZ, UR7, PT, P0 ;  /* 0x00000007ff007c0c */ /* 0x000fda000bf06100 */
[----:B------:R-:W-:Y:S05]  /*0280*/  @P0 BRA `(.L_x_2944) ;  /* 0x0000000000180947 */ /* 0x000fea0003800000 */
[----:B------:R-:W0:Y:S02]  /*0290*/  LDCU.64 UR10, c[0x0][0x390] ;  /* 0x00007200ff0a77ac */ /* 0x000e240008000a00 */
[----:B0-----:R-:W-:-:S05]  /*02a0*/  IADD3 R10, P0, PT, R6, UR10, RZ ;  /* 0x0000000a060a7c10 */ /* 0x001fca000ff1e0ff */
[----:B------:R-:W-:-:S06]  /*02b0*/  IMAD.X R11, RZ, RZ, UR11, P0 ;  /* 0x0000000bff0b7e24 */ /* 0x000fcc00080e06ff */
[----:B------:R-:W2:Y:S04]  /*02c0*/  LDG.E.U8 R11, desc[UR8][R10.64] ;  /* 0x000000080a0b7981 */ /* 0x000ea8000c1e1100 */
[----:B--2---:R0:W-:Y:S04]  /*02d0*/  STS.U8 [R2+UR4], R11 ;  /* 0x0000000b02007988 */ /* 0x0041e80008000004 */
[----:B------:R0:W-:Y:S02]  /*02e0*/  STS.64 [R4], R6 ;  /* 0x0000000604007388 */ /* 0x0001e40000000a00 */
.L_x_2944:
[----:B------:R-:W-:Y:S05]  /*02f0*/  BSYNC.RECONVERGENT B0 ;  /* 0x0000000000007941 */ /* 0x000fea0003800200 */
.L_x_2942:
[----:B------:R-:W-:Y:S01]  /*0300*/  BAR.SYNC.DEFER_BLOCKING 0x0 ;  /* 0x0000000000007b1d */ /* 0x000fe20000010000 */
[----:B------:R-:W-:-:S13]  /*0310*/  ISETP.GE.U32.AND P0, PT, R5, 0x42, PT ;  /* 0x000000420500780c */ /* 0x000fda0003f06070 */
[----:B------:R-:W-:Y:S05]  /*0320*/  @!P0 BRA `(.L_x_2945) ;  /* 0x0000000000808947 */ /* 0x000fea0003800000 */
.L_x_2950:
[--C-:B-1----:R-:W-:Y:S01]  /*0330*/  IMAD.MOV.U32 R12, RZ, RZ, R5.reuse ;  /* 0x000000ffff0c7224 */ /* 0x102fe200078e0005 */
[----:B------:R-:W-:Y:S01]  /*0340*/  SHF.R.U32.HI R5, RZ, 0x1, R5 ;  /* 0x00000001ff057819 */ /* 0x000fe20000011605 */
[----:B------:R-:W-:Y:S03]  /*0350*/  BSSY.RECONVERGENT B0, `(.L_x_2946) ;  /* 0x0000019000007945 */ /* 0x000fe60003800200 */
[----:B------:R-:W-:-:S13]  /*0360*/  ISETP.GE.U32.AND P0, PT, R2, R5, PT ;  /* 0x000000050200720c */ /* 0x000fda0003f06070 */
[----:B--2---:R-:W-:Y:S05]  /*0370*/  @P0 BRA `(.L_x_2947) ;  /* 0x0000000000580947 */ /* 0x004fea0003800000 */
[----:B------:R-:W-:Y:S01]  /*0380*/  IMAD.IADD R10, R8, 0x1, R5 ;  /* 0x00000001080a7824 */ /* 0x000fe200078e0205 */
[----:B------:R-:W-:Y:S01]  /*0390*/  LDS.U8 R9, [R2+UR4] ;  /* 0x0000000402097984 */ /* 0x000fe20008000000 */
[----:B0-----:R-:W-:Y:S01]  /*03a0*/  IMAD R11, R5, 0x8, R4 ;  /* 0x00000008050b7824 */ /* 0x001fe200078e0204 */
[----:B------:R-:W-:Y:S02]  /*03b0*/  BSSY.RELIABLE B1, `(.L_x_2948) ;  /* 0x0000010000017945 */ /* 0x000fe40003800100 */
[----:B------:R-:W0:Y:S02]  /*03c0*/  LDS.U8 R14, [R10] ;  /* 0x000000000a0e7984 */ /* 0x000e240000000000 */
[----:B0-----:R-:W-:-:S13]  /*03d0*/  ISETP.GT.U32.AND P0, PT, R9, R14, PT ;  /* 0x0000000e0900720c */ /* 0x001fda0003f04070 */
[----:B------:R0:W1:Y:S01]  /*03e0*/  @P0 LDS.64 R6, [R11] ;  /* 0x000000000b060984 */ /* 0x0000620000000a00 */
        /* <DEDUP_REMOVED lines=12> */
.L_x_2949:
[----:B------:R-:W-:Y:S05]  /*04b0*/  BSYNC.RELIABLE B1 ;  /* 0x0000000000017941 */ /* 0x000fea0003800100 */
.L_x_2948:
[----:B------:R2:W-:Y:S04]  /*04c0*/  STS.U8 [R2+UR4], R14 ;  /* 0x0000000e02007988 */ /* 0x0005e80008000004 */
[----:B-1----:R2:W-:Y:S02]  /*04d0*/  STS.64 [R4], R6 ;  /* 0x0000000604007388 */ /* 0x0025e40000000a00 */
.L_x_2947:
[----:B------:R-:W-:Y:S05]  /*04e0*/  BSYNC.RECONVERGENT B0 ;  /* 0x0000000000007941 */ /* 0x000fea0003800200 */
.L_x_2946:
[----:B------:R-:W-:Y:S05]  /*04f0*/  WARPSYNC.ALL ;  /* 0x0000000000007948 */ /* 0x000fea0003800000 */
[----:B------:R-:W-:Y:S01]  /*0500*/  BAR.SYNC.DEFER_BLOCKING 0x0 ;  /* 0x0000000000007b1d */ /* 0x000fe20000010000 */
[----:B------:R-:W-:-:S13]  /*0510*/  ISETP.GT.U32.AND P0, PT, R12, 0x83, PT ;  /* 0x000000830c00780c */ /* 0x000fda0003f04070 */
[----:B------:R-:W-:Y:S05]  /*0520*/  @P0 BRA `(.L_x_2950) ;  /* 0xfffffffc00800947 */ /* 0x000fea000383ffff */
.L_x_2945:
[----:B------:R-:W-:-:S13]  /*0530*/  ISETP.GT.U32.AND P0, PT, R2, 0x1f, PT ;  /* 0x0000001f0200780c */ /* 0x000fda0003f04070 */
[----:B------:R-:W-:Y:S05]  /*0540*/  @P0 EXIT ;  /* 0x000000000000094d */ /* 0x000fea0003800000 */
[----:B------:R-:W-:Y:S01]  /*0550*/  LDS.U8 R5, [R2+UR4] ;  /* 0x0000000402057984 */ /* 0x000fe20008000000 */
[----:B------:R-:W-:Y:S04]  /*0560*/  BSSY.RECONVERGENT B1, `(.L_x_2951) ;  /* 0x0000015000017945 */ /* 0x000fe80003800200 */
[----:B------:R-:W-:Y:S01]  /*0570*/  BSSY.RELIABLE B0, `(.L_x_2952) ;  /* 0x000000f000007945 */ /* 0x000fe20003800100 */
[----:B012---:R-:W0:Y:S02]  /*0580*/  LDS.U8 R6, [R2+UR4+0x20] ;  /* 0x0000200402067984 */ /* 0x007e240008000000 */
[----:B0-----:R-:W-:-:S13]  /*0590*/  ISETP.GT.U32.AND P0, PT, R5, R6, PT ;  /* 0x000000060500720c */ /* 0x001fda0003f04070 */
[----:B------:R-:W-:Y:S05]  /*05a0*/  @P0 BRA `(.L_x_2953) ;  /* 0x00000000002c0947 */ /* 0x000fea0003800000 */
[----:B------:R-:W-:Y:S04]  /*05b0*/  LDS.U8 R5, [R2+UR4] ;  /* 0x0000000402057984 */ /* 0x000fe80008000000 */
[----:B------:R-:W0:Y:S02]  /*05c0*/  LDS.U8 R6, [R2+UR4+0x20] ;  /* 0x0000200402067984 */ /* 0x000e240008000000 */
        /* <DEDUP_REMOVED lines=9> */
.L_x_2953:
[----:B------:R-:W-:Y:S05]  /*0660*/  BSYNC.RELIABLE B0 ;  /* 0x0000000000007941 */ /* 0x000fea0003800100 */
.L_x_2952:
[----:B------:R-:W0:Y:S04]  /*0670*/  LDS.64 R6, [R4+0x100] ;  /* 0x0001000004067984 */ /* 0x000e280000000a00 */
[----:B0-----:R-:W-:Y:S04]  /*0680*/  STS.64 [R4], R6 ;  /* 0x0000000604007388 */ /* 0x001fe80000000a00 */
[----:B------:R-:W0:Y:S04]  /*0690*/  LDS.U8 R5, [R2+UR4+0x20] ;  /* 0x0000200402057984 */ /* 0x000e280008000000 */
[----:B0-----:R0:W-:Y:S02]  /*06a0*/  STS.U8 [R2+UR4], R5 ;  /* 0x0000000502007988 */ /* 0x0011e40008000004 */
.L_x_2954:
[----:B------:R-:W-:Y:S05]  /*06b0*/  BSYNC.RECONVERGENT B1 ;  /* 0x0000000000017941 */ /* 0x000fea0003800200 */
.L_x_2951:
[----:B------:R-:W-:Y:S05]  /*06c0*/  WARPSYNC.ALL ;  /* 0x0000000000007948 */ /* 0x000fea0003800000 */
[----:B0-----:R-:W-:Y:S01]  /*06d0*/  LDS.U8 R5, [R2+UR4] ;  /* 0x0000000402057984 */ /* 0x001fe20008000000 */
[----:B------:R-:W-:Y:S04]  /*06e0*/  BSSY.RECONVERGENT B2, `(.L_x_2955) ;  /* 0x0000015000027945 */ /* 0x000fe80003800200 */
[----:B------:R-:W-:Y:S01]  /*06f0*/  BSSY.RELIABLE B1, `(.L_x_2956) ;  /* 0x000000f000017945 */ /* 0x000fe20003800100 */
[----:B------:R-:W0:Y:S02]  /*0700*/  LDS.U8 R6, [R2+UR4+0x10] ;  /* 0x0000100402067984 */ /* 0x000e240008000000 */
        /* <DEDUP_REMOVED lines=13> */
.L_x_2957:
[----:B------:R-:W-:Y:S05]  /*07e0*/  BSYNC.RELIABLE B1 ;  /* 0x0000000000017941 */ /* 0x000fea0003800100 */
.L_x_2956:
[----:B------:R-:W0:Y:S04]  /*07f0*/  LDS.64 R6, [R4+0x80] ;  /* 0x0000800004067984 */ /* 0x000e280000000a00 */
[----:B0-----:R-:W-:Y:S04]  /*0800*/  STS.64 [R4], R6 ;  /* 0x0000000604007388 */ /* 0x001fe80000000a00 */
[----:B------:R-:W0:Y:S04]  /*0810*/  LDS.U8 R5, [R2+UR4+0x10] ;  /* 0x0000100402057984 */ /* 0x000e280008000000 */
[----:B0-----:R0:W-:Y:S02]  /*0820*/  STS.U8 [R2+UR4], R5 ;  /* 0x0000000502007988 */ /* 0x0011e40008000004 */
.L_x_2958:
[----:B------:R-:W-:Y:S05]  /*0830*/  BSYNC.RECONVERGENT B2 ;  /* 0x0000000000027941 */ /* 0x000fea0003800200 */
.L_x_2955:
        /* <DEDUP_REMOVED lines=18> */
.L_x_2961:
[----:B------:R-:W-:Y:S05]  /*0960*/  BSYNC.RELIABLE B2 ;  /* 0x0000000000027941 */ /* 0x000fea0003800100 */
.L_x_2960:
[----:B------:R-:W0:Y:S04]  /*0970*/  LDS.64 R6, [R4+0x40] ;  /* 0x0000400004067984 */ /* 0x000e280000000a00 */
[----:B0-----:R-:W-:Y:S04]  /*0980*/  STS.64 [R4], R6 ;  /* 0x0000000604007388 */ /* 0x001fe80000000a00 */
[----:B------:R-:W0:Y:S04]  /*0990*/  LDS.U8 R5, [R2+UR4+0x8] ;  /* 0x0000080402057984 */ /* 0x000e280008000000 */
[----:B0-----:R0:W-:Y:S02]  /*09a0*/  STS.U8 [R2+UR4], R5 ;  /* 0x0000000502007988 */ /* 0x0011e40008000004 */
.L_x_2962:
[----:B------:R-:W-:Y:S05]  /*09b0*/  BSYNC.RECONVERGENT B3 ;  /* 0x0000000000037941 */ /* 0x000fea0003800200 */
.L_x_2959:
        /* <DEDUP_REMOVED lines=18> */
.L_x_2965:
[----:B------:R-:W-:Y:S05]  /*0ae0*/  BSYNC.RELIABLE B3 ;  /* 0x0000000000037941 */ /* 0x000fea0003800100 */
.L_x_2964:
[----:B------:R-:W0:Y:S04]  /*0af0*/  LDS.64 R6, [R4+0x20] ;  /* 0x0000200004067984 */ /* 0x000e280000000a00 */
[----:B0-----:R-:W-:Y:S04]  /*0b00*/  STS.64 [R4], R6 ;  /* 0x0000000604007388 */ /* 0x001fe80000000a00 */
[----:B------:R-:W0:Y:S04]  /*0b10*/  LDS.U8 R5, [R2+UR4+0x4] ;  /* 0x0000040402057984 */ /* 0x000e280008000000 */
[----:B0-----:R0:W-:Y:S02]  /*0b20*/  STS.U8 [R2+UR4], R5 ;  /* 0x0000000502007988 */ /* 0x0011e40008000004 */
.L_x_2966:
[----:B------:R-:W-:Y:S05]  /*0b30*/  BSYNC.RECONVERGENT B4 ;  /* 0x0000000000047941 */ /* 0x000fea0003800200 */
.L_x_2963:
        /* <DEDUP_REMOVED lines=18> */
.L_x_2969:
[----:B------:R-:W-:Y:S05]  /*0c60*/  BSYNC.RELIABLE B4 ;  /* 0x0000000000047941 */ /* 0x000fea0003800100 */
.L_x_2968:
[----:B------:R-:W0:Y:S04]  /*0c70*/  LDS.64 R6, [R4+0x10] ;  /* 0x0000100004067984 */ /* 0x000e280000000a00 */
[----:B0-----:R-:W-:Y:S04]  /*0c80*/  STS.64 [R4], R6 ;  /* 0x0000000604007388 */ /* 0x001fe80000000a00 */
[----:B------:R-:W0:Y:S04]  /*0c90*/  LDS.U8 R5, [R2+UR4+0x2] ;  /* 0x0000020402057984 */ /* 0x000e280008000000 */
[----:B0-----:R0:W-:Y:S02]  /*0ca0*/  STS.U8 [R2+UR4], R5 ;  /* 0x0000000502007988 */ /* 0x0011e40008000004 */
.L_x_2970:
[----:B------:R-:W-:Y:S05]  /*0cb0*/  BSYNC.RECONVERGENT B5 ;  /* 0x0000000000057941 */ /* 0x000fea0003800200 */
.L_x_2967:
        /* <DEDUP_REMOVED lines=18> */
.L_x_2973:
[----:B------:R-:W-:Y:S05]  /*0de0*/  BSYNC.RELIABLE B6 ;  /* 0x0000000000067941 */ /* 0x000fea0003800100 */
.L_x_2972:
[----:B------:R-:W0:Y:S04]  /*0df0*/  LDS.64 R6, [R4+0x8] ;  /* 0x0000080004067984 */ /* 0x000e280000000a00 */
[----:B0-----:R-:W-:Y:S04]  /*0e00*/  STS.64 [R4], R6 ;  /* 0x0000000604007388 */ /* 0x001fe80000000a00 */
[----:B------:R-:W0:Y:S04]  /*0e10*/  LDS.U8 R5, [R2+UR4+0x1] ;  /* 0x0000010402057984 */ /* 0x000e280008000000 */
[----:B0-----:R0:W-:Y:S02]  /*0e20*/  STS.U8 [R2+UR4], R5 ;  /* 0x0000000502007988 */ /* 0x0011e40008000004 */
.L_x_2974:
[----:B------:R-:W-:Y:S05]  /*0e30*/  BSYNC.RECONVERGENT B5 ;  /* 0x0000000000057941 */ /* 0x000fea0003800200 */
.L_x_2971:
[----:B------:R-:W-:Y:S05]  /*0e40*/  WARPSYNC.ALL ;  /* 0x0000000000007948 */ /* 0x000fea0003800000 */
[----:B------:R-:W-:-:S13]  /*0e50*/  ISETP.NE.AND P0, PT, R2, RZ, PT ;  /* 0x000000ff0200720c */ /* 0x000fda0003f05270 */
[----:B------:R-:W-:Y:S05]  /*0e60*/  @P0 EXIT ;  /* 0x000000000000094d */ /* 0x000fea0003800000 */
[----:B------:R-:W1:Y:S01]  /*0e70*/  S2UR UR6, SR_CgaCtaId ;  /* 0x00000000000679c3 */ /* 0x000e620000008800 */
[----:B------:R-:W-:Y:S01]  /*0e80*/  UMOV UR5, 0x400 ;  /* 0x0000040000057882 */ /* 0x000fe20000000000 */
[----:B0-----:R-:W-:Y:S06]  /*0e90*/  LDS.64 R2, [R3+UR4] ;  /* 0x0000000403027984 */ /* 0x001fec0008000a00 */
[----:B------:R-:W0:Y:S01]  /*0ea0*/  LDC.64 R4, c[0x0][0x388] ;  /* 0x0000e200ff047b82 */ /* 0x000e220000000a00 */
[----:B-1----:R-:W-:Y:S01]  /*0eb0*/  ULEA UR5, UR6, UR5, 0x18 ;  /* 0x0000000506057291 */ /* 0x002fe2000f8ec0ff */
        /* <DEDUP_REMOVED lines=8> */
.L_x_2975:
        /* <DEDUP_REMOVED lines=12> */
.L_x_4927:


//--------------------- .text.nkd2_i64            --------------------------
	.section	.text.nkd2_i64,"ax",@progbits
	.align	128
        .global         nkd2_i64
        .type           nkd2_i64,@function
        .size           nkd2_i64,(.L_x_4928 - nkd2_i64)
        .other          nkd2_i64,@"STO_CUDA_ENTRY STV_DEFAULT"
nkd2_i64:
.text.nkd2_i64:
        /* <DEDUP_REMOVED lines=46> */
[----:B------:R-:W-:-:S13]  /*02e0*/  ISETP.GT.AND.EX P0, PT, R15, R17, PT, P0 ;  /* 0x000000110f00720c */ /* 0x000fda0003f04300 */
[----:B------:R-:W-:Y:S05]  /*02f0*/  @!P0 BRA `(.L_x_2978) ;  /* 0x0000000000108947 */ /* 0x000fea0003800000 */
[----:B------:R-:W0:Y:S02]  /*0300*/  LDC.64 R14, c[0x0][0x390] ;  /* 0x0000e400ff0e7b82 */ /* 0x000e240000000a00 */
[----:B0-----:R-:W-:-:S06]  /*0310*/  IMAD.WIDE.U32 R14, R23, 0x8, R14 ;  /* 0x00000008170e7825 */ /* 0x001fcc00078e000e */
[----:B------:R-:W5:Y:S01]  /*0320*/  LDG.E.64 R14, desc[UR10][R14.64] ;  /* 0x0000000a0e0e7981 */ /* 0x000f62000c1e1b00 */
[----:B------:R-:W-:Y:S05]  /*0330*/  BRA `(.L_x_2979) ;  /* 0x00000000004c7947 */ /* 0x000fea0003800000 */
.L_x_2978:
        /* <DEDUP_REMOVED lines=8> */
.L_x_2981:
        /* <DEDUP_REMOVED lines=11> */
.L_x_2979:
[----:B------:R0:W-:Y:S04]  /*0470*/  STS.64 [R9], R16 ;  /* 0x0000001009007388 */ /* 0x0001e80000000a00 */
[----:B-----5:R0:W-:Y:S01]  /*0480*/  STS.64 [R7], R14 ;  /* 0x0000000e07007388 */ /* 0x0201e20000000a00 */
[----:B------:R-:W-:Y:S05]  /*0490*/  BRA `(.L_x_2983) ;  /* 0x00000000003c7947 */ /* 0x000fea0003800000 */
.L_x_2982:
[----:B------:R-:W-:Y:S05]  /*04a0*/  BSYNC.RELIABLE B1 ;  /* 0x0000000000017941 */ /* 0x000fea0003800100 */
.L_x_2980:
[----:B------:R1:W-:Y:S04]  /*04b0*/  STS.64 [R9], R14 ;  /* 0x0000000e09007388 */ /* 0x0003e80000000a00 */
[----:B-----5:R1:W-:Y:S01]  /*04c0*/  STS.64 [R7], R18 ;  /* 0x0000001207007388 */ /* 0x0203e20000000a00 */
[----:B------:R-:W-:Y:S05]  /*04d0*/  BRA `(.L_x_2983) ;  /* 0x00000000002c7947 */ /* 0x000fea0003800000 */
.L_x_2977:
        /* <DEDUP_REMOVED lines=11> */
.L_x_2983:
[----:B------:R-:W-:Y:S05]  /*0590*/  BSYNC.RECONVERGENT B0 ;  /* 0x0000000000007941 */ /* 0x000fea0003800200 */
.L_x_2976:
[----:B------:R-:W-:Y:S05]  /*05a0*/  WARPSYNC.ALL ;  /* 0x0000000000007948 */ /* 0x000fea0003800000 */
[----:B------:R-:W-:Y:S01]  /*05b0*/  BAR.SYNC.DEFER_BLOCKING 0x0 ;  /* 0x0000000000007b1d */ /* 0x000fe20000010000 */
[----:B------:R-:W-:-:S13]  /*05c0*/  ISETP.GE.U32.AND P0, PT, R0, 0x42, PT ;  /* 0x000000420000780c */ /* 0x000fda0003f06070 */
[----:B------:R-:W-:Y:S05]  /*05d0*/  @!P0 BRA `(.L_x_2984) ;  /* 0x0000000000808947 */ /* 0x000fea0003800000 */
.L_x_2989:
        /* <DEDUP_REMOVED lines=11> */
[----:B------:R-:W-:-:S13]  /*0690*/  ISETP.GT.AND.EX P0, PT, R15, R19, PT, P0 ;  /* 0x000000130f00720c */ /* 0x000fda0003f04300 */
        /* <DEDUP_REMOVED lines=12> */
.L_x_2988:
[----:B------:R-:W-:Y:S05]  /*0760*/  BSYNC.RELIABLE B1 ;  /* 0x0000000000017941 */ /* 0x000fea0003800100 */
.L_x_2987:
[----:B------:R3:W-:Y:S04]  /*0770*/  STS.64 [R9], R18 ;  /* 0x0000001209007388 */ /* 0x0007e80000000a00 */
[----:B-1----:R3:W-:Y:S02]  /*0780*/  STS.64 [R7], R16 ;  /* 0x0000001007007388 */ /* 0x0027e40000000a00 */
.L_x_2986:
[----:B------:R-:W-:Y:S05]  /*0790*/  BSYNC.RECONVERGENT B0 ;  /* 0x0000000000007941 */ /* 0x000fea0003800200 */
.L_x_2985:
[----:B------:R-:W-:Y:S05]  /*07a0*/  WARPSYNC.ALL ;  /* 0x0000000000007948 */ /* 0x000fea0003800000 */
[----:B------:R-:W-:Y:S01]  /*07b0*/  BAR.SYNC.DEFER_BLOCKING 0x0 ;  /* 0x0000000000007b1d */ /* 0x000fe20000010000 */
[----:B------:R-:W-:-:S13]  /*07c0*/  ISETP.GT.U32.AND P0, PT, R4, 0x83, PT ;  /* 0x000000830400780c */ /* 0x000fda0003f04070 */
[----:B------:R-:W-:Y:S05]  /*07d0*/  @P0 BRA `(.L_x_2989) ;  /* 0xfffffffc00800947 */ /* 0x000fea000383ffff */
.L_x_2984:
[----:B------:R-:W-:-:S13]  /*07e0*/  ISETP.GT.U32.AND P0, PT, R11, 0x1f, PT ;  /* 0x0000001f0b00780c */ /* 0x000fda0003f04070 */
[----:B------:R-:W-:Y:S05]  /*07f0*/  @P0 EXIT ;  /* 0x000000000000094d */ /* 0x000fea0003800000 */
[----:B012---:R-:W-:Y:S01]  /*0800*/  LDS.64 R14, [R9] ;  /* 0x00000000090e7984 */ /* 0x007fe20000000a00 */
[----:B------:R-:W-:Y:S04]  /*0810*/  BSSY.RECONVERGENT B1, `(.L_x_2990) ;  /* 0x0000017000017945 */ /* 0x000fe80003800200 */
[----:B------:R-:W-:Y:S01]  /*0820*/  BSSY.RELIABLE B0, `(.L_x_2991) ;  /* 0x0000011000007945 */ /* 0x000fe20003800100 */
[----:B---3--:R-:W0:Y:S02]  /*0830*/  LDS.64 R16, [R9+0x100] ;  /* 0x0001000009107984 */ /* 0x008e240000000a00 */
[----:B0-----:R-:W-:-:S04]  /*0840*/  ISETP.GT.U32.AND P0, PT, R14, R16, PT ;  /* 0x000000100e00720c */ /* 0x001fc80003f04070 */
[----:B------:R-:W-:-:S13]  /*0850*/  ISETP.GT.AND.EX P0, PT, R15, R17, PT, P0 ;  /* 0x000000110f00720c */ /* 0x000fda0003f04300 */
        /* <DEDUP_REMOVED lines=13> */
.L_x_2992:
[----:B------:R-:W-:Y:S05]  /*0930*/  BSYNC.RELIABLE B0 ;  /* 0x0000000000007941 */ /* 0x000fea0003800100 */
.L_x_2991:
[----:B------:R-:W0:Y:S04]  /*0940*/  LDS.64 R14, [R7+0x100] ;  /* 0x00010000070e7984 */ /* 0x000e280000000a00 */
[----:B0-----:R-:W-:Y:S04]  /*0950*/  STS.64 [R7], R14 ;  /* 0x0000000e07007388 */ /* 0x001fe80000000a00 */
[----:B------:R-:W0:Y:S04]  /*0960*/  LDS.64 R16, [R9+0x100] ;  /* 0x0001000009107984 */ /* 0x000e280000000a00 */
[----:B0-----:R0:W-:Y:S02]  /*0970*/  STS.64 [R9], R16 ;  /* 0x0000001009007388 */ /* 0x0011e40000000a00 */
.L_x_2993:
[----:B------:R-:W-:Y:S05]  /*0980*/  BSYNC.RECONVERGENT B1 ;  /* 0x0000000000017941 */ /* 0x000fea0003800200 */
.L_x_2990:
[----:B------:R-:W-:Y:S05]  /*0990*/  WARPSYNC.ALL ;  /* 0x0000000000007948 */ /* 0x000fea0003800000 */
[----:B------:R-:W-:Y:S01]  /*09a0*/  LDS.64 R14, [R9] ;  /* 0x00000000090e7984 */ /* 0x000fe20000000a00 */
[----:B------:R-:W-:Y:S04]  /*09b0*/  BSSY.RECONVERGENT B2, `(.L_x_2994) ;  /* 0x0000017000027945 */ /* 0x000fe80003800200 */
[----:B------:R-:W-:Y:S01]  /*09c0*/  BSSY.RELIABLE B1, `(.L_x_2995) ;  /* 0x0000011000017945 */ /* 0x000fe20003800100 */
[----:B0-----:R-:W0:Y:S02]  /*09d0*/  LDS.64 R16, [R9+0x80] ;  /* 0x0000800009107984 */ /* 0x001e240000000a00 */
        /* <DEDUP_REMOVED lines=15> */
.L_x_2996:
[----:B------:R-:W-:Y:S05]  /*0ad0*/  BSYNC.RELIABLE B1 ;  /* 0x0000000000017941 */ /* 0x000fea0003800100 */
.L_x_2995:
[----:B------:R-:W0:Y:S04]  /*0ae0*/  LDS.64 R14, [R7+0x80] ;  /* 0x00008000070e7984 */ /* 0x000e280000000a00 */
[----:B0-----:R-:W-:Y:S04]  /*0af0*/  STS.64 [R7], R14 ;  /* 0x0000000e07007388 */ /* 0x001fe80000000a00 */
[----:B------:R-:W0:Y:S04]  /*0b00*/  LDS.64 R16, [R9+0x80] ;  /* 0x0000800009107984 */ /* 0x000e280000000a00 */
[----:B0-----:R0:W-:Y:S02]  /*0b10*/  STS.64 [R9], R16 ;  /* 0x0000001009007388 */ /* 0x0011e40000000a00 */
.L_x_2997:
[----:B------:R-:W-:Y:S05]  /*0b20*/  BSYNC.RECONVERGENT B2 ;  /* 0x0000000000027941 */ /* 0x000fea0003800200 */
.L_x_2994:
        /* <DEDUP_REMOVED lines=20> */
.L_x_3000:
[----:B------:R-:W-:Y:S05]  /*0c70*/  BSYNC.RELIABLE B2 ;  /* 0x0000000000027941 */ /* 0x000fea0003800100 */
.L_x_2999:
[----:B------:R-:W0:Y:S04]  /*0c80*/  LDS.64 R14, [R7+0x40] ;  /* 0x00004000070e7984 */ /* 0x000e280000000a00 */
[----:B0-----:R-:W-:Y:S04]  /*0c90*/  STS.64 [R7], R14 ;  /* 0x0000000e07007388 */ /* 0x001fe80000000a00 */
[----:B------:R-:W0:Y:S04]  /*0ca0*/  LDS.64 R16, [R9+0x40] ;  /* 0x0000400009107984 */ /* 0x000e280000000a00 */
[----:B0-----:R0:W-:Y:S02]  /*0cb0*/  STS.64 [R9], R16 ;  /* 0x0000001009007388 */ /* 0x0011e40000000a00 */
.L_x_3001:
[----:B------:R-:W-:Y:S05]  /*0cc0*/  BSYNC.RECONVERGENT B3 ;  /* 0x0000000000037941 */ /* 0x000fea0003800200 */
.L_x_2998:
        /* <DEDUP_REMOVED lines=20> */
.L_x_3004:
[----:B------:R-:W-:Y:S05]  /*0e10*/  BSYNC.RELIABLE B3 ;  /* 0x0000000000037941 */ /* 0x000fea0003800100 */
.L_x_3003:
[----:B------:R-:W0:Y:S04]  /*0e20*/  LDS.64 R14, [R7+0x20] ;  /* 0x00002000070e7984 */ /* 0x000e280000000a00 */
[----:B0-----:R-:W-:Y:S04]  /*0e30*/  STS.64 [R7], R14 ;  /* 0x0000000e07007388 */ /* 0x001fe80000000a00 */
[----:B------:R-:W0:Y:S04]  /*0e40*/  LDS.64 R16, [R9+0x20] ;  /* 0x0000200009107984 */ /* 0x000e280000000a00 */
[----:B0-----:R0:W-:Y:S02]  /*0e50*/  STS.64 [R9], R16 ;  /* 0x0000001009007388 */ /* 0x0011e40000000a00 */
.L_x_3005:
[----:B------:R-:W-:Y:S05]  /*0e60*/  BSYNC.RECONVERGENT B4 ;  /* 0x0000000000047941 */ /* 0x000fea0003800200 */
.L_x_3002:
        /* <DEDUP_REMOVED lines=20> */
.L_x_3008:
[----:B------:R-:W-:Y:S05]  /*0fb0*/  BSYNC.RELIABLE B4 ;  /* 0x0000000000047941 */ /* 0x000fea0003800100 */
.L_x_3007:
[----:B------:R-:W0:Y:S04]  /*0fc0*/  LDS.64 R14, [R7+0x10] ;  /* 0x00001000070e7984 */ /* 0x000e280000000a00 */
[----:B0-----:R-:W-:Y:S04]  /*0fd0*/  STS.64 [R7], R14 ;  /* 0x0000000e07007388 */ /* 0x001fe80000000a00 */
[----:B------:R-:W0:Y:S04]  /*0fe0*/  LDS.64 R16, [R9+0x10] ;  /* 0x0000100009107984 */ /* 0x000e280000000a00 */
[----:B0-----:R0:W-:Y:S02]  /*0ff0*/  STS.64 [R9], R16 ;  /* 0x0000001009007388 */ /* 0x0011e40000000a00 */
.L_x_3009:
[----:B------:R-:W-:Y:S05]  /*1000*/  BSYNC.RECONVERGENT B5 ;  /* 0x0000000000057941 */ /* 0x000fea0003800200 */
.L_x_3006:
        /* <DEDUP_REMOVED lines=20> */
.L_x_3012:
[----:B------:R-:W-:Y:S05]  /*1150*/  BSYNC.RELIABLE B6 ;  /* 0x0000000000067941 */ /* 0x000fea0003800100 */
.L_x_3011:
[----:B------:R-:W0:Y:S04]  /*1160*/  LDS.64 R14, [R7+0x8] ;  /* 0x00000800070e7984 */ /* 0x000e280000000a00 */
[----:B0-----:R-:W-:Y:S04]  /*1170*/  STS.64 [R7], R14 ;  /* 0x0000000e07007388 */ /* 0x001fe80000000a00 */
[----:B------:R-:W0:Y:S04]  /*1180*/  LDS.64 R16, [R9+0x8] ;  /* 0x0000080009107984 */ /* 0x000e280000000a00 */
[----:B0-----:R0:W-:Y:S02]  /*1190*/  STS.64 [R9], R16 ;  /* 0x0000001009007388 */ /* 0x0011e40000000a00 */
.L_x_3013:
[----:B------:R-:W-:Y:S05]  /*11a0*/  BSYNC.RECONVERGENT B5 ;  /* 0x0000000000057941 */ /* 0x000fea0003800200 */
.L_x_3010:
        /* <DEDUP_REMOVED lines=21> */
.L_x_3014:
        /* <DEDUP_REMOVED lines=16> */
.L_x_4928:


//--------------------- .text.nkd_i64             --------------------------
	.section	.text.nkd_i64,"ax",@progbits
	.align	128
        .global         nkd_i64
        .type           nkd_i64,@function
        .size           nkd_i64,(.L_x_4869 - nkd_i64)
        .other          nkd_i64,@"STO_CUDA_ENTRY STV_DEFAULT"
nkd_i64:
.text.nkd_i64:
        /* <DEDUP_REMOVED lines=58> */
.L_x_3043:
        /* <DEDUP_REMOVED lines=33> */
.L_x_3020:
[----:B------:R-:W-:Y:S01]  /*05b0*/  IMAD.MOV.U32 R14, RZ, RZ, R6 ;  /* 0x000000ffff0e7224 */ /* 0x000fe200078e0006 */
[----:B------:R-:W-:Y:S01]  /*05c0*/  MOV R13, R7 ;  /* 0x00000007000d7202 */ /* 0x000fe20000000f00 */
[----:B------:R-:W-:Y:S01]  /*05d0*/  IMAD.MOV.U32 R12, RZ, RZ, R28 ;  /* 0x000000ffff0c7224 */ /* 0x000fe200078e001c */
[----:B------:R-:W-:Y:S02]  /*05e0*/  MOV R11, R29 ;  /* 0x0000001d000b7202 */ /* 0x000fe40000000f00 */
[----:B------:R-:W-:-:S07]  /*05f0*/  MOV R10, 0x610 ;  /* 0x00000610000a7802 */ /* 0x000fce0000000f00 */
[----:B------:R-:W-:Y:S05]  /*0600*/  CALL.REL.NOINC `($__internal_32_$__cuda_sm20_div_s64) ;  /* 0x00000070000c7944 */ /* 0x000fea0003c00000 */
        /* <DEDUP_REMOVED lines=9> */
.L_x_3021:
[----:B------:R-:W-:Y:S05]  /*06a0*/  BSYNC.RECONVERGENT B1 ;  /* 0x0000000000017941 */ /* 0x000fea0003800200 */
.L_x_3019:
        /* <DEDUP_REMOVED lines=34> */
.L_x_3023:
        /* <DEDUP_REMOVED lines=15> */
.L_x_3024:
[----:B------:R-:W-:Y:S05]  /*09c0*/  BSYNC.RECONVERGENT B1 ;  /* 0x0000000000017941 */ /* 0x000fea0003800200 */
.L_x_3022:
        /* <DEDUP_REMOVED lines=36> */
.L_x_3026:
[----:B------:R-:W-:Y:S01]  /*0c10*/  IMAD.MOV.U32 R14, RZ, RZ, R40 ;  /* 0x000000ffff0e7224 */ /* 0x000fe200078e0028 */
[----:B------:R-:W-:Y:S01]  /*0c20*/  MOV R13, R41 ;  /* 0x00000029000d7202 */ /* 0x000fe20000000f00 */
[----:B------:R-:W-:Y:S01]  /*0c30*/  IMAD.MOV.U32 R12, RZ, RZ, R24 ;  /* 0x000000ffff0c7224 */ /* 0x000fe200078e0018 */
[----:B------:R-:W-:Y:S02]  /*0c40*/  MOV R11, R25 ;  /* 0x00000019000b7202 */ /* 0x000fe40000000f00 */
[----:B------:R-:W-:-:S07]  /*0c50*/  MOV R10, 0xc70 ;  /* 0x00000c70000a7802 */ /* 0x000fce0000000f00 */
[----:B------:R-:W-:Y:S05]  /*0c60*/  CALL.REL.NOINC `($__internal_32_$__cuda_sm20_div_s64) ;  /* 0x0000006800747944 */ /* 0x000fea0003c00000 */
        /* <DEDUP_REMOVED lines=10> */
.L_x_3027:
[----:B------:R-:W-:Y:S05]  /*0d10*/  BSYNC.RECONVERGENT B1 ;  /* 0x0000000000017941 */ /* 0x000fea0003800200 */
.L_x_3025:
        /* <DEDUP_REMOVED lines=35> */
.L_x_3029:
        /* <DEDUP_REMOVED lines=16> */
.L_x_3030:
[----:B------:R-:W-:Y:S05]  /*1050*/  BSYNC.RECONVERGENT B1 ;  /* 0x0000000000017941 */ /* 0x000fea0003800200 */
.L_x_3028:
        /* <DEDUP_REMOVED lines=37> */
.L_x_3032:
        /* <DEDUP_REMOVED lines=16> */
.L_x_3033:
[----:B------:R-:W-:Y:S05]  /*13b0*/  BSYNC.RECONVERGENT B1 ;  /* 0x0000000000017941 */ /* 0x000fea0003800200 */
.L_x_3031:
        /* <DEDUP_REMOVED lines=36> */
.L_x_3035:
[----:B------:R-:W-:Y:S01]  /*1600*/  MOV R14, R26 ;  /* 0x0000001a000e7202 */ /* 0x000fe20000000f00 */
[----:B------:R-:W-:Y:S01]  /*1610*/  IMAD.MOV.U32 R13, RZ, RZ, R27 ;  /* 0x000000ffff0d7224 */ /* 0x000fe200078e001b */
[----:B------:R-:W-:Y:S01]  /*1620*/  MOV R12, R24 ;  /* 0x00000018000c7202 */ /* 0x000fe20000000f00 */
[----:B------:R-:W-:Y:S01]  /*1630*/  IMAD.MOV.U32 R11, RZ, RZ, R25 ;  /* 0x000000ffff0b7224 */ /* 0x000fe200078e0019 */
[----:B------:R-:W-:-:S07]  /*1640*/  MOV R10, 0x1660 ;  /* 0x00001660000a7802 */ /* 0x000fce0000000f00 */
[----:B------:R-:W-:Y:S05]  /*1650*/  CALL.REL.NOINC `($__internal_32_$__cuda_sm20_div_s64) ;  /* 0x0000005c00f87944 */ /* 0x000fea0003c00000 */
        /* <DEDUP_REMOVED lines=10> */
.L_x_3036:
[----:B------:R-:W-:Y:S05]  /*1700*/  BSYNC.RECONVERGENT B1 ;  /* 0x0000000000017941 */ /* 0x000fea0003800200 */
.L_x_3034:
        /* <DEDUP_REMOVED lines=35> */
.L_x_3038:
[----:B------:R-:W-:Y:S01]  /*1940*/  MOV R14, R40 ;  /* 0x00000028000e7202 */ /* 0x000fe20000000f00 */
[----:B------:R-:W-:Y:S01]  /*1950*/  IMAD.MOV.U32 R13, RZ, RZ, R41 ;  /* 0x000000ffff0d7224 */ /* 0x000fe200078e0029 */
[----:B------:R-:W-:Y:S01]  /*1960*/  MOV R12, R26 ;  /* 0x0000001a000c7202 */ /* 0x000fe20000000f00 */
[----:B------:R-:W-:Y:S01]  /*1970*/  IMAD.MOV.U32 R11, RZ, RZ, R27 ;  /* 0x000000ffff0b7224 */ /* 0x000fe200078e001b */
[----:B------:R-:W-:-:S07]  /*1980*/  MOV R10, 0x19a0 ;  /* 0x000019a0000a7802 */ /* 0x000fce0000000f00 */
[----:B------:R-:W-:Y:S05]  /*1990*/  CALL.REL.NOINC `($__internal_32_$__cuda_sm20_div_s64) ;  /* 0x0000005c00287944 */ /* 0x000fea0003c00000 */
        /* <DEDUP_REMOVED lines=11> */
.L_x_3039:
[----:B------:R-:W-:Y:S05]  /*1a50*/  BSYNC.RECONVERGENT B1 ;  /* 0x0000000000017941 */ /* 0x000fea0003800200 */
.L_x_3037:
        /* <DEDUP_REMOVED lines=36> */
.L_x_3041:
[----:B------:R-:W-:Y:S01]  /*1ca0*/  MOV R14, R24 ;  /* 0x00000018000e7202 */ /* 0x000fe20000000f00 */
[----:B------:R-:W-:Y:S01]  /*1cb0*/  IMAD.MOV.U32 R13, RZ, RZ, R25 ;  /* 0x000000ffff0d7224 */ /* 0x000fe200078e0019 */
[----:B------:R-:W-:Y:S01]  /*1cc0*/  MOV R12, R26 ;  /* 0x0000001a000c7202 */ /* 0x000fe20000000f00 */
[----:B------:R-:W-:Y:S01]  /*1cd0*/  IMAD.MOV.U32 R11, RZ, RZ, R27 ;  /* 0x000000ffff0b7224 */ /* 0x000fe200078e001b */
[----:B------:R-:W-:-:S07]  /*1ce0*/  MOV R10, 0x1d00 ;  /* 0x00001d00000a7802 */ /* 0x000fce0000000f00 */
[----:B------:R-:W-:Y:S05]  /*1cf0*/  CALL.REL.NOINC `($__internal_32_$__cuda_sm20_div_s64) ;  /* 0x0000005800507944 */ /* 0x000fea0003c00000 */
        /* <DEDUP_REMOVED lines=11> */
.L_x_3042:
[----:B------:R-:W-:Y:S05]  /*1db0*/  BSYNC.RECONVERGENT B1 ;  /* 0x0000000000017941 */ /* 0x000fea0003800200 */
.L_x_3040:
        /* <DEDUP_REMOVED lines=9> */
.L_x_3018:
        /* <DEDUP_REMOVED lines=36> */
.L_x_3046:
[----:B------:R-:W-:Y:S01]  /*2090*/  IMAD.MOV.U32 R14, RZ, RZ, R6 ;  /* 0x000000ffff0e7224 */ /* 0x000fe200078e0006 */
[----:B------:R-:W-:Y:S01]  /*20a0*/  MOV R13, R7 ;  /* 0x00000007000d7202 */ /* 0x000fe20000000f00 */
[----:B------:R-:W-:Y:S01]  /*20b0*/  IMAD.MOV.U32 R12, RZ, RZ, R8 ;  /* 0x000000ffff0c7224 */ /* 0x000fe200078e0008 */
[----:B------:R-:W-:Y:S02]  /*20c0*/  MOV R11, R9 ;  /* 0x00000009000b7202 */ /* 0x000fe40000000f00 */
[----:B------:R-:W-:-:S07]  /*20d0*/  MOV R10, 0x20f0 ;  /* 0x000020f0000a7802 */ /* 0x000fce0000000f00 */
[----:B------:R-:W-:Y:S05]  /*20e0*/  CALL.REL.NOINC `($__internal_32_$__cuda_sm20_div_s64) ;  /* 0x0000005400547944 */ /* 0x000fea0003c00000 */
        /* <DEDUP_REMOVED lines=9> */
.L_x_3047:
[----:B------:R-:W-:Y:S05]  /*2180*/  BSYNC.RECONVERGENT B1 ;  /* 0x0000000000017941 */ /* 0x000fea0003800200 */
.L_x_3045:
        /* <DEDUP_REMOVED lines=34> */
.L_x_3049:
        /* <DEDUP_REMOVED lines=14> */
.L_x_3050:
[----:B------:R-:W-:Y:S05]  /*2490*/  BSYNC.RECONVERGENT B1 ;  /* 0x0000000000017941 */ /* 0x000fea0003800200 */
.L_x_3048:
        /* <DEDUP_REMOVED lines=36> */
.L_x_3052:
        /* <DEDUP_REMOVED lines=17> */
.L_x_3053:
[----:B------:R-:W-:Y:S05]  /*27f0*/  BSYNC.RECONVERGENT B1 ;  /* 0x0000000000017941 */ /* 0x000fea0003800200 */
.L_x_3051:
        /* <DEDUP_REMOVED lines=36> */
.L_x_3055:
        /* <DEDUP_REMOVED lines=17> */
.L_x_3056:
[----:B------:R-:W-:Y:S05]  /*2b50*/  BSYNC.RECONVERGENT B1 ;  /* 0x0000000000017941 */ /* 0x000fea0003800200 */
.L_x_3054:
[----:B------:R-:W-:Y:S01]  /*2b60*/  IMAD R11, R11, R32, RZ ;  /* 0x000000200b0b7224 */ /* 0x000fe200078e02ff */
[----:B------:R-:W-:Y:S01]  /*2b70*/  IADD3 R4, PT, PT, R4, -0x2, RZ ;  /* 0xfffffffe04047810 */ /* 0x000fe20007ffe0ff */
[----:B------:R-:W-:Y:S02]  /*2b80*/  IMAD.MOV.U32 R8, RZ, RZ, R26 ;  /* 0x000000ffff087224 */ /* 0x000fe400078e001a */
[-C--:B------:R-:W-:Y:S02]  /*2b90*/  IMAD R11, R33, R29.reuse, R11 ;  /* 0x0000001d210b7224 */ /* 0x080fe400078e020b */
[----:B------:R-:W-:-:S04]  /*2ba0*/  IMAD.WIDE.U32 R26, R32, R29, R8 ;  /* 0x0000001d201a7225 */ /* 0x000fc800078e0008 */
[----:B------:R-:W-:-:S07]  /*2bb0*/  IMAD.IADD R27, R27, 0x1, R11 ;  /* 0x000000011b1b7824 */ /* 0x000fce00078e020b */
.L_x_3044:
        /* <DEDUP_REMOVED lines=31> */
.L_x_3058:
[----:B------:R-:W-:Y:S01]  /*2db0*/  MOV R28, R6 ;  /* 0x00000006001c7202 */ /* 0x000fe20000000f00 */
[----:B------:R-:W-:Y:S01]  /*2dc0*/  IMAD.MOV.U32 R31, RZ, RZ, R7 ;  /* 0x000000ffff1f7224 */ /* 0x000fe200078e0007 */
[----:B------:R-:W-:Y:S01]  /*2dd0*/  MOV R30, R14 ;  /* 0x0000000e001e7202 */ /* 0x000fe20000000f00 */
[----:B------:R-:W-:Y:S01]  /*2de0*/  IMAD.MOV.U32 R29, RZ, RZ, R15 ;  /* 0x000000ffff1d7224 */ /* 0x000fe200078e000f */
[----:B------:R-:W-:-:S07]  /*2df0*/  MOV R32, 0x2e10 ;  /* 0x00002e1000207802 */ /* 0x000fce0000000f00 */
[----:B------:R-:W-:Y:S05]  /*2e00*/  CALL.REL.NOINC `($__internal_33_$__cuda_sm20_rem_s64) ;  /* 0x0000004c00587944 */ /* 0x000fea0003c00000 */
.L_x_3059:
[----:B------:R-:W-:Y:S05]  /*2e10*/  BSYNC.RECONVERGENT B1 ;  /* 0x0000000000017941 */ /* 0x000fea0003800200 */
.L_x_3057:
        /* <DEDUP_REMOVED lines=30> */
.L_x_3061:
[----:B------:R-:W-:Y:S01]  /*3000*/  MOV R30, R14 ;  /* 0x0000000e001e7202 */ /* 0x000fe20000000f00 */
[----:B------:R-:W-:Y:S01]  /*3010*/  IMAD.MOV.U32 R29, RZ, RZ, R15 ;  /* 0x000000ffff1d7224 */ /* 0x000fe200078e000f */
[----:B------:R-:W-:Y:S01]  /*3020*/  MOV R28, R24 ;  /* 0x00000018001c7202 */ /* 0x000fe20000000f00 */
[----:B------:R-:W-:Y:S01]  /*3030*/  IMAD.MOV.U32 R31, RZ, RZ, R25 ;  /* 0x000000ffff1f7224 */ /* 0x000fe200078e0019 */
[----:B------:R-:W-:-:S07]  /*3040*/  MOV R32, 0x3060 ;  /* 0x0000306000207802 */ /* 0x000fce0000000f00 */
[----:B------:R-:W-:Y:S05]  /*3050*/  CALL.REL.NOINC `($__internal_33_$__cuda_sm20_rem_s64) ;  /* 0x0000004800c47944 */ /* 0x000fea0003c00000 */
.L_x_3062:
[----:B------:R-:W-:Y:S05]  /*3060*/  BSYNC.RECONVERGENT B1 ;  /* 0x0000000000017941 */ /* 0x000fea0003800200 */
.L_x_3060:
[----:B------:R-:W-:Y:S02]  /*3070*/  IMAD R9, R9, R6, RZ ;  /* 0x0000000609097224 */ /* 0x000fe400078e02ff */
[----:B------:R-:W-:-:S04]  /*3080*/  IMAD.WIDE.U32 R26, R6, R8, R26 ;  /* 0x00000008061a7225 */ /* 0x000fc800078e001a */
[----:B------:R-:W-:-:S05]  /*3090*/  IMAD R9, R7, R8, R9 ;  /* 0x0000000807097224 */ /* 0x000fca00078e0209 */
[----:B------:R-:W-:-:S07]  /*30a0*/  IADD3 R27, PT, PT, R27, R9, RZ ;  /* 0x000000091b1b7210 */ /* 0x000fce0007ffe0ff */
.L_x_3017:
        /* <DEDUP_REMOVED lines=8> */
[----:B------:R-:W-:-:S13]  /*3130*/  ISETP.GT.AND.EX P0, PT, R7, R9, PT, P0 ;  /* 0x000000090700720c */ /* 0x000fda0003f04300 */
[----:B------:R-:W-:Y:S01]  /*3140*/  @P0 IMAD.MOV.U32 R21, RZ, RZ, RZ ;  /* 0x000000ffff150224 */ /* 0x000fe200078e00ff */
[----:B------:R0:W-:Y:S04]  /*3150*/  @P0 STS.64 [R2], R8 ;  /* 0x0000000802000388 */ /* 0x0001e80000000a00 */
[----:B------:R0:W-:Y:S04]  /*3160*/  @P0 STS.64 [R3], R20 ;  /* 0x0000001403000388 */ /* 0x0001e80000000a00 */
[----:B------:R0:W-:Y:S04]  /*3170*/  @!P0 STS.64 [R2], R6 ;  /* 0x0000000602008388 */ /* 0x0001e80000000a00 */
[----:B------:R0:W-:Y:S01]  /*3180*/  @!P0 STS.64 [R3], R18 ;  /* 0x0000001203008388 */ /* 0x0001e20000000a00 */
[----:B------:R-:W-:Y:S05]  /*3190*/  BRA `(.L_x_3063) ;  /* 0x0000003400c07947 */ /* 0x000fea0003800000 */
.L_x_3016:
        /* <DEDUP_REMOVED lines=16> */
.L_x_3090:
        /* <DEDUP_REMOVED lines=32> */
.L_x_3067:
[----:B------:R-:W-:Y:S01]  /*34a0*/  MOV R14, R24 ;  /* 0x00000018000e7202 */ /* 0x000fe20000000f00 */
[----:B------:R-:W-:Y:S01]  /*34b0*/  IMAD.MOV.U32 R13, RZ, RZ, R25 ;  /* 0x000000ffff0d7224 */ /* 0x000fe200078e0019 */
[----:B------:R-:W-:Y:S01]  /*34c0*/  MOV R12, R8 ;  /* 0x00000008000c7202 */ /* 0x000fe20000000f00 */
[----:B------:R-:W-:Y:S01]  /*34d0*/  IMAD.MOV.U32 R11, RZ, RZ, R9 ;  /* 0x000000ffff0b7224 */ /* 0x000fe200078e0009 */
[----:B------:R-:W-:-:S07]  /*34e0*/  MOV R10, 0x3500 ;  /* 0x00003500000a7802 */ /* 0x000fce0000000f00 */
[----:B------:R-:W-:Y:S05]  /*34f0*/  CALL.REL.NOINC `($__internal_32_$__cuda_sm20_div_s64) ;  /* 0x0000004000507944 */ /* 0x000fea0003c00000 */
        /* <DEDUP_REMOVED lines=9> */
.L_x_3068:
[----:B------:R-:W-:Y:S05]  /*3590*/  BSYNC.RECONVERGENT B1 ;  /* 0x0000000000017941 */ /* 0x000fea0003800200 */
.L_x_3066:
        /* <DEDUP_REMOVED lines=37> */
.L_x_3070:
        /* <DEDUP_REMOVED lines=17> */
.L_x_3071:
[----:B------:R-:W-:Y:S05]  /*3900*/  BSYNC.RECONVERGENT B1 ;  /* 0x0000000000017941 */ /* 0x000fea0003800200 */
.L_x_3069:
        /* <DEDUP_REMOVED lines=40> */
.L_x_3073:
        /* <DEDUP_REMOVED lines=17> */
.L_x_3074:
[----:B------:R-:W-:Y:S05]  /*3ca0*/  BSYNC.RECONVERGENT B1 ;  /* 0x0000000000017941 */ /* 0x000fea0003800200 */
.L_x_3072:
        /* <DEDUP_REMOVED lines=40> */
.L_x_3076:
        /* <DEDUP_REMOVED lines=17> */
.L_x_3077:
[----:B------:R-:W-:Y:S05]  /*4040*/  BSYNC.RECONVERGENT B1 ;  /* 0x0000000000017941 */ /* 0x000fea0003800200 */
.L_x_3075:
        /* <DEDUP_REMOVED lines=39> */
.L_x_3079:
        /* <DEDUP_REMOVED lines=17> */
.L_x_3080:
[----:B------:R-:W-:Y:S05]  /*43d0*/  BSYNC.RECONVERGENT B1 ;  /* 0x0000000000017941 */ /* 0x000fea0003800200 */
.L_x_3078:
        /* <DEDUP_REMOVED lines=39> */
.L_x_3082:
        /* <DEDUP_REMOVED lines=17> */
.L_x_3083:
[----:B------:R-:W-:Y:S05]  /*4760*/  BSYNC.RECONVERGENT B1 ;  /* 0x0000000000017941 */ /* 0x000fea0003800200 */
.L_x_3081:
        /* <DEDUP_REMOVED lines=40> */
.L_x_3085:
        /* <DEDUP_REMOVED lines=17> */
.L_x_3086:
[----:B------:R-:W-:Y:S05]  /*4b00*/  BSYNC.RECONVERGENT B1 ;  /* 0x0000000000017941 */ /* 0x000fea0003800200 */
.L_x_3084:
        /* <DEDUP_REMOVED lines=39> */
.L_x_3088:
        /* <DEDUP_REMOVED lines=17> */
.L_x_3089:
[----:B------:R-:W-:Y:S05]  /*4e90*/  BSYNC.RECONVERGENT B1 ;  /* 0x0000000000017941 */ /* 0x000fea0003800200 */
.L_x_3087:
        /* <DEDUP_REMOVED lines=15> */
.L_x_3065:
        /* <DEDUP_REMOVED lines=36> */
.L_x_3093:
        /* <DEDUP_REMOVED lines=15> */
.L_x_3094:
[----:B------:R-:W-:Y:S05]  /*52c0*/  BSYNC.RECONVERGENT B1 ;  /* 0x0000000000017941 */ /* 0x000fea0003800200 */
.L_x_3092:
        /* <DEDUP_REMOVED lines=38> */
.L_x_3096:
        /* <DEDUP_REMOVED lines=17> */
.L_x_3097:
[----:B------:R-:W-:Y:S05]  /*5640*/  BSYNC.RECONVERGENT B1 ;  /* 0x0000000000017941 */ /* 0x000fea0003800200 */
.L_x_3095:
        /* <DEDUP_REMOVED lines=39> */
.L_x_3099:
        /* <DEDUP_REMOVED lines=17> */
.L_x_3100:
[----:B------:R-:W-:Y:S05]  /*59d0*/  BSYNC.RECONVERGENT B1 ;  /* 0x0000000000017941 */ /* 0x000fea0003800200 */
.L_x_3098:
        /* <DEDUP_REMOVED lines=40> */
.L_x_3102:
        /* <DEDUP_REMOVED lines=17> */
.L_x_3103:
[----:B------:R-:W-:Y:S05]  /*5d70*/  BSYNC.RECONVERGENT B1 ;  /* 0x0000000000017941 */ /* 0x000fea0003800200 */
.L_x_3101:
        /* <DEDUP_REMOVED lines=11> */
.L_x_3091:
        /* <DEDUP_REMOVED lines=34> */
.L_x_3106:
        /* <DEDUP_REMOVED lines=15> */
.L_x_3107:
[----:B------:R-:W-:Y:S05]  /*6140*/  BSYNC.RECONVERGENT B1 ;  /* 0x0000000000017941 */ /* 0x000fea0003800200 */
.L_x_3105:
        /* <DEDUP_REMOVED lines=39> */
.L_x_3109:
        /* <DEDUP_REMOVED lines=17> */
.L_x_3110:
[----:B------:R-:W-:Y:S05]  /*64d0*/  BSYNC.RECONVERGENT B1 ;  /* 0x0000000000017941 */ /* 0x000fea0003800200 */
.L_x_3108:
        /* <DEDUP_REMOVED lines=11> */
.L_x_3104:
        /* <DEDUP_REMOVED lines=31> */
.L_x_3112:
[----:B------:R-:W-:Y:S01]  /*6780*/  MOV R30, R28 ;  /* 0x0000001c001e7202 */ /* 0x000fe20000000f00 */
[----:B------:R-:W-:Y:S01]  /*6790*/  IMAD.MOV.U32 R28, RZ, RZ, R24 ;  /* 0x000000ffff1c7224 */ /* 0x000fe200078e0018 */
[----:B------:R-:W-:Y:S02]  /*67a0*/  MOV R31, R25 ;  /* 0x00000019001f7202 */ /* 0x000fe40000000f00 */
[----:B------:R-:W-:-:S07]  /*67b0*/  MOV R32, 0x67d0 ;  /* 0x000067d000207802 */ /* 0x000fce0000000f00 */
[----:B------:R-:W-:Y:S05]  /*67c0*/  CALL.REL.NOINC `($__internal_33_$__cuda_sm20_rem_s64) ;  /* 0x0000001000e87944 */ /* 0x000fea0003c00000 */
.L_x_3113:
[----:B------:R-:W-:Y:S05]  /*67d0*/  BSYNC.RECONVERGENT B1 ;  /* 0x0000000000017941 */ /* 0x000fea0003800200 */
.L_x_3111:
        /* <DEDUP_REMOVED lines=9> */
.L_x_3064:
[----:B------:R-:W2:Y:S04]  /*6870*/  LDG.E.64 R6, desc[UR10][R6.64] ;  /* 0x0000000a06067981 */ /* 0x000ea8000c1e1b00 */
[----:B--2---:R1:W-:Y:S04]  /*6880*/  STS.64 [R2], R6 ;  /* 0x0000000602007388 */ /* 0x0043e80000000a00 */
[----:B------:R1:W-:Y:S02]  /*6890*/  STS.64 [R3], R18 ;  /* 0x0000001203007388 */ /* 0x0003e40000000a00 */
.L_x_3063:
[----:B------:R-:W-:Y:S05]  /*68a0*/  BSYNC.RECONVERGENT B0 ;  /* 0x0000000000007941 */ /* 0x000fea0003800200 */
.L_x_3015:
[----:B------:R-:W-:Y:S01]  /*68b0*/  BAR.SYNC.DEFER_BLOCKING 0x0 ;  /* 0x0000000000007b1d */ /* 0x000fe20000010000 */
[----:B------:R-:W-:-:S13]  /*68c0*/  ISETP.GE.U32.AND P0, PT, R5, 0x42, PT ;  /* 0x000000420500780c */ /* 0x000fda0003f06070 */
[----:B------:R-:W-:Y:S05]  /*68d0*/  @!P0 BRA `(.L_x_3114) ;  /* 0x0000000000808947 */ /* 0x000fea0003800000 */
.L_x_3119:
        /* <DEDUP_REMOVED lines=24> */
.L_x_3118:
[----:B------:R-:W-:Y:S05]  /*6a60*/  BSYNC.RELIABLE B1 ;  /* 0x0000000000017941 */ /* 0x000fea0003800100 */
.L_x_3117:
[----:B------:R2:W-:Y:S04]  /*6a70*/  STS.64 [R2], R10 ;  /* 0x0000000a02007388 */ /* 0x0005e80000000a00 */
[----:B-1----:R2:W-:Y:S02]  /*6a80*/  STS.64 [R3], R8 ;  /* 0x0000000803007388 */ /* 0x0025e40000000a00 */
.L_x_3116:
[----:B------:R-:W-:Y:S05]  /*6a90*/  BSYNC.RECONVERGENT B0 ;  /* 0x0000000000007941 */ /* 0x000fea0003800200 */
.L_x_3115:
[----:B------:R-:W-:Y:S05]  /*6aa0*/  WARPSYNC.ALL ;  /* 0x0000000000007948 */ /* 0x000fea0003800000 */
[----:B------:R-:W-:Y:S01]  /*6ab0*/  BAR.SYNC.DEFER_BLOCKING 0x0 ;  /* 0x0000000000007b1d */ /* 0x000fe20000010000 */
[----:B------:R-:W-:-:S13]  /*6ac0*/  ISETP.GT.U32.AND P0, PT, R4, 0x83, PT ;  /* 0x000000830400780c */ /* 0x000fda0003f04070 */
[----:B------:R-:W-:Y:S05]  /*6ad0*/  @P0 BRA `(.L_x_3119) ;  /* 0xfffffffc00800947 */ /* 0x000fea000383ffff */
.L_x_3114:
[----:B------:R-:W-:-:S13]  /*6ae0*/  ISETP.GT.U32.AND P0, PT, R0, 0x1f, PT ;  /* 0x0000001f0000780c */ /* 0x000fda0003f04070 */
[----:B------:R-:W-:Y:S05]  /*6af0*/  @P0 EXIT ;  /* 0x000000000000094d */ /* 0x000fea0003800000 */
[----:B------:R-:W-:Y:S01]  /*6b00*/  LDS.64 R4, [R2] ;  /* 0x0000000002047984 */ /* 0x000fe20000000a00 */
[----:B------:R-:W-:Y:S04]  /*6b10*/  BSSY.RECONVERGENT B0, `(.L_x_3120) ;  /* 0x0000017000007945 */ /* 0x000fe80003800200 */
[----:B------:R-:W-:Y:S01]  /*6b20*/  BSSY.RELIABLE B1, `(.L_x_3121) ;  /* 0x0000011000017945 */ /* 0x000fe20003800100 */
[----:B01----:R-:W0:Y:S02]  /*6b30*/  LDS.64 R6, [R2+0x100] ;  /* 0x0001000002067984 */ /* 0x003e240000000a00 */
        /* <DEDUP_REMOVED lines=15> */
.L_x_3122:
[----:B------:R-:W-:Y:S05]  /*6c30*/  BSYNC.RELIABLE B1 ;  /* 0x0000000000017941 */ /* 0x000fea0003800100 */
.L_x_3121:
[----:B------:R-:W0:Y:S04]  /*6c40*/  LDS.64 R4, [R3+0x100] ;  /* 0x0001000003047984 */ /* 0x000e280000000a00 */
[----:B0-----:R-:W-:Y:S04]  /*6c50*/  STS.64 [R3], R4 ;  /* 0x0000000403007388 */ /* 0x001fe80000000a00 */
[----:B------:R-:W0:Y:S04]  /*6c60*/  LDS.64 R6, [R2+0x100] ;  /* 0x0001000002067984 */ /* 0x000e280000000a00 */
[----:B0-----:R0:W-:Y:S02]  /*6c70*/  STS.64 [R2], R6 ;  /* 0x0000000602007388 */ /* 0x0011e40000000a00 */
.L_x_3123:
[----:B------:R-:W-:Y:S05]  /*6c80*/  BSYNC.RECONVERGENT B0 ;  /* 0x0000000000007941 */ /* 0x000fea0003800200 */
.L_x_3120:
        /* <DEDUP_REMOVED lines=20> */
.L_x_3126:
[----:B------:R-:W-:Y:S05]  /*6dd0*/  BSYNC.RELIABLE B2 ;  /* 0x0000000000027941 */ /* 0x000fea0003800100 */
.L_x_3125:
[----:B------:R-:W0:Y:S04]  /*6de0*/  LDS.64 R4, [R3+0x80] ;  /* 0x0000800003047984 */ /* 0x000e280000000a00 */
[----:B0-----:R-:W-:Y:S04]  /*6df0*/  STS.64 [R3], R4 ;  /* 0x0000000403007388 */ /* 0x001fe80000000a00 */
[----:B------:R-:W0:Y:S04]  /*6e00*/  LDS.64 R6, [R2+0x80] ;  /* 0x0000800002067984 */ /* 0x000e280000000a00 */
[----:B0-----:R0:W-:Y:S02]  /*6e10*/  STS.64 [R2], R6 ;  /* 0x0000000602007388 */ /* 0x0011e40000000a00 */
.L_x_3127:
[----:B------:R-:W-:Y:S05]  /*6e20*/  BSYNC.RECONVERGENT B0 ;  /* 0x0000000000007941 */ /* 0x000fea0003800200 */
.L_x_3124:
        /* <DEDUP_REMOVED lines=20> */
.L_x_3130:
[----:B------:R-:W-:Y:S05]  /*6f70*/  BSYNC.RELIABLE B3 ;  /* 0x0000000000037941 */ /* 0x000fea0003800100 */
.L_x_3129:
[----:B------:R-:W0:Y:S04]  /*6f80*/  LDS.64 R4, [R3+0x40] ;  /* 0x0000400003047984 */ /* 0x000e280000000a00 */
[----:B0-----:R-:W-:Y:S04]  /*6f90*/  STS.64 [R3], R4 ;  /* 0x0000000403007388 */ /* 0x001fe80000000a00 */
[----:B------:R-:W0:Y:S04]  /*6fa0*/  LDS.64 R6, [R2+0x40] ;  /* 0x0000400002067984 */ /* 0x000e280000000a00 */
[----:B0-----:R0:W-:Y:S02]  /*6fb0*/  STS.64 [R2], R6 ;  /* 0x0000000602007388 */ /* 0x0011e40000000a00 */
.L_x_3131:
[----:B------:R-:W-:Y:S05]  /*6fc0*/  BSYNC.RECONVERGENT B0 ;  /* 0x0000000000007941 */ /* 0x000fea0003800200 */
.L_x_3128:
        /* <DEDUP_REMOVED lines=20> */
.L_x_3134:
[----:B------:R-:W-:Y:S05]  /*7110*/  BSYNC.RELIABLE B4 ;  /* 0x0000000000047941 */ /* 0x000fea0003800100 */
.L_x_3133:
[----:B------:R-:W0:Y:S04]  /*7120*/  LDS.64 R4, [R3+0x20] ;  /* 0x0000200003047984 */ /* 0x000e280000000a00 */
[----:B0-----:R-:W-:Y:S04]  /*7130*/  STS.64 [R3], R4 ;  /* 0x0000000403007388 */ /* 0x001fe80000000a00 */
[----:B------:R-:W0:Y:S04]  /*7140*/  LDS.64 R6, [R2+0x20] ;  /* 0x0000200002067984 */ /* 0x000e280000000a00 */
[----:B0-----:R0:W-:Y:S02]  /*7150*/  STS.64 [R2], R6 ;  /* 0x0000000602007388 */ /* 0x0011e40000000a00 */
.L_x_3135:
[----:B------:R-:W-:Y:S05]  /*7160*/  BSYNC.RECONVERGENT B0 ;  /* 0x0000000000007941 */ /* 0x000fea0003800200 */
.L_x_3132:
        /* <DEDUP_REMOVED lines=20> */
.L_x_3138:
[----:B------:R-:W-:Y:S05]  /*72b0*/  BSYNC.RELIABLE B5 ;  /* 0x0000000000057941 */ /* 0x000fea0003800100 */
.L_x_3137:
[----:B------:R-:W0:Y:S04]  /*72c0*/  LDS.64 R4, [R3+0x10] ;  /* 0x0000100003047984 */ /* 0x000e280000000a00 */
[----:B0-----:R-:W-:Y:S04]  /*72d0*/  STS.64 [R3], R4 ;  /* 0x0000000403007388 */ /* 0x001fe80000000a00 */
[----:B------:R-:W0:Y:S04]  /*72e0*/  LDS.64 R6, [R2+0x10] ;  /* 0x0000100002067984 */ /* 0x000e280000000a00 */
[----:B0-----:R0:W-:Y:S02]  /*72f0*/  STS.64 [R2], R6 ;  /* 0x0000000602007388 */ /* 0x0011e40000000a00 */
.L_x_3139:
[----:B------:R-:W-:Y:S05]  /*7300*/  BSYNC.RECONVERGENT B0 ;  /* 0x0000000000007941 */ /* 0x000fea0003800200 */
.L_x_3136:
        /* <DEDUP_REMOVED lines=20> */
.L_x_3142:
[----:B------:R-:W-:Y:S05]  /*7450*/  BSYNC.RELIABLE B6 ;  /* 0x0000000000067941 */ /* 0x000fea0003800100 */
.L_x_3141:
[----:B------:R-:W0:Y:S04]  /*7460*/  LDS.64 R4, [R3+0x8] ;  /* 0x0000080003047984 */ /* 0x000e280000000a00 */
[----:B0-----:R-:W-:Y:S04]  /*7470*/  STS.64 [R3], R4 ;  /* 0x0000000403007388 */ /* 0x001fe80000000a00 */
[----:B------:R-:W0:Y:S04]  /*7480*/  LDS.64 R6, [R2+0x8] ;  /* 0x0000080002067984 */ /* 0x000e280000000a00 */
[----:B0-----:R0:W-:Y:S02]  /*7490*/  STS.64 [R2], R6 ;  /* 0x0000000602007388 */ /* 0x0011e40000000a00 */
.L_x_3143:
[----:B------:R-:W-:Y:S05]  /*74a0*/  BSYNC.RECONVERGENT B0 ;  /* 0x0000000000007941 */ /* 0x000fea0003800200 */
.L_x_3140:
        /* <DEDUP_REMOVED lines=25> */
        .weak           $__internal_32_$__cuda_sm20_div_s64
        .type           $__internal_32_$__cuda_sm20_div_s64,@function
        .size           $__internal_32_$__cuda_sm20_div_s64,($__internal_33_$__cuda_sm20_rem_s64 - $__internal_32_$__cuda_sm20_div_s64)
$__internal_32_$__cuda_sm20_div_s64:
        /* <DEDUP_REMOVED lines=82> */
[----:B------:R-:W-:Y:S06]  /*7b60*/  RET.REL.NODEC R10 `(nkd_i64) ;  /* 0xffffff840a247950 */ /* 0x000fec0003c3ffff */
        .weak           $__internal_33_$__cuda_sm20_rem_s64
        .type           $__internal_33_$__cuda_sm20_rem_s64,@function
        .size           $__internal_33_$__cuda_sm20_rem_s64,(.L_x_4869 - $__internal_33_$__cuda_sm20_rem_s64)
$__internal_33_$__cuda_sm20_rem_s64:
        /* <DEDUP_REMOVED lines=76> */
[----:B------:R-:W-:Y:S06]  /*8030*/  RET.REL.NODEC R32 `(nkd_i64) ;  /* 0xffffff7c20f07950 */ /* 0x000fec0003c3ffff */
.L_x_3144:
        /* <DEDUP_REMOVED lines=12> */
.L_x_4869:


//--------------------- .text.contiguous_reduce2_i64 --------------------------
	.section	.text.contiguous_reduce2_i64,"ax",@progbits
	.align	128
        .global         contiguous_reduce2_i64
        .type           contiguous_reduce2_i64,@function
        .size           contiguous_reduce2_i64,(.L_x_4930 - contiguous_reduce2_i64)
        .other          contiguous_reduce2_i64,@"STO_CUDA_ENTRY STV_DEFAULT"
contiguous_reduce2_i64:
.text.contiguous_reduce2_i64:
[----:B------:R-:W-:Y:S01]  /*0000*/  LDC R1, c[0x0][0x37c] ;  /* 0x0000df00ff017b82 */ /* 0x000fe20000000800 */
[----:B------:R-:W0:Y:S07]  /*0010*/  S2R R0, SR_CTAID.X ;  /* 0x0000000000007919 */ /* 0x000e2e0000002500 */
[----:B------:R-:W1:Y:S01]  /*0020*/  S2UR UR5, SR_CgaCtaId ;  /* 0x00000000000579c3 */ /* 0x000e620000008800 */
[----:B------:R-:W2:Y:S01]  /*0030*/  LDCU UR7, c[0x0][0x360] ;  /* 0x00006c00ff0777ac */ /* 0x000ea20008000800 */
[----:B------:R-:W-:Y:S01]  /*0040*/  IMAD.MOV.U32 R8, RZ, RZ, -0x1 ;  /* 0xffffffffff087424 */ /* 0x000fe200078e00ff */
        /* <DEDUP_REMOVED lines=32> */
[----:B------:R-:W-:-:S13]  /*0250*/  ISETP.GT.AND.EX P0, PT, R7, R9, PT, P0 ;  /* 0x000000090700720c */ /* 0x000fda0003f04300 */
[----:B------:R-:W-:Y:S05]  /*0260*/  @!P0 BRA `(.L_x_3147) ;  /* 0x0000000000148947 */ /* 0x000fea0003800000 */
[----:B------:R-:W0:Y:S02]  /*0270*/  LDCU.64 UR4, c[0x0][0x388] ;  /* 0x00007100ff0477ac */ /* 0x000e240008000a00 */
[----:B0-----:R-:W-:-:S04]  /*0280*/  IADD3 R6, P0, PT, R12, UR4, RZ ;  /* 0x000000040c067c10 */ /* 0x001fc8000ff1e0ff */
[----:B------:R-:W-:-:S06]  /*0290*/  IADD3.X R7, PT, PT, R14, UR5, RZ, P0, !PT ;  /* 0x000000050e077c10 */ /* 0x000fcc00087fe4ff */
[----:B------:R-:W5:Y:S01]  /*02a0*/  LDG.E.64 R6, desc[UR8][R6.64] ;  /* 0x0000000806067981 */ /* 0x000f62000c1e1b00 */
[----:B------:R-:W-:Y:S05]  /*02b0*/  BRA `(.L_x_3148) ;  /* 0x0000000000587947 */ /* 0x000fea0003800000 */
.L_x_3147:
        /* <DEDUP_REMOVED lines=9> */
.L_x_3150:
        /* <DEDUP_REMOVED lines=13> */
.L_x_3148:
[----:B------:R2:W-:Y:S04]  /*0420*/  STS.64 [R4], R8 ;  /* 0x0000000804007388 */ /* 0x0005e80000000a00 */
[----:B-----5:R2:W-:Y:S01]  /*0430*/  STS.64 [R3], R6 ;  /* 0x0000000603007388 */ /* 0x0205e20000000a00 */
[----:B------:R-:W-:Y:S05]  /*0440*/  BRA `(.L_x_3152) ;  /* 0x00000000004c7947 */ /* 0x000fea0003800000 */
.L_x_3151:
[----:B------:R-:W-:Y:S05]  /*0450*/  BSYNC.RELIABLE B1 ;  /* 0x0000000000017941 */ /* 0x000fea0003800100 */
.L_x_3149:
[----:B------:R1:W-:Y:S04]  /*0460*/  STS.64 [R4], R6 ;  /* 0x0000000604007388 */ /* 0x0003e80000000a00 */
[----:B-----5:R1:W-:Y:S01]  /*0470*/  STS.64 [R3], R10 ;  /* 0x0000000a03007388 */ /* 0x0203e20000000a00 */
[----:B------:R-:W-:Y:S05]  /*0480*/  BRA `(.L_x_3152) ;  /* 0x00000000003c7947 */ /* 0x000fea0003800000 */
.L_x_3146:
        /* <DEDUP_REMOVED lines=15> */
.L_x_3152:
[----:B------:R-:W-:Y:S05]  /*0580*/  BSYNC.RECONVERGENT B0 ;  /* 0x0000000000007941 */ /* 0x000fea0003800200 */
.L_x_3145:
[----:B------:R-:W-:Y:S05]  /*0590*/  WARPSYNC.ALL ;  /* 0x0000000000007948 */ /* 0x000fea0003800000 */
[----:B------:R-:W-:Y:S01]  /*05a0*/  BAR.SYNC.DEFER_BLOCKING 0x0 ;  /* 0x0000000000007b1d */ /* 0x000fe20000010000 */
[----:B------:R-:W-:-:S13]  /*05b0*/  ISETP.GE.U32.AND P0, PT, R5, 0x42, PT ;  /* 0x000000420500780c */ /* 0x000fda0003f06070 */
[----:B------:R-:W-:Y:S05]  /*05c0*/  @!P0 BRA `(.L_x_3153) ;  /* 0x0000000000808947 */ /* 0x000fea0003800000 */
.L_x_3158:
        /* <DEDUP_REMOVED lines=24> */
.L_x_3157:
[----:B------:R-:W-:Y:S05]  /*0750*/  BSYNC.RELIABLE B1 ;  /* 0x0000000000017941 */ /* 0x000fea0003800100 */
.L_x_3156:
[----:B------:R3:W-:Y:S04]  /*0760*/  STS.64 [R4], R10 ;  /* 0x0000000a04007388 */ /* 0x0007e80000000a00 */
[----:B-1----:R3:W-:Y:S02]  /*0770*/  STS.64 [R3], R8 ;  /* 0x0000000803007388 */ /* 0x0027e40000000a00 */
.L_x_3155:
[----:B------:R-:W-:Y:S05]  /*0780*/  BSYNC.RECONVERGENT B0 ;  /* 0x0000000000007941 */ /* 0x000fea0003800200 */
.L_x_3154:
[----:B------:R-:W-:Y:S05]  /*0790*/  WARPSYNC.ALL ;  /* 0x0000000000007948 */ /* 0x000fea0003800000 */
[----:B------:R-:W-:Y:S01]  /*07a0*/  BAR.SYNC.DEFER_BLOCKING 0x0 ;  /* 0x0000000000007b1d */ /* 0x000fe20000010000 */
[----:B------:R-:W-:-:S13]  /*07b0*/  ISETP.GT.U32.AND P0, PT, R12, 0x83, PT ;  /* 0x000000830c00780c */ /* 0x000fda0003f04070 */
[----:B------:R-:W-:Y:S05]  /*07c0*/  @P0 BRA `(.L_x_3158) ;  /* 0xfffffffc00800947 */ /* 0x000fea000383ffff */
.L_x_3153:
        /* <DEDUP_REMOVED lines=21> */
.L_x_3161:
[----:B------:R-:W-:Y:S05]  /*0920*/  BSYNC.RELIABLE B0 ;  /* 0x0000000000007941 */ /* 0x000fea0003800100 */
.L_x_3160:
[----:B------:R-:W0:Y:S04]  /*0930*/  LDS.64 R6, [R3+0x100] ;  /* 0x0001000003067984 */ /* 0x000e280000000a00 */
[----:B0-----:R-:W-:Y:S04]  /*0940*/  STS.64 [R3], R6 ;  /* 0x0000000603007388 */ /* 0x001fe80000000a00 */
[----:B------:R-:W0:Y:S04]  /*0950*/  LDS.64 R8, [R4+0x100] ;  /* 0x0001000004087984 */ /* 0x000e280000000a00 */
[----:B0-----:R0:W-:Y:S02]  /*0960*/  STS.64 [R4], R8 ;  /* 0x0000000804007388 */ /* 0x0011e40000000a00 */
.L_x_3162:
[----:B------:R-:W-:Y:S05]  /*0970*/  BSYNC.RECONVERGENT B1 ;  /* 0x0000000000017941 */ /* 0x000fea0003800200 */
.L_x_3159:
        /* <DEDUP_REMOVED lines=20> */
.L_x_3165:
[----:B------:R-:W-:Y:S05]  /*0ac0*/  BSYNC.RELIABLE B1 ;  /* 0x0000000000017941 */ /* 0x000fea0003800100 */
.L_x_3164:
[----:B------:R-:W0:Y:S04]  /*0ad0*/  LDS.64 R6, [R3+0x80] ;  /* 0x0000800003067984 */ /* 0x000e280000000a00 */
[----:B0-----:R-:W-:Y:S04]  /*0ae0*/  STS.64 [R3], R6 ;  /* 0x0000000603007388 */ /* 0x001fe80000000a00 */
[----:B------:R-:W0:Y:S04]  /*0af0*/  LDS.64 R8, [R4+0x80] ;  /* 0x0000800004087984 */ /* 0x000e280000000a00 */
[----:B0-----:R0:W-:Y:S02]  /*0b00*/  STS.64 [R4], R8 ;  /* 0x0000000804007388 */ /* 0x0011e40000000a00 */
.L_x_3166:
[----:B------:R-:W-:Y:S05]  /*0b10*/  BSYNC.RECONVERGENT B2 ;  /* 0x0000000000027941 */ /* 0x000fea0003800200 */
.L_x_3163:
        /* <DEDUP_REMOVED lines=20> */
.L_x_3169:
[----:B------:R-:W-:Y:S05]  /*0c60*/  BSYNC.RELIABLE B2 ;  /* 0x0000000000027941 */ /* 0x000fea0003800100 */
.L_x_3168:
[----:B------:R-:W0:Y:S04]  /*0c70*/  LDS.64 R6, [R3+0x40] ;  /* 0x0000400003067984 */ /* 0x000e280000000a00 */
[----:B0-----:R-:W-:Y:S04]  /*0c80*/  STS.64 [R3], R6 ;  /* 0x0000000603007388 */ /* 0x001fe80000000a00 */
[----:B------:R-:W0:Y:S04]  /*0c90*/  LDS.64 R8, [R4+0x40] ;  /* 0x0000400004087984 */ /* 0x000e280000000a00 */
[----:B0-----:R0:W-:Y:S02]  /*0ca0*/  STS.64 [R4], R8 ;  /* 0x0000000804007388 */ /* 0x0011e40000000a00 */
.L_x_3170:
[----:B------:R-:W-:Y:S05]  /*0cb0*/  BSYNC.RECONVERGENT B3 ;  /* 0x0000000000037941 */ /* 0x000fea0003800200 */
.L_x_3167:
        /* <DEDUP_REMOVED lines=20> */
.L_x_3173:
[----:B------:R-:W-:Y:S05]  /*0e00*/  BSYNC.RELIABLE B3 ;  /* 0x0000000000037941 */ /* 0x000fea0003800100 */
.L_x_3172:
[----:B------:R-:W0:Y:S04]  /*0e10*/  LDS.64 R6, [R3+0x20] ;  /* 0x0000200003067984 */ /* 0x000e280000000a00 */
[----:B0-----:R-:W-:Y:S04]  /*0e20*/  STS.64 [R3], R6 ;  /* 0x0000000603007388 */ /* 0x001fe80000000a00 */
[----:B------:R-:W0:Y:S04]  /*0e30*/  LDS.64 R8, [R4+0x20] ;  /* 0x0000200004087984 */ /* 0x000e280000000a00 */
[----:B0-----:R0:W-:Y:S02]  /*0e40*/  STS.64 [R4], R8 ;  /* 0x0000000804007388 */ /* 0x0011e40000000a00 */
.L_x_3174:
[----:B------:R-:W-:Y:S05]  /*0e50*/  BSYNC.RECONVERGENT B4 ;  /* 0x0000000000047941 */ /* 0x000fea0003800200 */
.L_x_3171:
        /* <DEDUP_REMOVED lines=20> */
.L_x_3177:
[----:B------:R-:W-:Y:S05]  /*0fa0*/  BSYNC.RELIABLE B4 ;  /* 0x0000000000047941 */ /* 0x000fea0003800100 */
.L_x_3176:
[----:B------:R-:W0:Y:S04]  /*0fb0*/  LDS.64 R6, [R3+0x10] ;  /* 0x0000100003067984 */ /* 0x000e280000000a00 */
[----:B0-----:R-:W-:Y:S04]  /*0fc0*/  STS.64 [R3], R6 ;  /* 0x0000000603007388 */ /* 0x001fe80000000a00 */
[----:B------:R-:W0:Y:S04]  /*0fd0*/  LDS.64 R8, [R4+0x10] ;  /* 0x0000100004087984 */ /* 0x000e280000000a00 */
[----:B0-----:R0:W-:Y:S02]  /*0fe0*/  STS.64 [R4], R8 ;  /* 0x0000000804007388 */ /* 0x0011e40000000a00 */
.L_x_3178:
[----:B------:R-:W-:Y:S05]  /*0ff0*/  BSYNC.RECONVERGENT B5 ;  /* 0x0000000000057941 */ /* 0x000fea0003800200 */
.L_x_3175:
        /* <DEDUP_REMOVED lines=20> */
.L_x_3181:
[----:B------:R-:W-:Y:S05]  /*1140*/  BSYNC.RELIABLE B6 ;  /* 0x0000000000067941 */ /* 0x000fea0003800100 */
.L_x_3180:
[----:B------:R-:W0:Y:S04]  /*1150*/  LDS.64 R6, [R3+0x8] ;  /* 0x0000080003067984 */ /* 0x000e280000000a00 */
[----:B0-----:R-:W-:Y:S04]  /*1160*/  STS.64 [R3], R6 ;  /* 0x0000000603007388 */ /* 0x001fe80000000a00 */
[----:B------:R-:W0:Y:S04]  /*1170*/  LDS.64 R8, [R4+0x8] ;  /* 0x0000080004087984 */ /* 0x000e280000000a00 */
[----:B0-----:R0:W-:Y:S02]  /*1180*/  STS.64 [R4], R8 ;  /* 0x0000000804007388 */ /* 0x0011e40000000a00 */
.L_x_3182:
[----:B------:R-:W-:Y:S05]  /*1190*/  BSYNC.RECONVERGENT B5 ;  /* 0x0000000000057941 */ /* 0x000fea0003800200 */
.L_x_3179:
        /* <DEDUP_REMOVED lines=15> */
.L_x_3183:
        /* <DEDUP_REMOVED lines=15> */
.L_x_4930:


//--------------------- .text.uncontiguous_reduce_i64 --------------------------
	.section	.text.uncontiguous_reduce_i64,"ax",@progbits
	.align	128
        .global         uncontiguous_reduce_i64
        .type           uncontiguous_reduce_i64,@function
        .size           uncontiguous_reduce_i64,(.L_x_4871 - uncontiguous_reduce_i64)
        .other          uncontiguous_reduce_i64,@"STO_CUDA_ENTRY STV_DEFAULT"
uncontiguous_reduce_i64:
.text.uncontiguous_reduce_i64:
        /* <DEDUP_REMOVED lines=53> */
.L_x_3212:
        /* <DEDUP_REMOVED lines=34> */
.L_x_3189:
[----:B------:R-:W-:Y:S01]  /*0570*/  IMAD.MOV.U32 R28, RZ, RZ, R20 ;  /* 0x000000ffff1c7224 */ /* 0x000fe200078e0014 */
[----:B------:R-:W-:Y:S01]  /*0580*/  MOV R3, R21 ;  /* 0x0000001500037202 */ /* 0x000fe20000000f00 */
[----:B------:R-:W-:Y:S01]  /*0590*/  IMAD.MOV.U32 R2, RZ, RZ, R18 ;  /* 0x000000ffff027224 */ /* 0x000fe200078e0012 */
[----:B------:R-:W-:Y:S02]  /*05a0*/  MOV R0, R19 ;  /* 0x0000001300007202 */ /* 0x000fe40000000f00 */
[----:B------:R-:W-:-:S07]  /*05b0*/  MOV R26, 0x5d0 ;  /* 0x000005d0001a7802 */ /* 0x000fce0000000f00 */
[----:B------:R-:W-:Y:S05]  /*05c0*/  CALL.REL.NOINC `($__internal_34_$__cuda_sm20_div_s64) ;  /* 0x0000007000607944 */ /* 0x000fea0003c00000 */
        /* <DEDUP_REMOVED lines=11> */
.L_x_3190:
[----:B------:R-:W-:Y:S05]  /*0680*/  BSYNC.RECONVERGENT B1 ;  /* 0x0000000000017941 */ /* 0x000fea0003800200 */
.L_x_3188:
        /* <DEDUP_REMOVED lines=36> */
.L_x_3192:
        /* <DEDUP_REMOVED lines=16> */
.L_x_3193:
[----:B------:R-:W-:Y:S05]  /*09d0*/  BSYNC.RECONVERGENT B1 ;  /* 0x0000000000017941 */ /* 0x000fea0003800200 */
.L_x_3191:
        /* <DEDUP_REMOVED lines=37> */
.L_x_3195:
[----:B------:R-:W-:Y:S01]  /*0c30*/  MOV R28, R20 ;  /* 0x00000014001c7202 */ /* 0x000fe20000000f00 */
[----:B------:R-:W-:Y:S01]  /*0c40*/  IMAD.MOV.U32 R3, RZ, RZ, R21 ;  /* 0x000000ffff037224 */ /* 0x000fe200078e0015 */
[----:B------:R-:W-:Y:S01]  /*0c50*/  MOV R2, R18 ;  /* 0x0000001200027202 */ /* 0x000fe20000000f00 */
[----:B------:R-:W-:Y:S01]  /*0c60*/  IMAD.MOV.U32 R0, RZ, RZ, R19 ;  /* 0x000000ffff007224 */ /* 0x000fe200078e0013 */
[----:B------:R-:W-:-:S07]  /*0c70*/  MOV R26, 0xc90 ;  /* 0x00000c90001a7802 */ /* 0x000fce0000000f00 */
[----:B------:R-:W-:Y:S05]  /*0c80*/  CALL.REL.NOINC `($__internal_34_$__cuda_sm20_div_s64) ;  /* 0x0000006800b07944 */ /* 0x000fea0003c00000 */
        /* <DEDUP_REMOVED lines=11> */
.L_x_3196:
[----:B------:R-:W-:Y:S05]  /*0d40*/  BSYNC.RECONVERGENT B1 ;  /* 0x0000000000017941 */ /* 0x000fea0003800200 */
.L_x_3194:
        /* <DEDUP_REMOVED lines=36> */
.L_x_3198:
[----:B------:R-:W-:Y:S01]  /*0f90*/  MOV R28, R36 ;  /* 0x00000024001c7202 */ /* 0x000fe20000000f00 */
[----:B------:R-:W-:Y:S01]  /*0fa0*/  IMAD.MOV.U32 R3, RZ, RZ, R37 ;  /* 0x000000ffff037224 */ /* 0x000fe200078e0025 */
[----:B------:R-:W-:Y:S01]  /*0fb0*/  MOV R2, R18 ;  /* 0x0000001200027202 */ /* 0x000fe20000000f00 */
[----:B------:R-:W-:Y:S01]  /*0fc0*/  IMAD.MOV.U32 R0, RZ, RZ, R19 ;  /* 0x000000ffff007224 */ /* 0x000fe200078e0013 */
[----:B------:R-:W-:-:S07]  /*0fd0*/  MOV R26, 0xff0 ;  /* 0x00000ff0001a7802 */ /* 0x000fce0000000f00 */
[----:B------:R-:W-:Y:S05]  /*0fe0*/  CALL.REL.NOINC `($__internal_34_$__cuda_sm20_div_s64) ;  /* 0x0000006400d87944 */ /* 0x000fea0003c00000 */
        /* <DEDUP_REMOVED lines=11> */
.L_x_3199:
[----:B------:R-:W-:Y:S05]  /*10a0*/  BSYNC.RECONVERGENT B1 ;  /* 0x0000000000017941 */ /* 0x000fea0003800200 */
.L_x_3197:
        /* <DEDUP_REMOVED lines=37> */
.L_x_3201:
        /* <DEDUP_REMOVED lines=17> */
.L_x_3202:
[----:B------:R-:W-:Y:S05]  /*1410*/  BSYNC.RECONVERGENT B1 ;  /* 0x0000000000017941 */ /* 0x000fea0003800200 */
.L_x_3200:
        /* <DEDUP_REMOVED lines=35> */
.L_x_3204:
[----:B------:R-:W-:Y:S01]  /*1650*/  MOV R28, R36 ;  /* 0x00000024001c7202 */ /* 0x000fe20000000f00 */
[----:B------:R-:W-:Y:S01]  /*1660*/  IMAD.MOV.U32 R3, RZ, RZ, R37 ;  /* 0x000000ffff037224 */ /* 0x000fe200078e0025 */
[----:B------:R-:W-:Y:S01]  /*1670*/  MOV R2, R18 ;  /* 0x0000001200027202 */ /* 0x000fe20000000f00 */
[----:B------:R-:W-:Y:S01]  /*1680*/  IMAD.MOV.U32 R0, RZ, RZ, R19 ;  /* 0x000000ffff007224 */ /* 0x000fe200078e0013 */
[----:B------:R-:W-:-:S07]  /*1690*/  MOV R26, 0x16b0 ;  /* 0x000016b0001a7802 */ /* 0x000fce0000000f00 */
[----:B------:R-:W-:Y:S05]  /*16a0*/  CALL.REL.NOINC `($__internal_34_$__cuda_sm20_div_s64) ;  /* 0x0000006000287944 */ /* 0x000fea0003c00000 */
        /* <DEDUP_REMOVED lines=10> */
.L_x_3205:
[----:B------:R-:W-:Y:S05]  /*1750*/  BSYNC.RECONVERGENT B1 ;  /* 0x0000000000017941 */ /* 0x000fea0003800200 */
.L_x_3203:
        /* <DEDUP_REMOVED lines=38> */
.L_x_3207:
        /* <DEDUP_REMOVED lines=17> */
.L_x_3208:
[----:B------:R-:W-:Y:S05]  /*1ad0*/  BSYNC.RECONVERGENT B1 ;  /* 0x0000000000017941 */ /* 0x000fea0003800200 */
.L_x_3206:
        /* <DEDUP_REMOVED lines=37> */
.L_x_3210:
        /* <DEDUP_REMOVED lines=17> */
.L_x_3211:
[----:B------:R-:W-:Y:S05]  /*1e40*/  BSYNC.RECONVERGENT B1 ;  /* 0x0000000000017941 */ /* 0x000fea0003800200 */
.L_x_3209:
        /* <DEDUP_REMOVED lines=10> */
.L_x_3187:
        /* <DEDUP_REMOVED lines=36> */
.L_x_3215:
[----:B------:R-:W-:Y:S01]  /*2130*/  MOV R28, R20 ;  /* 0x00000014001c7202 */ /* 0x000fe20000000f00 */
[----:B------:R-:W-:Y:S01]  /*2140*/  IMAD.MOV.U32 R3, RZ, RZ, R21 ;  /* 0x000000ffff037224 */ /* 0x000fe200078e0015 */
[----:B------:R-:W-:Y:S01]  /*2150*/  MOV R2, R18 ;  /* 0x0000001200027202 */ /* 0x000fe20000000f00 */
[----:B------:R-:W-:Y:S01]  /*2160*/  IMAD.MOV.U32 R0, RZ, RZ, R19 ;  /* 0x000000ffff007224 */ /* 0x000fe200078e0013 */
[----:B------:R-:W-:-:S07]  /*2170*/  MOV R26, 0x2190 ;  /* 0x00002190001a7802 */ /* 0x000fce0000000f00 */
[----:B------:R-:W-:Y:S05]  /*2180*/  CALL.REL.NOINC `($__internal_34_$__cuda_sm20_div_s64) ;  /* 0x0000005400707944 */ /* 0x000fea0003c00000 */
        /* <DEDUP_REMOVED lines=8> */
.L_x_3216:
[----:B------:R-:W-:Y:S05]  /*2210*/  BSYNC.RECONVERGENT B1 ;  /* 0x0000000000017941 */ /* 0x000fea0003800200 */
.L_x_3214:
        /* <DEDUP_REMOVED lines=36> */
.L_x_3218:
[----:B------:R-:W-:Y:S01]  /*2460*/  IMAD.MOV.U32 R28, RZ, RZ, R7 ;  /* 0x000000ffff1c7224 */ /* 0x000fe200078e0007 */
[----:B------:R-:W-:Y:S01]  /*2470*/  MOV R3, R6 ;  /* 0x0000000600037202 */ /* 0x000fe20000000f00 */
[----:B------:R-:W-:Y:S01]  /*2480*/  IMAD.MOV.U32 R2, RZ, RZ, R18 ;  /* 0x000000ffff027224 */ /* 0x000fe200078e0012 */
[----:B------:R-:W-:Y:S02]  /*2490*/  MOV R0, R19 ;  /* 0x0000001300007202 */ /* 0x000fe40000000f00 */
[----:B------:R-:W-:-:S07]  /*24a0*/  MOV R26, 0x24c0 ;  /* 0x000024c0001a7802 */ /* 0x000fce0000000f00 */
[----:B------:R-:W-:Y:S05]  /*24b0*/  CALL.REL.NOINC `($__internal_34_$__cuda_sm20_div_s64) ;  /* 0x0000005000a47944 */ /* 0x000fea0003c00000 */
        /* <DEDUP_REMOVED lines=12> */
.L_x_3219:
[----:B------:R-:W-:Y:S05]  /*2580*/  BSYNC.RECONVERGENT B1 ;  /* 0x0000000000017941 */ /* 0x000fea0003800200 */
.L_x_3217:
        /* <DEDUP_REMOVED lines=39> */
.L_x_3221:
        /* <DEDUP_REMOVED lines=17> */
.L_x_3222:
[----:B------:R-:W-:Y:S05]  /*2910*/  BSYNC.RECONVERGENT B1 ;  /* 0x0000000000017941 */ /* 0x000fea0003800200 */
.L_x_3220:
        /* <DEDUP_REMOVED lines=36> */
.L_x_3224:
[----:B------:R-:W-:Y:S01]  /*2b60*/  IMAD.MOV.U32 R28, RZ, RZ, R22 ;  /* 0x000000ffff1c7224 */ /* 0x000fe200078e0016 */
[----:B------:R-:W-:Y:S01]  /*2b70*/  MOV R3, R23 ;  /* 0x0000001700037202 */ /* 0x000fe20000000f00 */
[----:B------:R-:W-:Y:S01]  /*2b80*/  IMAD.MOV.U32 R2, RZ, RZ, R18 ;  /* 0x000000ffff027224 */ /* 0x000fe200078e0012 */
[----:B------:R-:W-:Y:S02]  /*2b90*/  MOV R0, R19 ;  /* 0x0000001300007202 */ /* 0x000fe40000000f00 */
[----:B------:R-:W-:-:S07]  /*2ba0*/  MOV R26, 0x2bc0 ;  /* 0x00002bc0001a7802 */ /* 0x000fce0000000f00 */
[----:B------:R-:W-:Y:S05]  /*2bb0*/  CALL.REL.NOINC `($__internal_34_$__cuda_sm20_div_s64) ;  /* 0x0000004800e47944 */ /* 0x000fea0003c00000 */
        /* <DEDUP_REMOVED lines=10> */
.L_x_3225:
[----:B------:R-:W-:Y:S05]  /*2c60*/  BSYNC.RECONVERGENT B1 ;  /* 0x0000000000017941 */ /* 0x000fea0003800200 */
.L_x_3223:
[----:B------:R-:W-:Y:S01]  /*2c70*/  IMAD.MOV.U32 R36, RZ, RZ, R8 ;  /* 0x000000ffff247224 */ /* 0x000fe200078e0008 */
[----:B------:R-:W-:Y:S01]  /*2c80*/  IADD3 R5, PT, PT, R5, -0x2, RZ ;  /* 0xfffffffe05057810 */ /* 0x000fe20007ffe0ff */
[----:B------:R-:W-:Y:S02]  /*2c90*/  IMAD R3, R3, R40, RZ ;  /* 0x0000002803037224 */ /* 0x000fe400078e02ff */
[----:B------:R-:W-:-:S04]  /*2ca0*/  IMAD.WIDE.U32 R36, R40, R2, R36 ;  /* 0x0000000228247225 */ /* 0x000fc800078e0024 */
[----:B------:R-:W-:Y:S01]  /*2cb0*/  IMAD R3, R41, R2, R3 ;  /* 0x0000000229037224 */ /* 0x000fe200078e0203 */
[----:B------:R-:W-:-:S03]  /*2cc0*/  MOV R9, R36 ;  /* 0x0000002400097202 */ /* 0x000fc60000000f00 */
[----:B------:R-:W-:-:S07]  /*2cd0*/  IMAD.IADD R8, R37, 0x1, R3 ;  /* 0x0000000125087824 */ /* 0x000fce00078e0203 */
.L_x_3213:
        /* <DEDUP_REMOVED lines=31> */
.L_x_3227:
[----:B------:R-:W-:Y:S01]  /*2ed0*/  IMAD.MOV.U32 R0, RZ, RZ, R20 ;  /* 0x000000ffff007224 */ /* 0x000fe200078e0014 */
[----:B------:R-:W-:Y:S01]  /*2ee0*/  MOV R25, R21 ;  /* 0x0000001500197202 */ /* 0x000fe20000000f00 */
[----:B------:R-:W-:Y:S01]  /*2ef0*/  IMAD.MOV.U32 R4, RZ, RZ, R22 ;  /* 0x000000ffff047224 */ /* 0x000fe200078e0016 */
[----:B------:R-:W-:Y:S02]  /*2f00*/  MOV R24, R23 ;  /* 0x0000001700187202 */ /* 0x000fe40000000f00 */
[----:B------:R-:W-:-:S07]  /*2f10*/  MOV R26, 0x2f30 ;  /* 0x00002f30001a7802 */ /* 0x000fce0000000f00 */
[----:B------:R-:W-:Y:S05]  /*2f20*/  CALL.REL.NOINC `($__internal_35_$__cuda_sm20_rem_s64) ;  /* 0x0000004c00547944 */ /* 0x000fea0003c00000 */
.L_x_3228:
[----:B------:R-:W-:Y:S05]  /*2f30*/  BSYNC.RECONVERGENT B1 ;  /* 0x0000000000017941 */ /* 0x000fea0003800200 */
.L_x_3226:
        /* <DEDUP_REMOVED lines=33> */
.L_x_3230:
[----:B------:R-:W-:Y:S01]  /*3150*/  MOV R4, R22 ;  /* 0x0000001600047202 */ /* 0x000fe20000000f00 */
[----:B------:R-:W-:Y:S01]  /*3160*/  IMAD.MOV.U32 R24, RZ, RZ, R23 ;  /* 0x000000ffff187224 */ /* 0x000fe200078e0017 */
[----:B------:R-:W-:Y:S01]  /*3170*/  MOV R0, R7 ;  /* 0x0000000700007202 */ /* 0x000fe20000000f00 */
[----:B------:R-:W-:Y:S01]  /*3180*/  IMAD.MOV.U32 R25, RZ, RZ, R6 ;  /* 0x000000ffff197224 */ /* 0x000fe200078e0006 */
[----:B------:R-:W-:-:S07]  /*3190*/  MOV R26, 0x31b0 ;  /* 0x000031b0001a7802 */ /* 0x000fce0000000f00 */
[----:B------:R-:W-:Y:S05]  /*31a0*/  CALL.REL.NOINC `($__internal_35_$__cuda_sm20_rem_s64) ;  /* 0x0000004800b47944 */ /* 0x000fea0003c00000 */
.L_x_3231:
[----:B------:R-:W-:Y:S05]  /*31b0*/  BSYNC.RECONVERGENT B1 ;  /* 0x0000000000017941 */ /* 0x000fea0003800200 */
.L_x_3229:
[----:B------:R-:W-:Y:S01]  /*31c0*/  MOV R4, R9 ;  /* 0x0000000900047202 */ /* 0x000fe20000000f00 */
[----:B------:R-:W-:Y:S02]  /*31d0*/  IMAD R3, R3, R32, RZ ;  /* 0x0000002003037224 */ /* 0x000fe400078e02ff */
[----:B------:R-:W-:Y:S02]  /*31e0*/  IMAD.MOV.U32 R5, RZ, RZ, R8 ;  /* 0x000000ffff057224 */ /* 0x000fe400078e0008 */
[-C--:B------:R-:W-:Y:S02]  /*31f0*/  IMAD R3, R33, R2.reuse, R3 ;  /* 0x0000000221037224 */ /* 0x080fe400078e0203 */
[----:B------:R-:W-:-:S04]  /*3200*/  IMAD.WIDE.U32 R4, R32, R2, R4 ;  /* 0x0000000220047225 */ /* 0x000fc800078e0004 */
[----:B------:R-:W-:Y:S01]  /*3210*/  IMAD.MOV.U32 R9, RZ, RZ, R4 ;  /* 0x000000ffff097224 */ /* 0x000fe200078e0004 */
[----:B------:R-:W-:-:S07]  /*3220*/  IADD3 R8, PT, PT, R5, R3, RZ ;  /* 0x0000000305087210 */ /* 0x000fce0007ffe0ff */
.L_x_3186:
        /* <DEDUP_REMOVED lines=9> */
[----:B------:R0:W-:Y:S04]  /*32c0*/  @P0 STS.64 [R11], R4 ;  /* 0x000000040b000388 */ /* 0x0001e80000000a00 */
[----:B------:R0:W-:Y:S04]  /*32d0*/  @P0 STS.64 [R12], R16 ;  /* 0x000000100c000388 */ /* 0x0001e80000000a00 */
[----:B------:R0:W-:Y:S04]  /*32e0*/  @!P0 STS.64 [R11], R4 ;  /* 0x000000040b008388 */ /* 0x0001e80000000a00 */
[----:B------:R0:W-:Y:S01]  /*32f0*/  @!P0 STS.64 [R12], R14 ;  /* 0x0000000e0c008388 */ /* 0x0001e20000000a00 */
[----:B------:R-:W-:Y:S05]  /*3300*/  BRA `(.L_x_3232) ;  /* 0x0000003400cc7947 */ /* 0x000fea0003800000 */
.L_x_3185:
        /* <DEDUP_REMOVED lines=25> */
.L_x_3259:
        /* <DEDUP_REMOVED lines=33> */
.L_x_3236:
[----:B------:R-:W-:Y:S01]  /*36b0*/  MOV R28, R16 ;  /* 0x00000010001c7202 */ /* 0x000fe20000000f00 */
[----:B------:R-:W-:Y:S01]  /*36c0*/  IMAD.MOV.U32 R3, RZ, RZ, R9 ;  /* 0x000000ffff037224 */ /* 0x000fe200078e0009 */
[----:B------:R-:W-:Y:S01]  /*36d0*/  MOV R2, R22 ;  /* 0x0000001600027202 */ /* 0x000fe20000000f00 */
[----:B------:R-:W-:Y:S01]  /*36e0*/  IMAD.MOV.U32 R0, RZ, RZ, R23 ;  /* 0x000000ffff007224 */ /* 0x000fe200078e0017 */
[----:B------:R-:W-:-:S07]  /*36f0*/  MOV R26, 0x3710 ;  /* 0x00003710001a7802 */ /* 0x000fce0000000f00 */
[----:B-1----:R-:W-:Y:S05]  /*3700*/  CALL.REL.NOINC `($__internal_34_$__cuda_sm20_div_s64) ;  /* 0x0000004000107944 */ /* 0x002fea0003c00000 */
        /* <DEDUP_REMOVED lines=10> */
.L_x_3237:
[----:B------:R-:W-:Y:S05]  /*37b0*/  BSYNC.RECONVERGENT B1 ;  /* 0x0000000000017941 */ /* 0x000fea0003800200 */
.L_x_3235:
        /* <DEDUP_REMOVED lines=38> */
.L_x_3239:
        /* <DEDUP_REMOVED lines=17> */
.L_x_3240:
[----:B------:R-:W-:Y:S05]  /*3b30*/  BSYNC.RECONVERGENT B1 ;  /* 0x0000000000017941 */ /* 0x000fea0003800200 */
.L_x_3238:
        /* <DEDUP_REMOVED lines=38> */
.L_x_3242:
        /* <DEDUP_REMOVED lines=17> */
.L_x_3243:
[----:B------:R-:W-:Y:S05]  /*3eb0*/  BSYNC.RECONVERGENT B1 ;  /* 0x0000000000017941 */ /* 0x000fea0003800200 */
.L_x_3241:
        /* <DEDUP_REMOVED lines=37> */
.L_x_3245:
        /* <DEDUP_REMOVED lines=17> */
.L_x_3246:
[----:B------:R-:W-:Y:S05]  /*4220*/  BSYNC.RECONVERGENT B1 ;  /* 0x0000000000017941 */ /* 0x000fea0003800200 */
.L_x_3244:
        /* <DEDUP_REMOVED lines=38> */
.L_x_3248:
        /* <DEDUP_REMOVED lines=17> */
.L_x_3249:
[----:B------:R-:W-:Y:S05]  /*45a0*/  BSYNC.RECONVERGENT B1 ;  /* 0x0000000000017941 */ /* 0x000fea0003800200 */
.L_x_3247:
        /* <DEDUP_REMOVED lines=38> */
.L_x_3251:
        /* <DEDUP_REMOVED lines=17> */
.L_x_3252:
[----:B------:R-:W-:Y:S05]  /*4920*/  BSYNC.RECONVERGENT B1 ;  /* 0x0000000000017941 */ /* 0x000fea0003800200 */
.L_x_3250:
        /* <DEDUP_REMOVED lines=38> */
.L_x_3254:
        /* <DEDUP_REMOVED lines=17> */
.L_x_3255:
[----:B------:R-:W-:Y:S05]  /*4ca0*/  BSYNC.RECONVERGENT B1 ;  /* 0x0000000000017941 */ /* 0x000fea0003800200 */
.L_x_3253:
        /* <DEDUP_REMOVED lines=38> */
.L_x_3257:
        /* <DEDUP_REMOVED lines=17> */
.L_x_3258:
[----:B------:R-:W-:Y:S05]  /*5020*/  BSYNC.RECONVERGENT B1 ;  /* 0x0000000000017941 */ /* 0x000fea0003800200 */
.L_x_3256:
        /* <DEDUP_REMOVED lines=11> */
.L_x_3234:
        /* <DEDUP_REMOVED lines=36> */
.L_x_3262:
        /* <DEDUP_REMOVED lines=16> */
.L_x_3263:
[----:B------:R-:W-:Y:S05]  /*5420*/  BSYNC.RECONVERGENT B1 ;  /* 0x0000000000017941 */ /* 0x000fea0003800200 */
.L_x_3261:
        /* <DEDUP_REMOVED lines=41> */
.L_x_3265:
        /* <DEDUP_REMOVED lines=16> */
.L_x_3266:
[----:B------:R-:W-:Y:S05]  /*57c0*/  BSYNC.RECONVERGENT B1 ;  /* 0x0000000000017941 */ /* 0x000fea0003800200 */
.L_x_3264:
        /* <DEDUP_REMOVED lines=40> */
.L_x_3268:
        /* <DEDUP_REMOVED lines=16> */
.L_x_3269:
[----:B------:R-:W-:Y:S05]  /*5b50*/  BSYNC.RECONVERGENT B1 ;  /* 0x0000000000017941 */ /* 0x000fea0003800200 */
.L_x_3267:
        /* <DEDUP_REMOVED lines=40> */
.L_x_3271:
        /* <DEDUP_REMOVED lines=17> */
.L_x_3272:
[----:B------:R-:W-:Y:S05]  /*5ef0*/  BSYNC.RECONVERGENT B1 ;  /* 0x0000000000017941 */ /* 0x000fea0003800200 */
.L_x_3270:
        /* <DEDUP_REMOVED lines=9> */
.L_x_3260:
        /* <DEDUP_REMOVED lines=35> */
.L_x_3275:
[----:B------:R-:W-:Y:S01]  /*61c0*/  IMAD.MOV.U32 R28, RZ, RZ, R16 ;  /* 0x000000ffff1c7224 */ /* 0x000fe200078e0010 */
[----:B------:R-:W-:Y:S01]  /*61d0*/  MOV R3, R9 ;  /* 0x0000000900037202 */ /* 0x000fe20000000f00 */
[----:B------:R-:W-:Y:S01]  /*61e0*/  IMAD.MOV.U32 R2, RZ, RZ, R18 ;  /* 0x000000ffff027224 */ /* 0x000fe200078e0012 */
[----:B------:R-:W-:Y:S02]  /*61f0*/  MOV R0, R19 ;  /* 0x0000001300007202 */ /* 0x000fe40000000f00 */
[----:B------:R-:W-:-:S07]  /*6200*/  MOV R26, 0x6220 ;  /* 0x00006220001a7802 */ /* 0x000fce0000000f00 */
[----:B------:R-:W-:Y:S05]  /*6210*/  CALL.REL.NOINC `($__internal_34_$__cuda_sm20_div_s64) ;  /* 0x00000014004c7944 */ /* 0x000fea0003c00000 */
        /* <DEDUP_REMOVED lines=10> */
.L_x_3276:
[----:B------:R-:W-:Y:S05]  /*62c0*/  BSYNC.RECONVERGENT B1 ;  /* 0x0000000000017941 */ /* 0x000fea0003800200 */
.L_x_3274:
        /* <DEDUP_REMOVED lines=40> */
.L_x_3278:
        /* <DEDUP_REMOVED lines=17> */
.L_x_3279:
[----:B------:R-:W-:Y:S05]  /*6660*/  BSYNC.RECONVERGENT B1 ;  /* 0x0000000000017941 */ /* 0x000fea0003800200 */
.L_x_3277:
        /* <DEDUP_REMOVED lines=9> */
.L_x_3273:
        /* <DEDUP_REMOVED lines=31> */
.L_x_3281:
[----:B------:R-:W-:Y:S01]  /*68f0*/  IMAD.MOV.U32 R4, RZ, RZ, R2 ;  /* 0x000000ffff047224 */ /* 0x000fe200078e0002 */
[----:B------:R-:W-:Y:S01]  /*6900*/  MOV R24, R3 ;  /* 0x0000000300187202 */ /* 0x000fe20000000f00 */
[----:B------:R-:W-:Y:S01]  /*6910*/  IMAD.MOV.U32 R25, RZ, RZ, R9 ;  /* 0x000000ffff197224 */ /* 0x000fe200078e0009 */
[----:B------:R-:W-:Y:S02]  /*6920*/  MOV R0, R16 ;  /* 0x0000001000007202 */ /* 0x000fe40000000f00 */
[----:B------:R-:W-:-:S07]  /*6930*/  MOV R26, 0x6950 ;  /* 0x00006950001a7802 */ /* 0x000fce0000000f00 */
[----:B------:R-:W-:Y:S05]  /*6940*/  CALL.REL.NOINC `($__internal_35_$__cuda_sm20_rem_s64) ;  /* 0x0000001000cc7944 */ /* 0x000fea0003c00000 */
.L_x_3282:
[----:B------:R-:W-:Y:S05]  /*6950*/  BSYNC.RECONVERGENT B1 ;  /* 0x0000000000017941 */ /* 0x000fea0003800200 */
.L_x_3280:
        /* <DEDUP_REMOVED lines=8> */
.L_x_3233:
[----:B------:R-:W0:Y:S02]  /*69e0*/  LDCU.64 UR14, c[0x0][0x390] ;  /* 0x00007200ff0e77ac */ /* 0x000e240008000a00 */
[----:B0-----:R-:W-:-:S04]  /*69f0*/  LEA R2, P0, R6, UR14, 0x3 ;  /* 0x0000000e06027c11 */ /* 0x001fc8000f8018ff */
[----:B------:R-:W-:-:S06]  /*6a00*/  LEA.HI.X R3, R6, UR15, R5, 0x3, P0 ;  /* 0x0000000f06037c11 */ /* 0x000fcc00080f1c05 */
[----:B------:R-:W2:Y:S04]  /*6a10*/  LDG.E.64 R2, desc[UR8][R2.64] ;  /* 0x0000000802027981 */ /* 0x000ea8000c1e1b00 */
[----:B--2---:R1:W-:Y:S04]  /*6a20*/  STS.64 [R11], R2 ;  /* 0x000000020b007388 */ /* 0x0043e80000000a00 */
[----:B------:R1:W-:Y:S02]  /*6a30*/  STS.64 [R12], R14 ;  /* 0x0000000e0c007388 */ /* 0x0003e40000000a00 */
.L_x_3232:
[----:B------:R-:W-:Y:S05]  /*6a40*/  BSYNC.RECONVERGENT B0 ;  /* 0x0000000000007941 */ /* 0x000fea0003800200 */
.L_x_3184:
[----:B------:R-:W-:Y:S01]  /*6a50*/  BAR.SYNC.DEFER_BLOCKING 0x0 ;  /* 0x0000000000007b1d */ /* 0x000fe20000010000 */
[----:B------:R-:W-:-:S13]  /*6a60*/  ISETP.GE.U32.AND P0, PT, R10, 0x42, PT ;  /* 0x000000420a00780c */ /* 0x000fda0003f06070 */
[----:B------:R-:W-:Y:S05]  /*6a70*/  @!P0 BRA `(.L_x_3283) ;  /* 0x0000000000808947 */ /* 0x000fea0003800000 */
.L_x_3288:
        /* <DEDUP_REMOVED lines=11> */
[----:B------:R-:W-:-:S13]  /*6b30*/  ISETP.GT.AND.EX P0, PT, R3, R7, PT, P0 ;  /* 0x000000070300720c */ /* 0x000fda0003f04300 */
        /* <DEDUP_REMOVED lines=12> */
.L_x_3287:
[----:B------:R-:W-:Y:S05]  /*6c00*/  BSYNC.RELIABLE B1 ;  /* 0x0000000000017941 */ /* 0x000fea0003800100 */
.L_x_3286:
[----:B------:R2:W-:Y:S04]  /*6c10*/  STS.64 [R11], R6 ;  /* 0x000000060b007388 */ /* 0x0005e80000000a00 */
[----:B-1----:R2:W-:Y:S02]  /*6c20*/  STS.64 [R12], R4 ;  /* 0x000000040c007388 */ /* 0x0025e40000000a00 */
.L_x_3285:
[----:B------:R-:W-:Y:S05]  /*6c30*/  BSYNC.RECONVERGENT B0 ;  /* 0x0000000000007941 */ /* 0x000fea0003800200 */
.L_x_3284:
[----:B------:R-:W-:Y:S05]  /*6c40*/  WARPSYNC.ALL ;  /* 0x0000000000007948 */ /* 0x000fea0003800000 */
[----:B------:R-:W-:Y:S01]  /*6c50*/  BAR.SYNC.DEFER_BLOCKING 0x0 ;  /* 0x0000000000007b1d */ /* 0x000fe20000010000 */
[----:B------:R-:W-:-:S13]  /*6c60*/  ISETP.GT.U32.AND P0, PT, R0, 0x83, PT ;  /* 0x000000830000780c */ /* 0x000fda0003f04070 */
[----:B------:R-:W-:Y:S05]  /*6c70*/  @P0 BRA `(.L_x_3288) ;  /* 0xfffffffc00800947 */ /* 0x000fea000383ffff */
.L_x_3283:
[----:B------:R-:W-:-:S13]  /*6c80*/  ISETP.GT.U32.AND P0, PT, R13, 0x1f, PT ;  /* 0x0000001f0d00780c */ /* 0x000fda0003f04070 */
[----:B------:R-:W-:Y:S05]  /*6c90*/  @P0 EXIT ;  /* 0x000000000000094d */ /* 0x000fea0003800000 */
[----:B-1----:R-:W-:Y:S01]  /*6ca0*/  LDS.64 R2, [R11] ;  /* 0x000000000b027984 */ /* 0x002fe20000000a00 */
[----:B------:R-:W-:Y:S04]  /*6cb0*/  BSSY.RECONVERGENT B0, `(.L_x_3289) ;  /* 0x0000017000007945 */ /* 0x000fe80003800200 */
[----:B------:R-:W-:Y:S01]  /*6cc0*/  BSSY.RELIABLE B1, `(.L_x_3290) ;  /* 0x0000011000017945 */ /* 0x000fe20003800100 */
[----:B0-2---:R-:W0:Y:S02]  /*6cd0*/  LDS.64 R4, [R11+0x100] ;  /* 0x000100000b047984 */ /* 0x005e240000000a00 */
        /* <DEDUP_REMOVED lines=15> */
.L_x_3291:
[----:B------:R-:W-:Y:S05]  /*6dd0*/  BSYNC.RELIABLE B1 ;  /* 0x0000000000017941 */ /* 0x000fea0003800100 */
.L_x_3290:
[----:B------:R-:W0:Y:S04]  /*6de0*/  LDS.64 R2, [R12+0x100] ;  /* 0x000100000c027984 */ /* 0x000e280000000a00 */
[----:B0-----:R-:W-:Y:S04]  /*6df0*/  STS.64 [R12], R2 ;  /* 0x000000020c007388 */ /* 0x001fe80000000a00 */
[----:B------:R-:W0:Y:S04]  /*6e00*/  LDS.64 R4, [R11+0x100] ;  /* 0x000100000b047984 */ /* 0x000e280000000a00 */
[----:B0-----:R0:W-:Y:S02]  /*6e10*/  STS.64 [R11], R4 ;  /* 0x000000040b007388 */ /* 0x0011e40000000a00 */
.L_x_3292:
[----:B------:R-:W-:Y:S05]  /*6e20*/  BSYNC.RECONVERGENT B0 ;  /* 0x0000000000007941 */ /* 0x000fea0003800200 */
.L_x_3289:
        /* <DEDUP_REMOVED lines=20> */
.L_x_3295:
[----:B------:R-:W-:Y:S05]  /*6f70*/  BSYNC.RELIABLE B2 ;  /* 0x0000000000027941 */ /* 0x000fea0003800100 */
.L_x_3294:
[----:B------:R-:W0:Y:S04]  /*6f80*/  LDS.64 R2, [R12+0x80] ;  /* 0x000080000c027984 */ /* 0x000e280000000a00 */
[----:B0-----:R-:W-:Y:S04]  /*6f90*/  STS.64 [R12], R2 ;  /* 0x000000020c007388 */ /* 0x001fe80000000a00 */
[----:B------:R-:W0:Y:S04]  /*6fa0*/  LDS.64 R4, [R11+0x80] ;  /* 0x000080000b047984 */ /* 0x000e280000000a00 */
[----:B0-----:R0:W-:Y:S02]  /*6fb0*/  STS.64 [R11], R4 ;  /* 0x000000040b007388 */ /* 0x0011e40000000a00 */
.L_x_3296:
[----:B------:R-:W-:Y:S05]  /*6fc0*/  BSYNC.RECONVERGENT B0 ;  /* 0x0000000000007941 */ /* 0x000fea0003800200 */
.L_x_3293:
        /* <DEDUP_REMOVED lines=20> */
.L_x_3299:
[----:B------:R-:W-:Y:S05]  /*7110*/  BSYNC.RELIABLE B3 ;  /* 0x0000000000037941 */ /* 0x000fea0003800100 */
.L_x_3298:
[----:B------:R-:W0:Y:S04]  /*7120*/  LDS.64 R2, [R12+0x40] ;  /* 0x000040000c027984 */ /* 0x000e280000000a00 */
[----:B0-----:R-:W-:Y:S04]  /*7130*/  STS.64 [R12], R2 ;  /* 0x000000020c007388 */ /* 0x001fe80000000a00 */
[----:B------:R-:W0:Y:S04]  /*7140*/  LDS.64 R4, [R11+0x40] ;  /* 0x000040000b047984 */ /* 0x000e280000000a00 */
[----:B0-----:R0:W-:Y:S02]  /*7150*/  STS.64 [R11], R4 ;  /* 0x000000040b007388 */ /* 0x0011e40000000a00 */
.L_x_3300:
[----:B------:R-:W-:Y:S05]  /*7160*/  BSYNC.RECONVERGENT B0 ;  /* 0x0000000000007941 */ /* 0x000fea0003800200 */
.L_x_3297:
        /* <DEDUP_REMOVED lines=20> */
.L_x_3303:
[----:B------:R-:W-:Y:S05]  /*72b0*/  BSYNC.RELIABLE B4 ;  /* 0x0000000000047941 */ /* 0x000fea0003800100 */
.L_x_3302:
[----:B------:R-:W0:Y:S04]  /*72c0*/  LDS.64 R2, [R12+0x20] ;  /* 0x000020000c027984 */ /* 0x000e280000000a00 */
[----:B0-----:R-:W-:Y:S04]  /*72d0*/  STS.64 [R12], R2 ;  /* 0x000000020c007388 */ /* 0x001fe80000000a00 */
[----:B------:R-:W0:Y:S04]  /*72e0*/  LDS.64 R4, [R11+0x20] ;  /* 0x000020000b047984 */ /* 0x000e280000000a00 */
[----:B0-----:R0:W-:Y:S02]  /*72f0*/  STS.64 [R11], R4 ;  /* 0x000000040b007388 */ /* 0x0011e40000000a00 */
.L_x_3304:
[----:B------:R-:W-:Y:S05]  /*7300*/  BSYNC.RECONVERGENT B0 ;  /* 0x0000000000007941 */ /* 0x000fea0003800200 */
.L_x_3301:
        /* <DEDUP_REMOVED lines=20> */
.L_x_3307:
[----:B------:R-:W-:Y:S05]  /*7450*/  BSYNC.RELIABLE B5 ;  /* 0x0000000000057941 */ /* 0x000fea0003800100 */
.L_x_3306:
[----:B------:R-:W0:Y:S04]  /*7460*/  LDS.64 R2, [R12+0x10] ;  /* 0x000010000c027984 */ /* 0x000e280000000a00 */
[----:B0-----:R-:W-:Y:S04]  /*7470*/  STS.64 [R12], R2 ;  /* 0x000000020c007388 */ /* 0x001fe80000000a00 */
[----:B------:R-:W0:Y:S04]  /*7480*/  LDS.64 R4, [R11+0x10] ;  /* 0x000010000b047984 */ /* 0x000e280000000a00 */
[----:B0-----:R0:W-:Y:S02]  /*7490*/  STS.64 [R11], R4 ;  /* 0x000000040b007388 */ /* 0x0011e40000000a00 */
.L_x_3308:
[----:B------:R-:W-:Y:S05]  /*74a0*/  BSYNC.RECONVERGENT B0 ;  /* 0x0000000000007941 */ /* 0x000fea0003800200 */
.L_x_3305:
        /* <DEDUP_REMOVED lines=20> */
.L_x_3311:
[----:B------:R-:W-:Y:S05]  /*75f0*/  BSYNC.RELIABLE B6 ;  /* 0x0000000000067941 */ /* 0x000fea0003800100 */
.L_x_3310:
[----:B------:R-:W0:Y:S04]  /*7600*/  LDS.64 R2, [R12+0x8] ;  /* 0x000008000c027984 */ /* 0x000e280000000a00 */
[----:B0-----:R-:W-:Y:S04]  /*7610*/  STS.64 [R12], R2 ;  /* 0x000000020c007388 */ /* 0x001fe80000000a00 */
[----:B------:R-:W0:Y:S04]  /*7620*/  LDS.64 R4, [R11+0x8] ;  /* 0x000008000b047984 */ /* 0x000e280000000a00 */
[----:B0-----:R0:W-:Y:S02]  /*7630*/  STS.64 [R11], R4 ;  /* 0x000000040b007388 */ /* 0x0011e40000000a00 */
.L_x_3312:
[----:B------:R-:W-:Y:S05]  /*7640*/  BSYNC.RECONVERGENT B0 ;  /* 0x0000000000007941 */ /* 0x000fea0003800200 */
.L_x_3309:
        /* <DEDUP_REMOVED lines=16> */
        .weak           $__internal_34_$__cuda_sm20_div_s64
        .type           $__internal_34_$__cuda_sm20_div_s64,@function
        .size           $__internal_34_$__cuda_sm20_div_s64,($__internal_35_$__cuda_sm20_rem_s64 - $__internal_34_$__cuda_sm20_div_s64)
$__internal_34_$__cuda_sm20_div_s64:
        /* <DEDUP_REMOVED lines=82> */
[----:B------:R-:W-:Y:S06]  /*7c70*/  RET.REL.NODEC R26 `(uncontiguous_reduce_i64) ;  /* 0xffffff801ae07950 */ /* 0x000fec0003c3ffff */
        .weak           $__internal_35_$__cuda_sm20_rem_s64
        .type           $__internal_35_$__cuda_sm20_rem_s64,@function
        .size           $__internal_35_$__cuda_sm20_rem_s64,(.L_x_4871 - $__internal_35_$__cuda_sm20_rem_s64)
$__internal_35_$__cuda_sm20_rem_s64:
        /* <DEDUP_REMOVED lines=76> */
[----:B------:R-:W-:Y:S06]  /*8140*/  RET.REL.NODEC R26 `(uncontiguous_reduce_i64) ;  /* 0xffffff7c1aac7950 */ /* 0x000fec0003c3ffff */
.L_x_3313:
        /* <DEDUP_REMOVED lines=11> */
.L_x_4871:


//--------------------- .text.contiguous_reduce_i64 --------------------------
	.section	.text.contiguous_reduce_i64,"ax",@progbits
	.align	128
        .global         contiguous_reduce_i64
        .type           contiguous_reduce_i64,@function
        .size           contiguous_reduce_i64,(.L_x_4932 - contiguous_reduce_i64)
        .other          contiguous_reduce_i64,@"STO_CUDA_ENTRY STV_DEFAULT"
contiguous_reduce_i64:
.text.contiguous_reduce_i64:
        /* <DEDUP_REMOVED lines=34> */
[----:B------:R-:W-:-:S13]  /*0220*/  ISETP.GT.AND.EX P0, PT, R11, R13, PT, P0 ;  /* 0x0000000d0b00720c */ /* 0x000fda0003f04300 */
[----:B------:R1:W-:Y:S04]  /*0230*/  @P0 STS.64 [R4], R12 ;  /* 0x0000000c04000388 */ /* 0x0003e80000000a00 */
[----:B------:R1:W-:Y:S04]  /*0240*/  @P0 STS.64 [R3], R8 ;  /* 0x0000000803000388 */ /* 0x0003e80000000a00 */
[----:B------:R1:W-:Y:S04]  /*0250*/  @!P0 STS.64 [R4], R10 ;  /* 0x0000000a04008388 */ /* 0x0003e80000000a00 */
[----:B------:R1:W-:Y:S01]  /*0260*/  @!P0 STS.64 [R3], R6 ;  /* 0x0000000603008388 */ /* 0x0003e20000000a00 */
[----:B------:R-:W-:Y:S05]  /*0270*/  BRA `(.L_x_3316) ;  /* 0x0000000000247947 */ /* 0x000fea0003800000 */
.L_x_3315:
        /* <DEDUP_REMOVED lines=9> */
.L_x_3316:
[----:B------:R-:W-:Y:S05]  /*0310*/  BSYNC.RECONVERGENT B0 ;  /* 0x0000000000007941 */ /* 0x000fea0003800200 */
.L_x_3314:
[----:B------:R-:W-:Y:S01]  /*0320*/  BAR.SYNC.DEFER_BLOCKING 0x0 ;  /* 0x0000000000007b1d */ /* 0x000fe20000010000 */
[----:B------:R-:W-:-:S13]  /*0330*/  ISETP.GE.U32.AND P0, PT, R5, 0x42, PT ;  /* 0x000000420500780c */ /* 0x000fda0003f06070 */
[----:B------:R-:W-:Y:S05]  /*0340*/  @!P0 BRA `(.L_x_3317) ;  /* 0x0000000000808947 */ /* 0x000fea0003800000 */
.L_x_3322:
        /* <DEDUP_REMOVED lines=24> */
.L_x_3321:
[----:B------:R-:W-:Y:S05]  /*04d0*/  BSYNC.RELIABLE B1 ;  /* 0x0000000000017941 */ /* 0x000fea0003800100 */
.L_x_3320:
[----:B------:R2:W-:Y:S04]  /*04e0*/  STS.64 [R4], R10 ;  /* 0x0000000a04007388 */ /* 0x0005e80000000a00 */
[----:B-1----:R2:W-:Y:S02]  /*04f0*/  STS.64 [R3], R8 ;  /* 0x0000000803007388 */ /* 0x0025e40000000a00 */
.L_x_3319:
[----:B------:R-:W-:Y:S05]  /*0500*/  BSYNC.RECONVERGENT B0 ;  /* 0x0000000000007941 */ /* 0x000fea0003800200 */
.L_x_3318:
[----:B------:R-:W-:Y:S05]  /*0510*/  WARPSYNC.ALL ;  /* 0x0000000000007948 */ /* 0x000fea0003800000 */
[----:B------:R-:W-:Y:S01]  /*0520*/  BAR.SYNC.DEFER_BLOCKING 0x0 ;  /* 0x0000000000007b1d */ /* 0x000fe20000010000 */
[----:B------:R-:W-:-:S13]  /*0530*/  ISETP.GT.U32.AND P0, PT, R12, 0x83, PT ;  /* 0x000000830c00780c */ /* 0x000fda0003f04070 */
[----:B------:R-:W-:Y:S05]  /*0540*/  @P0 BRA `(.L_x_3322) ;  /* 0xfffffffc00800947 */ /* 0x000fea000383ffff */
.L_x_3317:
[----:B------:R-:W-:-:S13]  /*0550*/  ISETP.GT.U32.AND P0, PT, R2, 0x1f, PT ;  /* 0x0000001f0200780c */ /* 0x000fda0003f04070 */
[----:B------:R-:W-:Y:S05]  /*0560*/  @P0 EXIT ;  /* 0x000000000000094d */ /* 0x000fea0003800000 */
[----:B01----:R-:W-:Y:S01]  /*0570*/  LDS.64 R6, [R4] ;  /* 0x0000000004067984 */ /* 0x003fe20000000a00 */
[----:B------:R-:W-:Y:S04]  /*0580*/  BSSY.RECONVERGENT B1, `(.L_x_3323) ;  /* 0x0000017000017945 */ /* 0x000fe80003800200 */
[----:B------:R-:W-:Y:S01]  /*0590*/  BSSY.RELIABLE B0, `(.L_x_3324) ;  /* 0x0000011000007945 */ /* 0x000fe20003800100 */
[----:B--2---:R-:W0:Y:S02]  /*05a0*/  LDS.64 R8, [R4+0x100] ;  /* 0x0001000004087984 */ /* 0x004e240000000a00 */
        /* <DEDUP_REMOVED lines=15> */
.L_x_3325:
[----:B------:R-:W-:Y:S05]  /*06a0*/  BSYNC.RELIABLE B0 ;  /* 0x0000000000007941 */ /* 0x000fea0003800100 */
.L_x_3324:
[----:B------:R-:W0:Y:S04]  /*06b0*/  LDS.64 R6, [R3+0x100] ;  /* 0x0001000003067984 */ /* 0x000e280000000a00 */
[----:B0-----:R-:W-:Y:S04]  /*06c0*/  STS.64 [R3], R6 ;  /* 0x0000000603007388 */ /* 0x001fe80000000a00 */
[----:B------:R-:W0:Y:S04]  /*06d0*/  LDS.64 R8, [R4+0x100] ;  /* 0x0001000004087984 */ /* 0x000e280000000a00 */
[----:B0-----:R0:W-:Y:S02]  /*06e0*/  STS.64 [R4], R8 ;  /* 0x0000000804007388 */ /* 0x0011e40000000a00 */
.L_x_3326:
[----:B------:R-:W-:Y:S05]  /*06f0*/  BSYNC.RECONVERGENT B1 ;  /* 0x0000000000017941 */ /* 0x000fea0003800200 */
.L_x_3323:
        /* <DEDUP_REMOVED lines=20> */
.L_x_3329:
[----:B------:R-:W-:Y:S05]  /*0840*/  BSYNC.RELIABLE B1 ;  /* 0x0000000000017941 */ /* 0x000fea0003800100 */
.L_x_3328:
[----:B------:R-:W0:Y:S04]  /*0850*/  LDS.64 R6, [R3+0x80] ;  /* 0x0000800003067984 */ /* 0x000e280000000a00 */
[----:B0-----:R-:W-:Y:S04]  /*0860*/  STS.64 [R3], R6 ;  /* 0x0000000603007388 */ /* 0x001fe80000000a00 */
[----:B------:R-:W0:Y:S04]  /*0870*/  LDS.64 R8, [R4+0x80] ;  /* 0x0000800004087984 */ /* 0x000e280000000a00 */
[----:B0-----:R0:W-:Y:S02]  /*0880*/  STS.64 [R4], R8 ;  /* 0x0000000804007388 */ /* 0x0011e40000000a00 */
.L_x_3330:
[----:B------:R-:W-:Y:S05]  /*0890*/  BSYNC.RECONVERGENT B2 ;  /* 0x0000000000027941 */ /* 0x000fea0003800200 */
.L_x_3327:
        /* <DEDUP_REMOVED lines=20> */
.L_x_3333:
[----:B------:R-:W-:Y:S05]  /*09e0*/  BSYNC.RELIABLE B2 ;  /* 0x0000000000027941 */ /* 0x000fea0003800100 */
.L_x_3332:
[----:B------:R-:W0:Y:S04]  /*09f0*/  LDS.64 R6, [R3+0x40] ;  /* 0x0000400003067984 */ /* 0x000e280000000a00 */
[----:B0-----:R-:W-:Y:S04]  /*0a00*/  STS.64 [R3], R6 ;  /* 0x0000000603007388 */ /* 0x001fe80000000a00 */
[----:B------:R-:W0:Y:S04]  /*0a10*/  LDS.64 R8, [R4+0x40] ;  /* 0x0000400004087984 */ /* 0x000e280000000a00 */
[----:B0-----:R0:W-:Y:S02]  /*0a20*/  STS.64 [R4], R8 ;  /* 0x0000000804007388 */ /* 0x0011e40000000a00 */
.L_x_3334:
[----:B------:R-:W-:Y:S05]  /*0a30*/  BSYNC.RECONVERGENT B3 ;  /* 0x0000000000037941 */ /* 0x000fea0003800200 */
.L_x_3331:
        /* <DEDUP_REMOVED lines=20> */
.L_x_3337:
[----:B------:R-:W-:Y:S05]  /*0b80*/  BSYNC.RELIABLE B3 ;  /* 0x0000000000037941 */ /* 0x000fea0003800100 */
.L_x_3336:
[----:B------:R-:W0:Y:S04]  /*0b90*/  LDS.64 R6, [R3+0x20] ;  /* 0x0000200003067984 */ /* 0x000e280000000a00 */
[----:B0-----:R-:W-:Y:S04]  /*0ba0*/  STS.64 [R3], R6 ;  /* 0x0000000603007388 */ /* 0x001fe80000000a00 */
[----:B------:R-:W0:Y:S04]  /*0bb0*/  LDS.64 R8, [R4+0x20] ;  /* 0x0000200004087984 */ /* 0x000e280000000a00 */
[----:B0-----:R0:W-:Y:S02]  /*0bc0*/  STS.64 [R4], R8 ;  /* 0x0000000804007388 */ /* 0x0011e40000000a00 */
.L_x_3338:
[----:B------:R-:W-:Y:S05]  /*0bd0*/  BSYNC.RECONVERGENT B4 ;  /* 0x0000000000047941 */ /* 0x000fea0003800200 */
.L_x_3335:
        /* <DEDUP_REMOVED lines=20> */
.L_x_3341:
[----:B------:R-:W-:Y:S05]  /*0d20*/  BSYNC.RELIABLE B4 ;  /* 0x0000000000047941 */ /* 0x000fea0003800100 */
.L_x_3340:
[----:B------:R-:W0:Y:S04]  /*0d30*/  LDS.64 R6, [R3+0x10] ;  /* 0x0000100003067984 */ /* 0x000e280000000a00 */
[----:B0-----:R-:W-:Y:S04]  /*0d40*/  STS.64 [R3], R6 ;  /* 0x0000000603007388 */ /* 0x001fe80000000a00 */
[----:B------:R-:W0:Y:S04]  /*0d50*/  LDS.64 R8, [R4+0x10] ;  /* 0x0000100004087984 */ /* 0x000e280000000a00 */
[----:B0-----:R0:W-:Y:S02]  /*0d60*/  STS.64 [R4], R8 ;  /* 0x0000000804007388 */ /* 0x0011e40000000a00 */
.L_x_3342:
[----:B------:R-:W-:Y:S05]  /*0d70*/  BSYNC.RECONVERGENT B5 ;  /* 0x0000000000057941 */ /* 0x000fea0003800200 */
.L_x_3339:
        /* <DEDUP_REMOVED lines=20> */
.L_x_3345:
[----:B------:R-:W-:Y:S05]  /*0ec0*/  BSYNC.RELIABLE B6 ;  /* 0x0000000000067941 */ /* 0x000fea0003800100 */
.L_x_3344:
[----:B------:R-:W0:Y:S04]  /*0ed0*/  LDS.64 R6, [R3+0x8] ;  /* 0x0000080003067984 */ /* 0x000e280000000a00 */
[----:B0-----:R-:W-:Y:S04]  /*0ee0*/  STS.64 [R3], R6 ;  /* 0x0000000603007388 */ /* 0x001fe80000000a00 */
[----:B------:R-:W0:Y:S04]  /*0ef0*/  LDS.64 R8, [R4+0x8] ;  /* 0x0000080004087984 */ /* 0x000e280000000a00 */
[----:B0-----:R0:W-:Y:S02]  /*0f00*/  STS.64 [R4], R8 ;  /* 0x0000000804007388 */ /* 0x0011e40000000a00 */
.L_x_3346:
[----:B------:R-:W-:Y:S05]  /*0f10*/  BSYNC.RECONVERGENT B5 ;  /* 0x0000000000057941 */ /* 0x000fea0003800200 */
.L_x_3343:
        /* <DEDUP_REMOVED lines=15> */
.L_x_3347:
        /* <DEDUP_REMOVED lines=15> */
.L_x_4932:


//--------------------- .text.nkd2_i32            --------------------------
	.section	.text.nkd2_i32,"ax",@progbits
	.align	128
        .global         nkd2_i32
        .type           nkd2_i32,@function
        .size           nkd2_i32,(.L_x_4933 - nkd2_i32)
        .other          nkd2_i32,@"STO_CUDA_ENTRY STV_DEFAULT"
nkd2_i32:
.text.nkd2_i32:
        /* <DEDUP_REMOVED lines=44> */
[----:B--2---:R-:W-:-:S13]  /*02c0*/  ISETP.GT.AND P0, PT, R17, R16, PT ;  /* 0x000000101100720c */ /* 0x004fda0003f04270 */
[----:B------:R-:W-:Y:S05]  /*02d0*/  @!P0 BRA `(.L_x_3350) ;  /* 0x0000000000108947 */ /* 0x000fea0003800000 */
[----:B------:R-:W0:Y:S02]  /*02e0*/  LDC.64 R10, c[0x0][0x390] ;  /* 0x0000e400ff0a7b82 */ /* 0x000e240000000a00 */
[----:B0-----:R-:W-:-:S06]  /*02f0*/  IMAD.WIDE.U32 R10, R15, 0x8, R10 ;  /* 0x000000080f0a7825 */ /* 0x001fcc00078e000a */
[----:B------:R-:W5:Y:S01]  /*0300*/  LDG.E.64 R10, desc[UR10][R10.64] ;  /* 0x0000000a0a0a7981 */ /* 0x000f62000c1e1b00 */
[----:B------:R-:W-:Y:S05]  /*0310*/  BRA `(.L_x_3351) ;  /* 0x0000000000487947 */ /* 0x000fea0003800000 */
.L_x_3350:
[----:B------:R-:W-:Y:S01]  /*0320*/  ISETP.NE.AND P0, PT, R17, R16, PT ;  /* 0x000000101100720c */ /* 0x000fe20003f05270 */
[----:B------:R-:W-:-:S12]  /*0330*/  BSSY.RELIABLE B1, `(.L_x_3352) ;  /* 0x0000014000017945 */ /* 0x000fd80003800100 */
[----:B------:R-:W-:Y:S05]  /*0340*/  @!P0 BRA `(.L_x_3353) ;  /* 0x0000000000108947 */ /* 0x000fea0003800000 */
[----:B------:R-:W0:Y:S02]  /*0350*/  LDC.64 R10, c[0x0][0x390] ;  /* 0x0000e400ff0a7b82 */ /* 0x000e240000000a00 */
[----:B0-----:R-:W-:-:S06]  /*0360*/  IMAD.WIDE.U32 R10, R8, 0x8, R10 ;  /* 0x00000008080a7825 */ /* 0x001fcc00078e000a */
[----:B------:R-:W5:Y:S01]  /*0370*/  LDG.E.64 R10, desc[UR10][R10.64] ;  /* 0x0000000a0a0a7981 */ /* 0x000f62000c1e1b00 */
[----:B------:R-:W-:Y:S05]  /*0380*/  BRA `(.L_x_3354) ;  /* 0x0000000000387947 */ /* 0x000fea0003800000 */
.L_x_3353:
        /* <DEDUP_REMOVED lines=11> */
.L_x_3351:
[----:B------:R0:W-:Y:S04]  /*0440*/  STS [R4], R16 ;  /* 0x0000001004007388 */ /* 0x0001e80000000800 */
[----:B-----5:R0:W-:Y:S01]  /*0450*/  STS.64 [R6], R10 ;  /* 0x0000000a06007388 */ /* 0x0201e20000000a00 */
[----:B------:R-:W-:Y:S05]  /*0460*/  BRA `(.L_x_3355) ;  /* 0x00000000003c7947 */ /* 0x000fea0003800000 */
.L_x_3354:
[----:B------:R-:W-:Y:S05]  /*0470*/  BSYNC.RELIABLE B1 ;  /* 0x0000000000017941 */ /* 0x000fea0003800100 */
.L_x_3352:
[----:B------:R1:W-:Y:S04]  /*0480*/  STS [R4], R17 ;  /* 0x0000001104007388 */ /* 0x0003e80000000800 */
[----:B-----5:R1:W-:Y:S01]  /*0490*/  STS.64 [R6], R10 ;  /* 0x0000000a06007388 */ /* 0x0203e20000000a00 */
[----:B------:R-:W-:Y:S05]  /*04a0*/  BRA `(.L_x_3355) ;  /* 0x00000000002c7947 */ /* 0x000fea0003800000 */
.L_x_3349:
        /* <DEDUP_REMOVED lines=11> */
.L_x_3355:
[----:B------:R-:W-:Y:S05]  /*0560*/  BSYNC.RECONVERGENT B0 ;  /* 0x0000000000007941 */ /* 0x000fea0003800200 */
.L_x_3348:
[----:B------:R-:W-:Y:S05]  /*0570*/  WARPSYNC.ALL ;  /* 0x0000000000007948 */ /* 0x000fea0003800000 */
[----:B------:R-:W-:Y:S01]  /*0580*/  BAR.SYNC.DEFER_BLOCKING 0x0 ;  /* 0x0000000000007b1d */ /* 0x000fe20000010000 */
[----:B------:R-:W-:-:S13]  /*0590*/  ISETP.GE.U32.AND P0, PT, R9, 0x42, PT ;  /* 0x000000420900780c */ /* 0x000fda0003f06070 */
[----:B------:R-:W-:Y:S05]  /*05a0*/  @!P0 BRA `(.L_x_3356) ;  /* 0x0000000000808947 */ /* 0x000fea0003800000 */
.L_x_3361:
        /* <DEDUP_REMOVED lines=10> */
[----:B--2---:R-:W-:-:S13]  /*0650*/  ISETP.GT.AND P0, PT, R8, R15, PT ;  /* 0x0000000f0800720c */ /* 0x004fda0003f04270 */
        /* <DEDUP_REMOVED lines=13> */
.L_x_3360:
[----:B------:R-:W-:Y:S05]  /*0730*/  BSYNC.RELIABLE B1 ;  /* 0x0000000000017941 */ /* 0x000fea0003800100 */
.L_x_3359:
[----:B------:R3:W-:Y:S04]  /*0740*/  STS [R4], R15 ;  /* 0x0000000f04007388 */ /* 0x0007e80000000800 */
[----:B-1----:R3:W-:Y:S02]  /*0750*/  STS.64 [R6], R10 ;  /* 0x0000000a06007388 */ /* 0x0027e40000000a00 */
.L_x_3358:
[----:B------:R-:W-:Y:S05]  /*0760*/  BSYNC.RECONVERGENT B0 ;  /* 0x0000000000007941 */ /* 0x000fea0003800200 */
.L_x_3357:
[----:B------:R-:W-:Y:S05]  /*0770*/  WARPSYNC.ALL ;  /* 0x0000000000007948 */ /* 0x000fea0003800000 */
[----:B------:R-:W-:Y:S01]  /*0780*/  BAR.SYNC.DEFER_BLOCKING 0x0 ;  /* 0x0000000000007b1d */ /* 0x000fe20000010000 */
[----:B------:R-:W-:-:S13]  /*0790*/  ISETP.GT.U32.AND P0, PT, R14, 0x83, PT ;  /* 0x000000830e00780c */ /* 0x000fda0003f04070 */
[----:B------:R-:W-:Y:S05]  /*07a0*/  @P0 BRA `(.L_x_3361) ;  /* 0xfffffffc00800947 */ /* 0x000fea000383ffff */
.L_x_3356:
[----:B------:R-:W-:-:S13]  /*07b0*/  ISETP.GT.U32.AND P0, PT, R0, 0x1f, PT ;  /* 0x0000001f0000780c */ /* 0x000fda0003f04070 */
[----:B------:R-:W-:Y:S05]  /*07c0*/  @P0 EXIT ;  /* 0x000000000000094d */ /* 0x000fea0003800000 */
[----:B------:R-:W-:Y:S01]  /*07d0*/  LDS R8, [R4] ;  /* 0x0000000004087984 */ /* 0x000fe20000000800 */
[----:B------:R-:W-:Y:S04]  /*07e0*/  BSSY.RECONVERGENT B1, `(.L_x_3362) ;  /* 0x0000015000017945 */ /* 0x000fe80003800200 */
[----:B------:R-:W-:Y:S01]  /*07f0*/  BSSY.RELIABLE B0, `(.L_x_3363) ;  /* 0x000000f000007945 */ /* 0x000fe20003800100 */
[----:B------:R-:W4:Y:S02]  /*0800*/  LDS R9, [R4+0x80] ;  /* 0x0000800004097984 */ /* 0x000f240000000800 */
[----:B----4-:R-:W-:-:S13]  /*0810*/  ISETP.GT.AND P0, PT, R8, R9, PT ;  /* 0x000000090800720c */ /* 0x010fda0003f04270 */
        /* <DEDUP_REMOVED lines=12> */
.L_x_3364:
[----:B------:R-:W-:Y:S05]  /*08e0*/  BSYNC.RELIABLE B0 ;  /* 0x0000000000007941 */ /* 0x000fea0003800100 */
.L_x_3363:
[----:B------:R-:W4:Y:S04]  /*08f0*/  LDS.64 R8, [R6+0x100] ;  /* 0x0001000006087984 */ /* 0x000f280000000a00 */
[----:B----4-:R-:W-:Y:S04]  /*0900*/  STS.64 [R6], R8 ;  /* 0x0000000806007388 */ /* 0x010fe80000000a00 */
[----:B0123--:R-:W0:Y:S04]  /*0910*/  LDS R11, [R4+0x80] ;  /* 0x00008000040b7984 */ /* 0x00fe280000000800 */
[----:B0-----:R4:W-:Y:S02]  /*0920*/  STS [R4], R11 ;  /* 0x0000000b04007388 */ /* 0x0019e40000000800 */
.L_x_3365:
[----:B------:R-:W-:Y:S05]  /*0930*/  BSYNC.RECONVERGENT B1 ;  /* 0x0000000000017941 */ /* 0x000fea0003800200 */
.L_x_3362:
[----:B------:R-:W-:Y:S05]  /*0940*/  WARPSYNC.ALL ;  /* 0x0000000000007948 */ /* 0x000fea0003800000 */
[----:B------:R-:W-:Y:S01]  /*0950*/  LDS R8, [R4] ;  /* 0x0000000004087984 */ /* 0x000fe20000000800 */
[----:B------:R-:W-:Y:S04]  /*0960*/  BSSY.RECONVERGENT B2, `(.L_x_3366) ;  /* 0x0000015000027945 */ /* 0x000fe80003800200 */
[----:B------:R-:W-:Y:S01]  /*0970*/  BSSY.RELIABLE B1, `(.L_x_3367) ;  /* 0x000000f000017945 */ /* 0x000fe20003800100 */
[----:B------:R-:W5:Y:S02]  /*0980*/  LDS R9, [R4+0x40] ;  /* 0x0000400004097984 */ /* 0x000f640000000800 */
[----:B-----5:R-:W-:-:S13]  /*0990*/  ISETP.GT.AND P0, PT, R8, R9, PT ;  /* 0x000000090800720c */ /* 0x020fda0003f04270 */
        /* <DEDUP_REMOVED lines=12> */
.L_x_3368:
[----:B------:R-:W-:Y:S05]  /*0a60*/  BSYNC.RELIABLE B1 ;  /* 0x0000000000017941 */ /* 0x000fea0003800100 */
.L_x_3367:
[----:B------:R-:W5:Y:S04]  /*0a70*/  LDS.64 R8, [R6+0x80] ;  /* 0x0000800006087984 */ /* 0x000f680000000a00 */
[----:B-----5:R-:W-:Y:S04]  /*0a80*/  STS.64 [R6], R8 ;  /* 0x0000000806007388 */ /* 0x020fe80000000a00 */
[----:B01234-:R-:W0:Y:S04]  /*0a90*/  LDS R11, [R4+0x40] ;  /* 0x00004000040b7984 */ /* 0x01fe280000000800 */
[----:B0-----:R0:W-:Y:S02]  /*0aa0*/  STS [R4], R11 ;  /* 0x0000000b04007388 */ /* 0x0011e40000000800 */
.L_x_3369:
[----:B------:R-:W-:Y:S05]  /*0ab0*/  BSYNC.RECONVERGENT B2 ;  /* 0x0000000000027941 */ /* 0x000fea0003800200 */
.L_x_3366:
        /* <DEDUP_REMOVED lines=18> */
.L_x_3372:
[----:B------:R-:W-:Y:S05]  /*0be0*/  BSYNC.RELIABLE B2 ;  /* 0x0000000000027941 */ /* 0x000fea0003800100 */
.L_x_3371:
[----:B------:R-:W5:Y:S04]  /*0bf0*/  LDS.64 R8, [R6+0x40] ;  /* 0x0000400006087984 */ /* 0x000f680000000a00 */
[----:B-----5:R-:W-:Y:S04]  /*0c00*/  STS.64 [R6], R8 ;  /* 0x0000000806007388 */ /* 0x020fe80000000a00 */
[----:B01234-:R-:W0:Y:S04]  /*0c10*/  LDS R11, [R4+0x20] ;  /* 0x00002000040b7984 */ /* 0x01fe280000000800 */
[----:B0-----:R0:W-:Y:S02]  /*0c20*/  STS [R4], R11 ;  /* 0x0000000b04007388 */ /* 0x0011e40000000800 */
.L_x_3373:
[----:B------:R-:W-:Y:S05]  /*0c30*/  BSYNC.RECONVERGENT B3 ;  /* 0x0000000000037941 */ /* 0x000fea0003800200 */
.L_x_3370:
        /* <DEDUP_REMOVED lines=18> */
.L_x_3376:
[----:B------:R-:W-:Y:S05]  /*0d60*/  BSYNC.RELIABLE B3 ;  /* 0x0000000000037941 */ /* 0x000fea0003800100 */
.L_x_3375:
[----:B------:R-:W5:Y:S04]  /*0d70*/  LDS.64 R8, [R6+0x20] ;  /* 0x0000200006087984 */ /* 0x000f680000000a00 */
[----:B-----5:R-:W-:Y:S04]  /*0d80*/  STS.64 [R6], R8 ;  /* 0x0000000806007388 */ /* 0x020fe80000000a00 */
[----:B01234-:R-:W0:Y:S04]  /*0d90*/  LDS R11, [R4+0x10] ;  /* 0x00001000040b7984 */ /* 0x01fe280000000800 */
[----:B0-----:R0:W-:Y:S02]  /*0da0*/  STS [R4], R11 ;  /* 0x0000000b04007388 */ /* 0x0011e40000000800 */
.L_x_3377:
[----:B------:R-:W-:Y:S05]  /*0db0*/  BSYNC.RECONVERGENT B4 ;  /* 0x0000000000047941 */ /* 0x000fea0003800200 */
.L_x_3374:
        /* <DEDUP_REMOVED lines=18> */
.L_x_3380:
[----:B------:R-:W-:Y:S05]  /*0ee0*/  BSYNC.RELIABLE B4 ;  /* 0x0000000000047941 */ /* 0x000fea0003800100 */
.L_x_3379:
[----:B------:R-:W5:Y:S04]  /*0ef0*/  LDS.64 R8, [R6+0x10] ;  /* 0x0000100006087984 */ /* 0x000f680000000a00 */
[----:B-----5:R-:W-:Y:S04]  /*0f00*/  STS.64 [R6], R8 ;  /* 0x0000000806007388 */ /* 0x020fe80000000a00 */
[----:B01234-:R-:W0:Y:S04]  /*0f10*/  LDS R11, [R4+0x8] ;  /* 0x00000800040b7984 */ /* 0x01fe280000000800 */
[----:B0-----:R0:W-:Y:S02]  /*0f20*/  STS [R4], R11 ;  /* 0x0000000b04007388 */ /* 0x0011e40000000800 */
.L_x_3381:
[----:B------:R-:W-:Y:S05]  /*0f30*/  BSYNC.RECONVERGENT B5 ;  /* 0x0000000000057941 */ /* 0x000fea0003800200 */
.L_x_3378:
        /* <DEDUP_REMOVED lines=18> */
.L_x_3384:
[----:B------:R-:W-:Y:S05]  /*1060*/  BSYNC.RELIABLE B6 ;  /* 0x0000000000067941 */ /* 0x000fea0003800100 */
.L_x_3383:
[----:B------:R-:W5:Y:S04]  /*1070*/  LDS.64 R8, [R6+0x8] ;  /* 0x0000080006087984 */ /* 0x000f680000000a00 */
[----:B-----5:R-:W-:Y:S04]  /*1080*/  STS.64 [R6], R8 ;  /* 0x0000000806007388 */ /* 0x020fe80000000a00 */
[----:B01234-:R-:W0:Y:S04]  /*1090*/  LDS R11, [R4+0x4] ;  /* 0x00000400040b7984 */ /* 0x01fe280000000800 */
[----:B0-----:R0:W-:Y:S02]  /*10a0*/  STS [R4], R11 ;  /* 0x0000000b04007388 */ /* 0x0011e40000000800 */
.L_x_3385:
[----:B------:R-:W-:Y:S05]  /*10b0*/  BSYNC.RECONVERGENT B5 ;  /* 0x0000000000057941 */ /* 0x000fea0003800200 */
.L_x_3382:
        /* <DEDUP_REMOVED lines=19> */
.L_x_3386:
        /* <DEDUP_REMOVED lines=9> */
.L_x_4933:


//--------------------- .text.nkd_i32             --------------------------
	.section	.text.nkd_i32,"ax",@progbits
	.align	128
        .global         nkd_i32
        .type           nkd_i32,@function
        .size           nkd_i32,(.L_x_4873 - nkd_i32)
        .other          nkd_i32,@"STO_CUDA_ENTRY STV_DEFAULT"
nkd_i32:
.text.nkd_i32:
        /* <DEDUP_REMOVED lines=57> */
.L_x_3415:
        /* <DEDUP_REMOVED lines=33> */
.L_x_3392:
[----:B------:R-:W-:Y:S01]  /*05a0*/  MOV R14, R6 ;  /* 0x00000006000e7202 */ /* 0x000fe20000000f00 */
[----:B------:R-:W-:Y:S01]  /*05b0*/  IMAD.MOV.U32 R13, RZ, RZ, R7 ;  /* 0x000000ffff0d7224 */ /* 0x000fe200078e0007 */
[----:B------:R-:W-:Y:S01]  /*05c0*/  MOV R12, R28 ;  /* 0x0000001c000c7202 */ /* 0x000fe20000000f00 */
[----:B------:R-:W-:Y:S01]  /*05d0*/  IMAD.MOV.U32 R11, RZ, RZ, R29 ;  /* 0x000000ffff0b7224 */ /* 0x000fe200078e001d */
[----:B------:R-:W-:-:S07]  /*05e0*/  MOV R10, 0x600 ;  /* 0x00000600000a7802 */ /* 0x000fce0000000f00 */
[----:B------:R-:W-:Y:S05]  /*05f0*/  CALL.REL.NOINC `($__internal_36_$__cuda_sm20_div_s64) ;  /* 0x0000006c00d07944 */ /* 0x000fea0003c00000 */
        /* <DEDUP_REMOVED lines=9> */
.L_x_3393:
[----:B------:R-:W-:Y:S05]  /*0690*/  BSYNC.RECONVERGENT B1 ;  /* 0x0000000000017941 */ /* 0x000fea0003800200 */
.L_x_3391:
        /* <DEDUP_REMOVED lines=34> */
.L_x_3395:
        /* <DEDUP_REMOVED lines=15> */
.L_x_3396:
[----:B------:R-:W-:Y:S05]  /*09b0*/  BSYNC.RECONVERGENT B1 ;  /* 0x0000000000017941 */ /* 0x000fea0003800200 */
.L_x_3394:
        /* <DEDUP_REMOVED lines=36> */
.L_x_3398:
[----:B------:R-:W-:Y:S01]  /*0c00*/  MOV R14, R40 ;  /* 0x00000028000e7202 */ /* 0x000fe20000000f00 */
[----:B------:R-:W-:Y:S01]  /*0c10*/  IMAD.MOV.U32 R13, RZ, RZ, R41 ;  /* 0x000000ffff0d7224 */ /* 0x000fe200078e0029 */
[----:B------:R-:W-:Y:S01]  /*0c20*/  MOV R12, R24 ;  /* 0x00000018000c7202 */ /* 0x000fe20000000f00 */
[----:B------:R-:W-:Y:S01]  /*0c30*/  IMAD.MOV.U32 R11, RZ, RZ, R25 ;  /* 0x000000ffff0b7224 */ /* 0x000fe200078e0019 */
[----:B------:R-:W-:-:S07]  /*0c40*/  MOV R10, 0xc60 ;  /* 0x00000c60000a7802 */ /* 0x000fce0000000f00 */
[----:B------:R-:W-:Y:S05]  /*0c50*/  CALL.REL.NOINC `($__internal_36_$__cuda_sm20_div_s64) ;  /* 0x0000006800387944 */ /* 0x000fea0003c00000 */
        /* <DEDUP_REMOVED lines=10> */
.L_x_3399:
[----:B------:R-:W-:Y:S05]  /*0d00*/  BSYNC.RECONVERGENT B1 ;  /* 0x0000000000017941 */ /* 0x000fea0003800200 */
.L_x_3397:
        /* <DEDUP_REMOVED lines=35> */
.L_x_3401:
        /* <DEDUP_REMOVED lines=16> */
.L_x_3402:
[----:B------:R-:W-:Y:S05]  /*1040*/  BSYNC.RECONVERGENT B1 ;  /* 0x0000000000017941 */ /* 0x000fea0003800200 */
.L_x_3400:
        /* <DEDUP_REMOVED lines=37> */
.L_x_3404:
        /* <DEDUP_REMOVED lines=16> */
.L_x_3405:
[----:B------:R-:W-:Y:S05]  /*13a0*/  BSYNC.RECONVERGENT B1 ;  /* 0x0000000000017941 */ /* 0x000fea0003800200 */
.L_x_3403:
        /* <DEDUP_REMOVED lines=36> */
.L_x_3407:
[----:B------:R-:W-:Y:S01]  /*15f0*/  IMAD.MOV.U32 R14, RZ, RZ, R26 ;  /* 0x000000ffff0e7224 */ /* 0x000fe200078e001a */
[----:B------:R-:W-:Y:S01]  /*1600*/  MOV R13, R27 ;  /* 0x0000001b000d7202 */ /* 0x000fe20000000f00 */
[----:B------:R-:W-:Y:S01]  /*1610*/  IMAD.MOV.U32 R12, RZ, RZ, R24 ;  /* 0x000000ffff0c7224 */ /* 0x000fe200078e0018 */
[----:B------:R-:W-:Y:S02]  /*1620*/  MOV R11, R25 ;  /* 0x00000019000b7202 */ /* 0x000fe40000000f00 */
[----:B------:R-:W-:-:S07]  /*1630*/  MOV R10, 0x1650 ;  /* 0x00001650000a7802 */ /* 0x000fce0000000f00 */
[----:B------:R-:W-:Y:S05]  /*1640*/  CALL.REL.NOINC `($__internal_36_$__cuda_sm20_div_s64) ;  /* 0x0000005c00bc7944 */ /* 0x000fea0003c00000 */
        /* <DEDUP_REMOVED lines=10> */
.L_x_3408:
[----:B------:R-:W-:Y:S05]  /*16f0*/  BSYNC.RECONVERGENT B1 ;  /* 0x0000000000017941 */ /* 0x000fea0003800200 */
.L_x_3406:
        /* <DEDUP_REMOVED lines=35> */
.L_x_3410:
[----:B------:R-:W-:Y:S01]  /*1930*/  IMAD.MOV.U32 R14, RZ, RZ, R40 ;  /* 0x000000ffff0e7224 */ /* 0x000fe200078e0028 */
[----:B------:R-:W-:Y:S01]  /*1940*/  MOV R13, R41 ;  /* 0x00000029000d7202 */ /* 0x000fe20000000f00 */
[----:B------:R-:W-:Y:S01]  /*1950*/  IMAD.MOV.U32 R12, RZ, RZ, R26 ;  /* 0x000000ffff0c7224 */ /* 0x000fe200078e001a */
[----:B------:R-:W-:Y:S02]  /*1960*/  MOV R11, R27 ;  /* 0x0000001b000b7202 */ /* 0x000fe40000000f00 */
[----:B------:R-:W-:-:S07]  /*1970*/  MOV R10, 0x1990 ;  /* 0x00001990000a7802 */ /* 0x000fce0000000f00 */
[----:B------:R-:W-:Y:S05]  /*1980*/  CALL.REL.NOINC `($__internal_36_$__cuda_sm20_div_s64) ;  /* 0x0000005800ec7944 */ /* 0x000fea0003c00000 */
        /* <DEDUP_REMOVED lines=11> */
.L_x_3411:
[----:B------:R-:W-:Y:S05]  /*1a40*/  BSYNC.RECONVERGENT B1 ;  /* 0x0000000000017941 */ /* 0x000fea0003800200 */
.L_x_3409:
        /* <DEDUP_REMOVED lines=36> */
.L_x_3413:
[----:B------:R-:W-:Y:S01]  /*1c90*/  IMAD.MOV.U32 R14, RZ, RZ, R24 ;  /* 0x000000ffff0e7224 */ /* 0x000fe200078e0018 */
[----:B------:R-:W-:Y:S01]  /*1ca0*/  MOV R13, R25 ;  /* 0x00000019000d7202 */ /* 0x000fe20000000f00 */
[----:B------:R-:W-:Y:S01]  /*1cb0*/  IMAD.MOV.U32 R12, RZ, RZ, R26 ;  /* 0x000000ffff0c7224 */ /* 0x000fe200078e001a */
[----:B------:R-:W-:Y:S02]  /*1cc0*/  MOV R11, R27 ;  /* 0x0000001b000b7202 */ /* 0x000fe40000000f00 */
[----:B------:R-:W-:-:S07]  /*1cd0*/  MOV R10, 0x1cf0 ;  /* 0x00001cf0000a7802 */ /* 0x000fce0000000f00 */
[----:B------:R-:W-:Y:S05]  /*1ce0*/  CALL.REL.NOINC `($__internal_36_$__cuda_sm20_div_s64) ;  /* 0x0000005800147944 */ /* 0x000fea0003c00000 */
        /* <DEDUP_REMOVED lines=11> */
.L_x_3414:
[----:B------:R-:W-:Y:S05]  /*1da0*/  BSYNC.RECONVERGENT B1 ;  /* 0x0000000000017941 */ /* 0x000fea0003800200 */
.L_x_3412:
        /* <DEDUP_REMOVED lines=9> */
.L_x_3390:
        /* <DEDUP_REMOVED lines=36> */
.L_x_3418:
[----:B------:R-:W-:Y:S01]  /*2080*/  MOV R14, R6 ;  /* 0x00000006000e7202 */ /* 0x000fe20000000f00 */
[----:B------:R-:W-:Y:S01]  /*2090*/  IMAD.MOV.U32 R13, RZ, RZ, R7 ;  /* 0x000000ffff0d7224 */ /* 0x000fe200078e0007 */
[----:B------:R-:W-:Y:S01]  /*20a0*/  MOV R12, R8 ;  /* 0x00000008000c7202 */ /* 0x000fe20000000f00 */
[----:B------:R-:W-:Y:S01]  /*20b0*/  IMAD.MOV.U32 R11, RZ, RZ, R9 ;  /* 0x000000ffff0b7224 */ /* 0x000fe200078e0009 */
[----:B------:R-:W-:-:S07]  /*20c0*/  MOV R10, 0x20e0 ;  /* 0x000020e0000a7802 */ /* 0x000fce0000000f00 */
[----:B------:R-:W-:Y:S05]  /*20d0*/  CALL.REL.NOINC `($__internal_36_$__cuda_sm20_div_s64) ;  /* 0x0000005400187944 */ /* 0x000fea0003c00000 */
        /* <DEDUP_REMOVED lines=9> */
.L_x_3419:
[----:B------:R-:W-:Y:S05]  /*2170*/  BSYNC.RECONVERGENT B1 ;  /* 0x0000000000017941 */ /* 0x000fea0003800200 */
.L_x_3417:
        /* <DEDUP_REMOVED lines=34> */
.L_x_3421:
        /* <DEDUP_REMOVED lines=14> */
.L_x_3422:
[----:B------:R-:W-:Y:S05]  /*2480*/  BSYNC.RECONVERGENT B1 ;  /* 0x0000000000017941 */ /* 0x000fea0003800200 */
.L_x_3420:
        /* <DEDUP_REMOVED lines=36> */
.L_x_3424:
        /* <DEDUP_REMOVED lines=17> */
.L_x_3425:
[----:B------:R-:W-:Y:S05]  /*27e0*/  BSYNC.RECONVERGENT B1 ;  /* 0x0000000000017941 */ /* 0x000fea0003800200 */
.L_x_3423:
        /* <DEDUP_REMOVED lines=36> */
.L_x_3427:
        /* <DEDUP_REMOVED lines=17> */
.L_x_3428:
[----:B------:R-:W-:Y:S05]  /*2b40*/  BSYNC.RECONVERGENT B1 ;  /* 0x0000000000017941 */ /* 0x000fea0003800200 */
.L_x_3426:
[----:B------:R-:W-:Y:S01]  /*2b50*/  MOV R8, R26 ;  /* 0x0000001a00087202 */ /* 0x000fe20000000f00 */
[----:B------:R-:W-:Y:S02]  /*2b60*/  IMAD R11, R11, R32, RZ ;  /* 0x000000200b0b7224 */ /* 0x000fe400078e02ff */
[----:B------:R-:W-:Y:S02]  /*2b70*/  VIADD R4, R4, 0xfffffffe ;  /* 0xfffffffe04047836 */ /* 0x000fe40000000000 */
[----:B------:R-:W-:-:S04]  /*2b80*/  IMAD.WIDE.U32 R26, R32, R29, R8 ;  /* 0x0000001d201a7225 */ /* 0x000fc800078e0008 */
[----:B------:R-:W-:-:S05]  /*2b90*/  IMAD R11, R33, R29, R11 ;  /* 0x0000001d210b7224 */ /* 0x000fca00078e020b */
[----:B------:R-:W-:-:S07]  /*2ba0*/  IADD3 R27, PT, PT, R27, R11, RZ ;  /* 0x0000000b1b1b7210 */ /* 0x000fce0007ffe0ff */
.L_x_3416:
        /* <DEDUP_REMOVED lines=31> */
.L_x_3430:
[----:B------:R-:W-:Y:S01]  /*2da0*/  IMAD.MOV.U32 R28, RZ, RZ, R6 ;  /* 0x000000ffff1c7224 */ /* 0x000fe200078e0006 */
[----:B------:R-:W-:Y:S01]  /*2db0*/  MOV R31, R7 ;  /* 0x00000007001f7202 */ /* 0x000fe20000000f00 */
[----:B------:R-:W-:Y:S01]  /*2dc0*/  IMAD.MOV.U32 R30, RZ, RZ, R14 ;  /* 0x000000ffff1e7224 */ /* 0x000fe200078e000e */
[----:B------:R-:W-:Y:S02]  /*2dd0*/  MOV R29, R15 ;  /* 0x0000000f001d7202 */ /* 0x000fe40000000f00 */
[----:B------:R-:W-:-:S07]  /*2de0*/  MOV R32, 0x2e00 ;  /* 0x00002e0000207802 */ /* 0x000fce0000000f00 */
[----:B------:R-:W-:Y:S05]  /*2df0*/  CALL.REL.NOINC `($__internal_37_$__cuda_sm20_rem_s64) ;  /* 0x0000004c001c7944 */ /* 0x000fea0003c00000 */
.L_x_3431:
[----:B------:R-:W-:Y:S05]  /*2e00*/  BSYNC.RECONVERGENT B1 ;  /* 0x0000000000017941 */ /* 0x000fea0003800200 */
.L_x_3429:
        /* <DEDUP_REMOVED lines=30> */
.L_x_3433:
[----:B------:R-:W-:Y:S01]  /*2ff0*/  IMAD.MOV.U32 R30, RZ, RZ, R14 ;  /* 0x000000ffff1e7224 */ /* 0x000fe200078e000e */
[----:B------:R-:W-:Y:S01]  /*3000*/  MOV R29, R15 ;  /* 0x0000000f001d7202 */ /* 0x000fe20000000f00 */
[----:B------:R-:W-:Y:S01]  /*3010*/  IMAD.MOV.U32 R28, RZ, RZ, R24 ;  /* 0x000000ffff1c7224 */ /* 0x000fe200078e0018 */
[----:B------:R-:W-:Y:S02]  /*3020*/  MOV R31, R25 ;  /* 0x00000019001f7202 */ /* 0x000fe40000000f00 */
[----:B------:R-:W-:-:S07]  /*3030*/  MOV R32, 0x3050 ;  /* 0x0000305000207802 */ /* 0x000fce0000000f00 */
[----:B------:R-:W-:Y:S05]  /*3040*/  CALL.REL.NOINC `($__internal_37_$__cuda_sm20_rem_s64) ;  /* 0x0000004800887944 */ /* 0x000fea0003c00000 */
.L_x_3434:
[----:B------:R-:W-:Y:S05]  /*3050*/  BSYNC.RECONVERGENT B1 ;  /* 0x0000000000017941 */ /* 0x000fea0003800200 */
.L_x_3432:
[----:B------:R-:W-:Y:S02]  /*3060*/  IMAD R9, R9, R6, RZ ;  /* 0x0000000609097224 */ /* 0x000fe400078e02ff */
[----:B------:R-:W-:-:S04]  /*3070*/  IMAD.WIDE.U32 R26, R6, R8, R26 ;  /* 0x00000008061a7225 */ /* 0x000fc800078e001a */
[----:B------:R-:W-:-:S04]  /*3080*/  IMAD R9, R7, R8, R9 ;  /* 0x0000000807097224 */ /* 0x000fc800078e0209 */
[----:B------:R-:W-:-:S07]  /*3090*/  IMAD.IADD R27, R27, 0x1, R9 ;  /* 0x000000011b1b7824 */ /* 0x000fce00078e0209 */
.L_x_3389:
[----:B------:R-:W0:Y:S02]  /*30a0*/  LDCU.64 UR4, c[0x0][0x388] ;  /* 0x00007100ff0477ac */ /* 0x000e240008000a00 */
[----:B0-----:R-:W-:Y:S02]  /*30b0*/  LEA R6, P0, R22, UR4, 0x2 ;  /* 0x0000000416067c11 */ /* 0x001fe4000f8010ff */
[----:B------:R-:W-:Y:S02]  /*30c0*/  LEA R8, P1, R26, UR4, 0x2 ;  /* 0x000000041a087c11 */ /* 0x000fe4000f8210ff */
[----:B------:R-:W-:Y:S02]  /*30d0*/  LEA.HI.X R7, R22, UR5, R23, 0x2, P0 ;  /* 0x0000000516077c11 */ /* 0x000fe400080f1417 */
[----:B------:R-:W-:-:S04]  /*30e0*/  LEA.HI.X R9, R26, UR5, R27, 0x2, P1 ;  /* 0x000000051a097c11 */ /* 0x000fc800088f141b */
[----:B------:R-:W2:Y:S04]  /*30f0*/  LDG.E R7, desc[UR10][R6.64] ;  /* 0x0000000a06077981 */ /* 0x000ea8000c1e1900 */
[----:B------:R-:W2:Y:S02]  /*3100*/  LDG.E R8, desc[UR10][R8.64] ;  /* 0x0000000a08087981 */ /* 0x000ea4000c1e1900 */
[----:B--2---:R-:W-:-:S13]  /*3110*/  ISETP.GT.AND P0, PT, R7, R8, PT ;  /* 0x000000080700720c */ /* 0x004fda0003f04270 */
[----:B------:R-:W-:Y:S01]  /*3120*/  @P0 MOV R21, RZ ;  /* 0x000000ff00150202 */ /* 0x000fe20000000f00 */
[----:B------:R0:W-:Y:S04]  /*3130*/  @P0 STS [R2], R8 ;  /* 0x0000000802000388 */ /* 0x0001e80000000800 */
[----:B------:R0:W-:Y:S04]  /*3140*/  @P0 STS.64 [R3], R20 ;  /* 0x0000001403000388 */ /* 0x0001e80000000a00 */
[----:B------:R0:W-:Y:S04]  /*3150*/  @!P0 STS [R2], R7 ;  /* 0x0000000702008388 */ /* 0x0001e80000000800 */
[----:B------:R0:W-:Y:S01]  /*3160*/  @!P0 STS.64 [R3], R18 ;  /* 0x0000001203008388 */ /* 0x0001e20000000a00 */
[----:B------:R-:W-:Y:S05]  /*3170*/  BRA `(.L_x_3435) ;  /* 0x0000003400c07947 */ /* 0x000fea0003800000 */
.L_x_3388:
        /* <DEDUP_REMOVED lines=16> */
.L_x_3462:
        /* <DEDUP_REMOVED lines=32> */
.L_x_3439:
[----:B------:R-:W-:Y:S01]  /*3480*/  IMAD.MOV.U32 R14, RZ, RZ, R24 ;  /* 0x000000ffff0e7224 */ /* 0x000fe200078e0018 */
[----:B------:R-:W-:Y:S01]  /*3490*/  MOV R13, R25 ;  /* 0x00000019000d7202 */ /* 0x000fe20000000f00 */
[----:B------:R-:W-:Y:S01]  /*34a0*/  IMAD.MOV.U32 R12, RZ, RZ, R8 ;  /* 0x000000ffff0c7224 */ /* 0x000fe200078e0008 */
[----:B------:R-:W-:Y:S02]  /*34b0*/  MOV R11, R9 ;  /* 0x00000009000b7202 */ /* 0x000fe40000000f00 */
[----:B------:R-:W-:-:S07]  /*34c0*/  MOV R10, 0x34e0 ;  /* 0x000034e0000a7802 */ /* 0x000fce0000000f00 */
[----:B------:R-:W-:Y:S05]  /*34d0*/  CALL.REL.NOINC `($__internal_36_$__cuda_sm20_div_s64) ;  /* 0x0000004000187944 */ /* 0x000fea0003c00000 */
        /* <DEDUP_REMOVED lines=9> */
.L_x_3440:
[----:B------:R-:W-:Y:S05]  /*3570*/  BSYNC.RECONVERGENT B1 ;  /* 0x0000000000017941 */ /* 0x000fea0003800200 */
.L_x_3438:
        /* <DEDUP_REMOVED lines=37> */
.L_x_3442:
        /* <DEDUP_REMOVED lines=17> */
.L_x_3443:
[----:B------:R-:W-:Y:S05]  /*38e0*/  BSYNC.RECONVERGENT B1 ;  /* 0x0000000000017941 */ /* 0x000fea0003800200 */
.L_x_3441:
        /* <DEDUP_REMOVED lines=40> */
.L_x_3445:
        /* <DEDUP_REMOVED lines=17> */
.L_x_3446:
[----:B------:R-:W-:Y:S05]  /*3c80*/  BSYNC.RECONVERGENT B1 ;  /* 0x0000000000017941 */ /* 0x000fea0003800200 */
.L_x_3444:
        /* <DEDUP_REMOVED lines=40> */
.L_x_3448:
        /* <DEDUP_REMOVED lines=17> */
.L_x_3449:
[----:B------:R-:W-:Y:S05]  /*4020*/  BSYNC.RECONVERGENT B1 ;  /* 0x0000000000017941 */ /* 0x000fea0003800200 */
.L_x_3447:
        /* <DEDUP_REMOVED lines=39> */
.L_x_3451:
        /* <DEDUP_REMOVED lines=17> */
.L_x_3452:
[----:B------:R-:W-:Y:S05]  /*43b0*/  BSYNC.RECONVERGENT B1 ;  /* 0x0000000000017941 */ /* 0x000fea0003800200 */
.L_x_3450:
        /* <DEDUP_REMOVED lines=39> */
.L_x_3454:
        /* <DEDUP_REMOVED lines=17> */
.L_x_3455:
[----:B------:R-:W-:Y:S05]  /*4740*/  BSYNC.RECONVERGENT B1 ;  /* 0x0000000000017941 */ /* 0x000fea0003800200 */
.L_x_3453:
        /* <DEDUP_REMOVED lines=40> */
.L_x_3457:
        /* <DEDUP_REMOVED lines=17> */
.L_x_3458:
[----:B------:R-:W-:Y:S05]  /*4ae0*/  BSYNC.RECONVERGENT B1 ;  /* 0x0000000000017941 */ /* 0x000fea0003800200 */
.L_x_3456:
        /* <DEDUP_REMOVED lines=39> */
.L_x_3460:
        /* <DEDUP_REMOVED lines=17> */
.L_x_3461:
[----:B------:R-:W-:Y:S05]  /*4e70*/  BSYNC.RECONVERGENT B1 ;  /* 0x0000000000017941 */ /* 0x000fea0003800200 */
.L_x_3459:
        /* <DEDUP_REMOVED lines=15> */
.L_x_3437:
        /* <DEDUP_REMOVED lines=36> */
.L_x_3465:
[----:B------:R-:W-:Y:S01]  /*51b0*/  IMAD.MOV.U32 R14, RZ, RZ, R24 ;  /* 0x000000ffff0e7224 */ /* 0x000fe200078e0018 */
[----:B------:R-:W-:Y:S01]  /*51c0*/  MOV R13, R25 ;  /* 0x00000019000d7202 */ /* 0x000fe20000000f00 */
[----:B------:R-:W-:Y:S01]  /*51d0*/  IMAD.MOV.U32 R12, RZ, RZ, R20 ;  /* 0x000000ffff0c7224 */ /* 0x000fe200078e0014 */
[----:B------:R-:W-:Y:S02]  /*51e0*/  MOV R11, R21 ;  /* 0x00000015000b7202 */ /* 0x000fe40000000f00 */
[----:B------:R-:W-:-:S07]  /*51f0*/  MOV R10, 0x5210 ;  /* 0x00005210000a7802 */ /* 0x000fce0000000f00 */
[----:B------:R-:W-:Y:S05]  /*5200*/  CALL.REL.NOINC `($__internal_36_$__cuda_sm20_div_s64) ;  /* 0x0000002000cc7944 */ /* 0x000fea0003c00000 */
        /* <DEDUP_REMOVED lines=9> */
.L_x_3466:
[----:B------:R-:W-:Y:S05]  /*52a0*/  BSYNC.RECONVERGENT B1 ;  /* 0x0000000000017941 */ /* 0x000fea0003800200 */
.L_x_3464:
        /* <DEDUP_REMOVED lines=38> */
.L_x_3468:
        /* <DEDUP_REMOVED lines=17> */
.L_x_3469:
[----:B------:R-:W-:Y:S05]  /*5620*/  BSYNC.RECONVERGENT B1 ;  /* 0x0000000000017941 */ /* 0x000fea0003800200 */
.L_x_3467:
        /* <DEDUP_REMOVED lines=39> */
.L_x_3471:
        /* <DEDUP_REMOVED lines=17> */
.L_x_3472:
[----:B------:R-:W-:Y:S05]  /*59b0*/  BSYNC.RECONVERGENT B1 ;  /* 0x0000000000017941 */ /* 0x000fea0003800200 */
.L_x_3470:
        /* <DEDUP_REMOVED lines=40> */
.L_x_3474:
        /* <DEDUP_REMOVED lines=17> */
.L_x_3475:
[----:B------:R-:W-:Y:S05]  /*5d50*/  BSYNC.RECONVERGENT B1 ;  /* 0x0000000000017941 */ /* 0x000fea0003800200 */
.L_x_3473:
        /* <DEDUP_REMOVED lines=11> */
.L_x_3463:
        /* <DEDUP_REMOVED lines=34> */
.L_x_3478:
[----:B------:R-:W-:Y:S01]  /*6030*/  MOV R14, R24 ;  /* 0x00000018000e7202 */ /* 0x000fe20000000f00 */
[----:B------:R-:W-:Y:S01]  /*6040*/  IMAD.MOV.U32 R13, RZ, RZ, R25 ;  /* 0x000000ffff0d7224 */ /* 0x000fe200078e0019 */
[----:B------:R-:W-:Y:S02]  /*6050*/  MOV R12, R8 ;  /* 0x00000008000c7202 */ /* 0x000fe40000000f00 */
[----:B------:R-:W-:Y:S02]  /*6060*/  MOV R11, R9 ;  /* 0x00000009000b7202 */ /* 0x000fe40000000f00 */
[----:B------:R-:W-:-:S07]  /*6070*/  MOV R10, 0x6090 ;  /* 0x00006090000a7802 */ /* 0x000fce0000000f00 */
[----:B------:R-:W-:Y:S05]  /*6080*/  CALL.REL.NOINC `($__internal_36_$__cuda_sm20_div_s64) ;  /* 0x00000014002c7944 */ /* 0x000fea0003c00000 */
        /* <DEDUP_REMOVED lines=9> */
.L_x_3479:
[----:B------:R-:W-:Y:S05]  /*6120*/  BSYNC.RECONVERGENT B1 ;  /* 0x0000000000017941 */ /* 0x000fea0003800200 */
.L_x_3477:
        /* <DEDUP_REMOVED lines=39> */
.L_x_3481:
        /* <DEDUP_REMOVED lines=17> */
.L_x_3482:
[----:B------:R-:W-:Y:S05]  /*64b0*/  BSYNC.RECONVERGENT B1 ;  /* 0x0000000000017941 */ /* 0x000fea0003800200 */
.L_x_3480:
        /* <DEDUP_REMOVED lines=11> */
.L_x_3476:
        /* <DEDUP_REMOVED lines=31> */
.L_x_3484:
[----:B------:R-:W-:Y:S01]  /*6760*/  MOV R30, R28 ;  /* 0x0000001c001e7202 */ /* 0x000fe20000000f00 */
[----:B------:R-:W-:Y:S01]  /*6770*/  IMAD.MOV.U32 R31, RZ, RZ, R25 ;  /* 0x000000ffff1f7224 */ /* 0x000fe200078e0019 */
[----:B------:R-:W-:Y:S02]  /*6780*/  MOV R28, R24 ;  /* 0x00000018001c7202 */ /* 0x000fe40000000f00 */
[----:B------:R-:W-:-:S07]  /*6790*/  MOV R32, 0x67b0 ;  /* 0x000067b000207802 */ /* 0x000fce0000000f00 */
[----:B------:R-:W-:Y:S05]  /*67a0*/  CALL.REL.NOINC `($__internal_37_$__cuda_sm20_rem_s64) ;  /* 0x0000001000b07944 */ /* 0x000fea0003c00000 */
.L_x_3485:
[----:B------:R-:W-:Y:S05]  /*67b0*/  BSYNC.RECONVERGENT B1 ;  /* 0x0000000000017941 */ /* 0x000fea0003800200 */
.L_x_3483:
        /* <DEDUP_REMOVED lines=9> */
.L_x_3436:
[----:B------:R-:W2:Y:S04]  /*6850*/  LDG.E R7, desc[UR10][R6.64] ;  /* 0x0000000a06077981 */ /* 0x000ea8000c1e1900 */
[----:B--2---:R1:W-:Y:S04]  /*6860*/  STS [R2], R7 ;  /* 0x0000000702007388 */ /* 0x0043e80000000800 */
[----:B------:R1:W-:Y:S02]  /*6870*/  STS.64 [R3], R18 ;  /* 0x0000001203007388 */ /* 0x0003e40000000a00 */
.L_x_3435:
[----:B------:R-:W-:Y:S05]  /*6880*/  BSYNC.RECONVERGENT B0 ;  /* 0x0000000000007941 */ /* 0x000fea0003800200 */
.L_x_3387:
[----:B------:R-:W-:Y:S01]  /*6890*/  BAR.SYNC.DEFER_BLOCKING 0x0 ;  /* 0x0000000000007b1d */ /* 0x000fe20000010000 */
[----:B------:R-:W-:-:S13]  /*68a0*/  ISETP.GE.U32.AND P0, PT, R5, 0x42, PT ;  /* 0x000000420500780c */ /* 0x000fda0003f06070 */
[----:B------:R-:W-:Y:S05]  /*68b0*/  @!P0 BRA `(.L_x_3486) ;  /* 0x0000000000808947 */ /* 0x000fea0003800000 */
.L_x_3491:
        /* <DEDUP_REMOVED lines=10> */
[----:B0-----:R-:W-:-:S13]  /*6960*/  ISETP.GT.AND P0, PT, R4, R11, PT ;  /* 0x0000000b0400720c */ /* 0x001fda0003f04270 */
        /* <DEDUP_REMOVED lines=13> */
.L_x_3490:
[----:B------:R-:W-:Y:S05]  /*6a40*/  BSYNC.RELIABLE B1 ;  /* 0x0000000000017941 */ /* 0x000fea0003800100 */
.L_x_3489:
[----:B------:R2:W-:Y:S04]  /*6a50*/  STS [R2], R11 ;  /* 0x0000000b02007388 */ /* 0x0005e80000000800 */
[----:B-1----:R2:W-:Y:S02]  /*6a60*/  STS.64 [R3], R6 ;  /* 0x0000000603007388 */ /* 0x0025e40000000a00 */
.L_x_3488:
[----:B------:R-:W-:Y:S05]  /*6a70*/  BSYNC.RECONVERGENT B0 ;  /* 0x0000000000007941 */ /* 0x000fea0003800200 */
.L_x_3487:
[----:B------:R-:W-:Y:S05]  /*6a80*/  WARPSYNC.ALL ;  /* 0x0000000000007948 */ /* 0x000fea0003800000 */
[----:B------:R-:W-:Y:S01]  /*6a90*/  BAR.SYNC.DEFER_BLOCKING 0x0 ;  /* 0x0000000000007b1d */ /* 0x000fe20000010000 */
[----:B------:R-:W-:-:S13]  /*6aa0*/  ISETP.GT.U32.AND P0, PT, R10, 0x83, PT ;  /* 0x000000830a00780c */ /* 0x000fda0003f04070 */
[----:B------:R-:W-:Y:S05]  /*6ab0*/  @P0 BRA `(.L_x_3491) ;  /* 0xfffffffc00800947 */ /* 0x000fea000383ffff */
.L_x_3486:
[----:B------:R-:W-:-:S13]  /*6ac0*/  ISETP.GT.U32.AND P0, PT, R0, 0x1f, PT ;  /* 0x0000001f0000780c */ /* 0x000fda0003f04070 */
[----:B------:R-:W-:Y:S05]  /*6ad0*/  @P0 EXIT ;  /* 0x000000000000094d */ /* 0x000fea0003800000 */
[----:B------:R-:W-:Y:S01]  /*6ae0*/  LDS R4, [R2] ;  /* 0x0000000002047984 */ /* 0x000fe20000000800 */
[----:B------:R-:W-:Y:S04]  /*6af0*/  BSSY.RECONVERGENT B0, `(.L_x_3492) ;  /* 0x0000015000007945 */ /* 0x000fe80003800200 */
[----:B------:R-:W-:Y:S01]  /*6b00*/  BSSY.RELIABLE B1, `(.L_x_3493) ;  /* 0x000000f000017945 */ /* 0x000fe20003800100 */
[----:B------:R-:W3:Y:S02]  /*6b10*/  LDS R5, [R2+0x80] ;  /* 0x0000800002057984 */ /* 0x000ee40000000800 */
[----:B---3--:R-:W-:-:S13]  /*6b20*/  ISETP.GT.AND P0, PT, R4, R5, PT ;  /* 0x000000050400720c */ /* 0x008fda0003f04270 */
        /* <DEDUP_REMOVED lines=12> */
.L_x_3494:
[----:B------:R-:W-:Y:S05]  /*6bf0*/  BSYNC.RELIABLE B1 ;  /* 0x0000000000017941 */ /* 0x000fea0003800100 */
.L_x_3493:
[----:B------:R-:W3:Y:S04]  /*6c00*/  LDS.64 R4, [R3+0x100] ;  /* 0x0001000003047984 */ /* 0x000ee80000000a00 */
[----:B---3--:R-:W-:Y:S04]  /*6c10*/  STS.64 [R3], R4 ;  /* 0x0000000403007388 */ /* 0x008fe80000000a00 */
[----:B012---:R-:W0:Y:S04]  /*6c20*/  LDS R7, [R2+0x80] ;  /* 0x0000800002077984 */ /* 0x007e280000000800 */
[----:B0-----:R3:W-:Y:S02]  /*6c30*/  STS [R2], R7 ;  /* 0x0000000702007388 */ /* 0x0017e40000000800 */
.L_x_3495:
[----:B------:R-:W-:Y:S05]  /*6c40*/  BSYNC.RECONVERGENT B0 ;  /* 0x0000000000007941 */ /* 0x000fea0003800200 */
.L_x_3492:
[----:B------:R-:W-:Y:S05]  /*6c50*/  WARPSYNC.ALL ;  /* 0x0000000000007948 */ /* 0x000fea0003800000 */
        /* <DEDUP_REMOVED lines=17> */
.L_x_3498:
[----:B------:R-:W-:Y:S05]  /*6d70*/  BSYNC.RELIABLE B2 ;  /* 0x0000000000027941 */ /* 0x000fea0003800100 */
.L_x_3497:
[----:B------:R-:W4:Y:S04]  /*6d80*/  LDS.64 R4, [R3+0x80] ;  /* 0x0000800003047984 */ /* 0x000f280000000a00 */
[----:B----4-:R-:W-:Y:S04]  /*6d90*/  STS.64 [R3], R4 ;  /* 0x0000000403007388 */ /* 0x010fe80000000a00 */
[----:B0123--:R-:W0:Y:S04]  /*6da0*/  LDS R7, [R2+0x40] ;  /* 0x0000400002077984 */ /* 0x00fe280000000800 */
[----:B0-----:R4:W-:Y:S02]  /*6db0*/  STS [R2], R7 ;  /* 0x0000000702007388 */ /* 0x0019e40000000800 */
.L_x_3499:
[----:B------:R-:W-:Y:S05]  /*6dc0*/  BSYNC.RECONVERGENT B0 ;  /* 0x0000000000007941 */ /* 0x000fea0003800200 */
.L_x_3496:
        /* <DEDUP_REMOVED lines=18> */
.L_x_3502:
[----:B------:R-:W-:Y:S05]  /*6ef0*/  BSYNC.RELIABLE B3 ;  /* 0x0000000000037941 */ /* 0x000fea0003800100 */
.L_x_3501:
[----:B------:R-:W5:Y:S04]  /*6f00*/  LDS.64 R4, [R3+0x40] ;  /* 0x0000400003047984 */ /* 0x000f680000000a00 */
[----:B-----5:R-:W-:Y:S04]  /*6f10*/  STS.64 [R3], R4 ;  /* 0x0000000403007388 */ /* 0x020fe80000000a00 */
[----:B01234-:R-:W0:Y:S04]  /*6f20*/  LDS R7, [R2+0x20] ;  /* 0x0000200002077984 */ /* 0x01fe280000000800 */
[----:B0-----:R0:W-:Y:S02]  /*6f30*/  STS [R2], R7 ;  /* 0x0000000702007388 */ /* 0x0011e40000000800 */
.L_x_3503:
[----:B------:R-:W-:Y:S05]  /*6f40*/  BSYNC.RECONVERGENT B0 ;  /* 0x0000000000007941 */ /* 0x000fea0003800200 */
.L_x_3500:
        /* <DEDUP_REMOVED lines=18> */
.L_x_3506:
[----:B------:R-:W-:Y:S05]  /*7070*/  BSYNC.RELIABLE B4 ;  /* 0x0000000000047941 */ /* 0x000fea0003800100 */
.L_x_3505:
[----:B------:R-:W5:Y:S04]  /*7080*/  LDS.64 R4, [R3+0x20] ;  /* 0x0000200003047984 */ /* 0x000f680000000a00 */
[----:B-----5:R-:W-:Y:S04]  /*7090*/  STS.64 [R3], R4 ;  /* 0x0000000403007388 */ /* 0x020fe80000000a00 */
[----:B01234-:R-:W0:Y:S04]  /*70a0*/  LDS R7, [R2+0x10] ;  /* 0x0000100002077984 */ /* 0x01fe280000000800 */
[----:B0-----:R0:W-:Y:S02]  /*70b0*/  STS [R2], R7 ;  /* 0x0000000702007388 */ /* 0x0011e40000000800 */
.L_x_3507:
[----:B------:R-:W-:Y:S05]  /*70c0*/  BSYNC.RECONVERGENT B0 ;  /* 0x0000000000007941 */ /* 0x000fea0003800200 */
.L_x_3504:
        /* <DEDUP_REMOVED lines=18> */
.L_x_3510:
[----:B------:R-:W-:Y:S05]  /*71f0*/  BSYNC.RELIABLE B5 ;  /* 0x0000000000057941 */ /* 0x000fea0003800100 */
.L_x_3509:
[----:B------:R-:W5:Y:S04]  /*7200*/  LDS.64 R4, [R3+0x10] ;  /* 0x0000100003047984 */ /* 0x000f680000000a00 */
[----:B-----5:R-:W-:Y:S04]  /*7210*/  STS.64 [R3], R4 ;  /* 0x0000000403007388 */ /* 0x020fe80000000a00 */
[----:B01234-:R-:W0:Y:S04]  /*7220*/  LDS R7, [R2+0x8] ;  /* 0x0000080002077984 */ /* 0x01fe280000000800 */
[----:B0-----:R0:W-:Y:S02]  /*7230*/  STS [R2], R7 ;  /* 0x0000000702007388 */ /* 0x0011e40000000800 */
.L_x_3511:
[----:B------:R-:W-:Y:S05]  /*7240*/  BSYNC.RECONVERGENT B0 ;  /* 0x0000000000007941 */ /* 0x000fea0003800200 */
.L_x_3508:
        /* <DEDUP_REMOVED lines=18> */
.L_x_3514:
[----:B------:R-:W-:Y:S05]  /*7370*/  BSYNC.RELIABLE B6 ;  /* 0x0000000000067941 */ /* 0x000fea0003800100 */
.L_x_3513:
[----:B------:R-:W5:Y:S04]  /*7380*/  LDS.64 R4, [R3+0x8] ;  /* 0x0000080003047984 */ /* 0x000f680000000a00 */
[----:B-----5:R-:W-:Y:S04]  /*7390*/  STS.64 [R3], R4 ;  /* 0x0000000403007388 */ /* 0x020fe80000000a00 */
[----:B01234-:R-:W0:Y:S04]  /*73a0*/  LDS R7, [R2+0x4] ;  /* 0x0000040002077984 */ /* 0x01fe280000000800 */
[----:B0-----:R0:W-:Y:S02]  /*73b0*/  STS [R2], R7 ;  /* 0x0000000702007388 */ /* 0x0011e40000000800 */
.L_x_3515:
[----:B------:R-:W-:Y:S05]  /*73c0*/  BSYNC.RECONVERGENT B0 ;  /* 0x0000000000007941 */ /* 0x000fea0003800200 */
.L_x_3512:
        /* <DEDUP_REMOVED lines=23> */
        .weak           $__internal_36_$__cuda_sm20_div_s64
        .type           $__internal_36_$__cuda_sm20_div_s64,@function
        .size           $__internal_36_$__cuda_sm20_div_s64,($__internal_37_$__cuda_sm20_rem_s64 - $__internal_36_$__cuda_sm20_div_s64)
$__internal_36_$__cuda_sm20_div_s64:
        /* <DEDUP_REMOVED lines=82> */
[----:B------:R-:W-:Y:S06]  /*7a60*/  RET.REL.NODEC R10 `(nkd_i32) ;  /* 0xffffff840a647950 */ /* 0x000fec0003c3ffff */
        .weak           $__internal_37_$__cuda_sm20_rem_s64
        .type           $__internal_37_$__cuda_sm20_rem_s64,@function
        .size           $__internal_37_$__cuda_sm20_rem_s64,(.L_x_4873 - $__internal_37_$__cuda_sm20_rem_s64)
$__internal_37_$__cuda_sm20_rem_s64:
        /* <DEDUP_REMOVED lines=76> */
[----:B------:R-:W-:Y:S06]  /*7f30*/  RET.REL.NODEC R32 `(nkd_i32) ;  /* 0xffffff8020307950 */ /* 0x000fec0003c3ffff */
.L_x_3516:
        /* <DEDUP_REMOVED lines=12> */
.L_x_4873:


//--------------------- .text.contiguous_reduce2_i32 --------------------------
	.section	.text.contiguous_reduce2_i32,"ax",@progbits
	.align	128
        .global         contiguous_reduce2_i32
        .type           contiguous_reduce2_i32,@function
        .size           contiguous_reduce2_i32,(.L_x_4935 - contiguous_reduce2_i32)
        .other          contiguous_reduce2_i32,@"STO_CUDA_ENTRY STV_DEFAULT"
contiguous_reduce2_i32:
.text.contiguous_reduce2_i32:
        /* <DEDUP_REMOVED lines=31> */
[----:B--2---:R-:W-:-:S13]  /*01f0*/  ISETP.GT.AND P0, PT, R13, R14, PT ;  /* 0x0000000e0d00720c */ /* 0x004fda0003f04270 */
[----:B------:R-:W-:Y:S05]  /*0200*/  @!P0 BRA `(.L_x_3519) ;  /* 0x0000000000148947 */ /* 0x000fea0003800000 */
[----:B------:R-:W0:Y:S02]  /*0210*/  LDCU.64 UR4, c[0x0][0x388] ;  /* 0x00007100ff0477ac */ /* 0x000e240008000a00 */
[----:B0-----:R-:W-:-:S04]  /*0220*/  LEA R6, P0, R12, UR4, 0x3 ;  /* 0x000000040c067c11 */ /* 0x001fc8000f8018ff */
[----:B------:R-:W-:-:S06]  /*0230*/  LEA.HI.X R7, R12, UR5, RZ, 0x3, P0 ;  /* 0x000000050c077c11 */ /* 0x000fcc00080f1cff */
[----:B------:R-:W5:Y:S01]  /*0240*/  LDG.E.64 R6, desc[UR8][R6.64] ;  /* 0x0000000806067981 */ /* 0x000f62000c1e1b00 */
[----:B------:R-:W-:Y:S05]  /*0250*/  BRA `(.L_x_3520) ;  /* 0x0000000000547947 */ /* 0x000fea0003800000 */
.L_x_3519:
        /* <DEDUP_REMOVED lines=8> */
.L_x_3522:
        /* <DEDUP_REMOVED lines=13> */
.L_x_3520:
[----:B------:R2:W-:Y:S04]  /*03b0*/  STS [R4], R14 ;  /* 0x0000000e04007388 */ /* 0x0005e80000000800 */
[----:B-----5:R2:W-:Y:S01]  /*03c0*/  STS.64 [R3], R6 ;  /* 0x0000000603007388 */ /* 0x0205e20000000a00 */
[----:B------:R-:W-:Y:S05]  /*03d0*/  BRA `(.L_x_3524) ;  /* 0x0000000000447947 */ /* 0x000fea0003800000 */
.L_x_3523:
[----:B------:R-:W-:Y:S05]  /*03e0*/  BSYNC.RELIABLE B1 ;  /* 0x0000000000017941 */ /* 0x000fea0003800100 */
.L_x_3521:
[----:B------:R1:W-:Y:S04]  /*03f0*/  STS [R4], R13 ;  /* 0x0000000d04007388 */ /* 0x0003e80000000800 */
[----:B-----5:R1:W-:Y:S01]  /*0400*/  STS.64 [R3], R6 ;  /* 0x0000000603007388 */ /* 0x0203e20000000a00 */
[----:B------:R-:W-:Y:S05]  /*0410*/  BRA `(.L_x_3524) ;  /* 0x0000000000347947 */ /* 0x000fea0003800000 */
.L_x_3518:
        /* <DEDUP_REMOVED lines=13> */
.L_x_3524:
[----:B------:R-:W-:Y:S05]  /*04f0*/  BSYNC.RECONVERGENT B0 ;  /* 0x0000000000007941 */ /* 0x000fea0003800200 */
.L_x_3517:
[----:B------:R-:W-:Y:S05]  /*0500*/  WARPSYNC.ALL ;  /* 0x0000000000007948 */ /* 0x000fea0003800000 */
[----:B------:R-:W-:Y:S01]  /*0510*/  BAR.SYNC.DEFER_BLOCKING 0x0 ;  /* 0x0000000000007b1d */ /* 0x000fe20000010000 */
[----:B------:R-:W-:-:S13]  /*0520*/  ISETP.GE.U32.AND P0, PT, R5, 0x42, PT ;  /* 0x000000420500780c */ /* 0x000fda0003f06070 */
[----:B------:R-:W-:Y:S05]  /*0530*/  @!P0 BRA `(.L_x_3525) ;  /* 0x0000000000808947 */ /* 0x000fea0003800000 */
.L_x_3530:
        /* <DEDUP_REMOVED lines=10> */
[----:B0-----:R-:W-:-:S13]  /*05e0*/  ISETP.GT.AND P0, PT, R8, R11, PT ;  /* 0x0000000b0800720c */ /* 0x001fda0003f04270 */
        /* <DEDUP_REMOVED lines=13> */
.L_x_3529:
[----:B------:R-:W-:Y:S05]  /*06c0*/  BSYNC.RELIABLE B1 ;  /* 0x0000000000017941 */ /* 0x000fea0003800100 */
.L_x_3528:
[----:B------:R3:W-:Y:S04]  /*06d0*/  STS [R4], R11 ;  /* 0x0000000b04007388 */ /* 0x0007e80000000800 */
[----:B-1----:R3:W-:Y:S02]  /*06e0*/  STS.64 [R3], R6 ;  /* 0x0000000603007388 */ /* 0x0027e40000000a00 */
.L_x_3527:
[----:B------:R-:W-:Y:S05]  /*06f0*/  BSYNC.RECONVERGENT B0 ;  /* 0x0000000000007941 */ /* 0x000fea0003800200 */
.L_x_3526:
[----:B------:R-:W-:Y:S05]  /*0700*/  WARPSYNC.ALL ;  /* 0x0000000000007948 */ /* 0x000fea0003800000 */
[----:B------:R-:W-:Y:S01]  /*0710*/  BAR.SYNC.DEFER_BLOCKING 0x0 ;  /* 0x0000000000007b1d */ /* 0x000fe20000010000 */
[----:B------:R-:W-:-:S13]  /*0720*/  ISETP.GT.U32.AND P0, PT, R10, 0x83, PT ;  /* 0x000000830a00780c */ /* 0x000fda0003f04070 */
[----:B------:R-:W-:Y:S05]  /*0730*/  @P0 BRA `(.L_x_3530) ;  /* 0xfffffffc00800947 */ /* 0x000fea000383ffff */
.L_x_3525:
[----:B------:R-:W-:-:S13]  /*0740*/  ISETP.GT.U32.AND P0, PT, R2, 0x1f, PT ;  /* 0x0000001f0200780c */ /* 0x000fda0003f04070 */
[----:B------:R-:W-:Y:S05]  /*0750*/  @P0 EXIT ;  /* 0x000000000000094d */ /* 0x000fea0003800000 */
[----:B------:R-:W-:Y:S01]  /*0760*/  LDS R5, [R4] ;  /* 0x0000000004057984 */ /* 0x000fe20000000800 */
[----:B------:R-:W-:Y:S04]  /*0770*/  BSSY.RECONVERGENT B1, `(.L_x_3531) ;  /* 0x0000015000017945 */ /* 0x000fe80003800200 */
[----:B------:R-:W-:Y:S01]  /*0780*/  BSSY.RELIABLE B0, `(.L_x_3532) ;  /* 0x000000f000007945 */ /* 0x000fe20003800100 */
[----:B-123--:R-:W1:Y:S02]  /*0790*/  LDS R6, [R4+0x80] ;  /* 0x0000800004067984 */ /* 0x00ee640000000800 */
[----:B-1----:R-:W-:-:S13]  /*07a0*/  ISETP.GT.AND P0, PT, R5, R6, PT ;  /* 0x000000060500720c */ /* 0x002fda0003f04270 */
        /* <DEDUP_REMOVED lines=12> */
.L_x_3533:
[----:B------:R-:W-:Y:S05]  /*0870*/  BSYNC.RELIABLE B0 ;  /* 0x0000000000007941 */ /* 0x000fea0003800100 */
.L_x_3532:
[----:B------:R-:W1:Y:S04]  /*0880*/  LDS.64 R6, [R3+0x100] ;  /* 0x0001000003067984 */ /* 0x000e680000000a00 */
[----:B-1----:R-:W-:Y:S04]  /*0890*/  STS.64 [R3], R6 ;  /* 0x0000000603007388 */ /* 0x002fe80000000a00 */
[----:B------:R-:W1:Y:S04]  /*08a0*/  LDS R5, [R4+0x80] ;  /* 0x0000800004057984 */ /* 0x000e680000000800 */
[----:B-1----:R1:W-:Y:S02]  /*08b0*/  STS [R4], R5 ;  /* 0x0000000504007388 */ /* 0x0023e40000000800 */
.L_x_3534:
[----:B------:R-:W-:Y:S05]  /*08c0*/  BSYNC.RECONVERGENT B1 ;  /* 0x0000000000017941 */ /* 0x000fea0003800200 */
.L_x_3531:
[----:B------:R-:W-:Y:S05]  /*08d0*/  WARPSYNC.ALL ;  /* 0x0000000000007948 */ /* 0x000fea0003800000 */
[----:B-1----:R-:W-:Y:S01]  /*08e0*/  LDS R5, [R4] ;  /* 0x0000000004057984 */ /* 0x002fe20000000800 */
[----:B------:R-:W-:Y:S04]  /*08f0*/  BSSY.RECONVERGENT B2, `(.L_x_3535) ;  /* 0x0000015000027945 */ /* 0x000fe80003800200 */
[----:B------:R-:W-:Y:S01]  /*0900*/  BSSY.RELIABLE B1, `(.L_x_3536) ;  /* 0x000000f000017945 */ /* 0x000fe20003800100 */
[----:B------:R-:W1:Y:S02]  /*0910*/  LDS R6, [R4+0x40] ;  /* 0x0000400004067984 */ /* 0x000e640000000800 */
        /* <DEDUP_REMOVED lines=13> */
.L_x_3537:
[----:B------:R-:W-:Y:S05]  /*09f0*/  BSYNC.RELIABLE B1 ;  /* 0x0000000000017941 */ /* 0x000fea0003800100 */
.L_x_3536:
[----:B------:R-:W1:Y:S04]  /*0a00*/  LDS.64 R6, [R3+0x80] ;  /* 0x0000800003067984 */ /* 0x000e680000000a00 */
[----:B-1----:R-:W-:Y:S04]  /*0a10*/  STS.64 [R3], R6 ;  /* 0x0000000603007388 */ /* 0x002fe80000000a00 */
[----:B------:R-:W1:Y:S04]  /*0a20*/  LDS R5, [R4+0x40] ;  /* 0x0000400004057984 */ /* 0x000e680000000800 */
[----:B-1----:R1:W-:Y:S02]  /*0a30*/  STS [R4], R5 ;  /* 0x0000000504007388 */ /* 0x0023e40000000800 */
.L_x_3538:
[----:B------:R-:W-:Y:S05]  /*0a40*/  BSYNC.RECONVERGENT B2 ;  /* 0x0000000000027941 */ /* 0x000fea0003800200 */
.L_x_3535:
        /* <DEDUP_REMOVED lines=18> */
.L_x_3541:
[----:B------:R-:W-:Y:S05]  /*0b70*/  BSYNC.RELIABLE B2 ;  /* 0x0000000000027941 */ /* 0x000fea0003800100 */
.L_x_3540:
[----:B------:R-:W1:Y:S04]  /*0b80*/  LDS.64 R6, [R3+0x40] ;  /* 0x0000400003067984 */ /* 0x000e680000000a00 */
[----:B-1----:R-:W-:Y:S04]  /*0b90*/  STS.64 [R3], R6 ;  /* 0x0000000603007388 */ /* 0x002fe80000000a00 */
[----:B------:R-:W1:Y:S04]  /*0ba0*/  LDS R5, [R4+0x20] ;  /* 0x0000200004057984 */ /* 0x000e680000000800 */
[----:B-1----:R1:W-:Y:S02]  /*0bb0*/  STS [R4], R5 ;  /* 0x0000000504007388 */ /* 0x0023e40000000800 */
.L_x_3542:
[----:B------:R-:W-:Y:S05]  /*0bc0*/  BSYNC.RECONVERGENT B3 ;  /* 0x0000000000037941 */ /* 0x000fea0003800200 */
.L_x_3539:
        /* <DEDUP_REMOVED lines=18> */
.L_x_3545:
[----:B------:R-:W-:Y:S05]  /*0cf0*/  BSYNC.RELIABLE B3 ;  /* 0x0000000000037941 */ /* 0x000fea0003800100 */
.L_x_3544:
[----:B------:R-:W1:Y:S04]  /*0d00*/  LDS.64 R6, [R3+0x20] ;  /* 0x0000200003067984 */ /* 0x000e680000000a00 */
[----:B-1----:R-:W-:Y:S04]  /*0d10*/  STS.64 [R3], R6 ;  /* 0x0000000603007388 */ /* 0x002fe80000000a00 */
[----:B------:R-:W1:Y:S04]  /*0d20*/  LDS R5, [R4+0x10] ;  /* 0x0000100004057984 */ /* 0x000e680000000800 */
[----:B-1----:R1:W-:Y:S02]  /*0d30*/  STS [R4], R5 ;  /* 0x0000000504007388 */ /* 0x0023e40000000800 */
.L_x_3546:
[----:B------:R-:W-:Y:S05]  /*0d40*/  BSYNC.RECONVERGENT B4 ;  /* 0x0000000000047941 */ /* 0x000fea0003800200 */
.L_x_3543:
        /* <DEDUP_REMOVED lines=18> */
.L_x_3549:
[----:B------:R-:W-:Y:S05]  /*0e70*/  BSYNC.RELIABLE B4 ;  /* 0x0000000000047941 */ /* 0x000fea0003800100 */
.L_x_3548:
[----:B------:R-:W1:Y:S04]  /*0e80*/  LDS.64 R6, [R3+0x10] ;  /* 0x0000100003067984 */ /* 0x000e680000000a00 */
[----:B-1----:R-:W-:Y:S04]  /*0e90*/  STS.64 [R3], R6 ;  /* 0x0000000603007388 */ /* 0x002fe80000000a00 */
[----:B------:R-:W1:Y:S04]  /*0ea0*/  LDS R5, [R4+0x8] ;  /* 0x0000080004057984 */ /* 0x000e680000000800 */
[----:B-1----:R1:W-:Y:S02]  /*0eb0*/  STS [R4], R5 ;  /* 0x0000000504007388 */ /* 0x0023e40000000800 */
.L_x_3550:
[----:B------:R-:W-:Y:S05]  /*0ec0*/  BSYNC.RECONVERGENT B5 ;  /* 0x0000000000057941 */ /* 0x000fea0003800200 */
.L_x_3547:
        /* <DEDUP_REMOVED lines=18> */
.L_x_3553:
[----:B------:R-:W-:Y:S05]  /*0ff0*/  BSYNC.RELIABLE B6 ;  /* 0x0000000000067941 */ /* 0x000fea0003800100 */
.L_x_3552:
[----:B------:R-:W1:Y:S04]  /*1000*/  LDS.64 R6, [R3+0x8] ;  /* 0x0000080003067984 */ /* 0x000e680000000a00 */
[----:B-1----:R-:W-:Y:S04]  /*1010*/  STS.64 [R3], R6 ;  /* 0x0000000603007388 */ /* 0x002fe80000000a00 */
[----:B------:R-:W1:Y:S04]  /*1020*/  LDS R5, [R4+0x4] ;  /* 0x0000040004057984 */ /* 0x000e680000000800 */
[----:B-1----:R1:W-:Y:S02]  /*1030*/  STS [R4], R5 ;  /* 0x0000000504007388 */ /* 0x0023e40000000800 */
.L_x_3554:
[----:B------:R-:W-:Y:S05]  /*1040*/  BSYNC.RECONVERGENT B5 ;  /* 0x0000000000057941 */ /* 0x000fea0003800200 */
.L_x_3551:
        /* <DEDUP_REMOVED lines=15> */
.L_x_3555:
        /* <DEDUP_REMOVED lines=12> */
.L_x_4935:


//--------------------- .text.uncontiguous_reduce_i32 --------------------------
	.section	.text.uncontiguous_reduce_i32,"ax",@progbits
	.align	128
        .global         uncontiguous_reduce_i32
        .type           uncontiguous_reduce_i32,@function
        .size           uncontiguous_reduce_i32,(.L_x_4875 - uncontiguous_reduce_i32)
        .other          uncontiguous_reduce_i32,@"STO_CUDA_ENTRY STV_DEFAULT"
uncontiguous_reduce_i32:
.text.uncontiguous_reduce_i32:
        /* <DEDUP_REMOVED lines=52> */
.L_x_3584:
        /* <DEDUP_REMOVED lines=34> */
.L_x_3561:
[----:B------:R-:W-:Y:S01]  /*0560*/  MOV R28, R20 ;  /* 0x00000014001c7202 */ /* 0x000fe20000000f00 */
[----:B------:R-:W-:Y:S01]  /*0570*/  IMAD.MOV.U32 R3, RZ, RZ, R21 ;  /* 0x000000ffff037224 */ /* 0x000fe200078e0015 */
[----:B------:R-:W-:Y:S01]  /*0580*/  MOV R2, R18 ;  /* 0x0000001200027202 */ /* 0x000fe20000000f00 */
[----:B------:R-:W-:Y:S01]  /*0590*/  IMAD.MOV.U32 R0, RZ, RZ, R19 ;  /* 0x000000ffff007224 */ /* 0x000fe200078e0013 */
[----:B------:R-:W-:-:S07]  /*05a0*/  MOV R26, 0x5c0 ;  /* 0x000005c0001a7802 */ /* 0x000fce0000000f00 */
[----:B------:R-:W-:Y:S05]  /*05b0*/  CALL.REL.NOINC `($__internal_38_$__cuda_sm20_div_s64) ;  /* 0x00000070002c7944 */ /* 0x000fea0003c00000 */
        /* <DEDUP_REMOVED lines=11> */
.L_x_3562:
[----:B------:R-:W-:Y:S05]  /*0670*/  BSYNC.RECONVERGENT B1 ;  /* 0x0000000000017941 */ /* 0x000fea0003800200 */
.L_x_3560:
        /* <DEDUP_REMOVED lines=36> */
.L_x_3564:
[----:B------:R-:W-:Y:S01]  /*08c0*/  MOV R28, R7 ;  /* 0x00000007001c7202 */ /* 0x000fe20000000f00 */
[----:B------:R-:W-:Y:S01]  /*08d0*/  IMAD.MOV.U32 R3, RZ, RZ, R6 ;  /* 0x000000ffff037224 */ /* 0x000fe200078e0006 */
[----:B------:R-:W-:Y:S01]  /*08e0*/  MOV R2, R18 ;  /* 0x0000001200027202 */ /* 0x000fe20000000f00 */
[----:B------:R-:W-:Y:S01]  /*08f0*/  IMAD.MOV.U32 R0, RZ, RZ, R19 ;  /* 0x000000ffff007224 */ /* 0x000fe200078e0013 */
[----:B------:R-:W-:-:S07]  /*0900*/  MOV R26, 0x920 ;  /* 0x00000920001a7802 */ /* 0x000fce0000000f00 */
[----:B------:R-:W-:Y:S05]  /*0910*/  CALL.REL.NOINC `($__internal_38_$__cuda_sm20_div_s64) ;  /* 0x0000006c00547944 */ /* 0x000fea0003c00000 */
        /* <DEDUP_REMOVED lines=10> */
.L_x_3565:
[----:B------:R-:W-:Y:S05]  /*09c0*/  BSYNC.RECONVERGENT B1 ;  /* 0x0000000000017941 */ /* 0x000fea0003800200 */
.L_x_3563:
        /* <DEDUP_REMOVED lines=37> */
.L_x_3567:
[----:B------:R-:W-:Y:S01]  /*0c20*/  IMAD.MOV.U32 R28, RZ, RZ, R20 ;  /* 0x000000ffff1c7224 */ /* 0x000fe200078e0014 */
[----:B------:R-:W-:Y:S01]  /*0c30*/  MOV R3, R21 ;  /* 0x0000001500037202 */ /* 0x000fe20000000f00 */
[----:B------:R-:W-:Y:S01]  /*0c40*/  IMAD.MOV.U32 R2, RZ, RZ, R18 ;  /* 0x000000ffff027224 */ /* 0x000fe200078e0012 */
[----:B------:R-:W-:Y:S02]  /*0c50*/  MOV R0, R19 ;  /* 0x0000001300007202 */ /* 0x000fe40000000f00 */
[----:B------:R-:W-:-:S07]  /*0c60*/  MOV R26, 0xc80 ;  /* 0x00000c80001a7802 */ /* 0x000fce0000000f00 */
[----:B------:R-:W-:Y:S05]  /*0c70*/  CALL.REL.NOINC `($__internal_38_$__cuda_sm20_div_s64) ;  /* 0x00000068007c7944 */ /* 0x000fea0003c00000 */
        /* <DEDUP_REMOVED lines=11> */
.L_x_3568:
[----:B------:R-:W-:Y:S05]  /*0d30*/  BSYNC.RECONVERGENT B1 ;  /* 0x0000000000017941 */ /* 0x000fea0003800200 */
.L_x_3566:
        /* <DEDUP_REMOVED lines=36> */
.L_x_3570:
[----:B------:R-:W-:Y:S01]  /*0f80*/  IMAD.MOV.U32 R28, RZ, RZ, R36 ;  /* 0x000000ffff1c7224 */ /* 0x000fe200078e0024 */
[----:B------:R-:W-:Y:S01]  /*0f90*/  MOV R3, R37 ;  /* 0x0000002500037202 */ /* 0x000fe20000000f00 */
[----:B------:R-:W-:Y:S01]  /*0fa0*/  IMAD.MOV.U32 R2, RZ, RZ, R18 ;  /* 0x000000ffff027224 */ /* 0x000fe200078e0012 */
[----:B------:R-:W-:Y:S02]  /*0fb0*/  MOV R0, R19 ;  /* 0x0000001300007202 */ /* 0x000fe40000000f00 */
[----:B------:R-:W-:-:S07]  /*0fc0*/  MOV R26, 0xfe0 ;  /* 0x00000fe0001a7802 */ /* 0x000fce0000000f00 */
[----:B------:R-:W-:Y:S05]  /*0fd0*/  CALL.REL.NOINC `($__internal_38_$__cuda_sm20_div_s64) ;  /* 0x0000006400a47944 */ /* 0x000fea0003c00000 */
        /* <DEDUP_REMOVED lines=11> */
.L_x_3571:
[----:B------:R-:W-:Y:S05]  /*1090*/  BSYNC.RECONVERGENT B1 ;  /* 0x0000000000017941 */ /* 0x000fea0003800200 */
.L_x_3569:
        /* <DEDUP_REMOVED lines=37> */
.L_x_3573:
        /* <DEDUP_REMOVED lines=17> */
.L_x_3574:
[----:B------:R-:W-:Y:S05]  /*1400*/  BSYNC.RECONVERGENT B1 ;  /* 0x0000000000017941 */ /* 0x000fea0003800200 */
.L_x_3572:
        /* <DEDUP_REMOVED lines=35> */
.L_x_3576:
        /* <DEDUP_REMOVED lines=16> */
.L_x_3577:
[----:B------:R-:W-:Y:S05]  /*1740*/  BSYNC.RECONVERGENT B1 ;  /* 0x0000000000017941 */ /* 0x000fea0003800200 */
.L_x_3575:
        /* <DEDUP_REMOVED lines=38> */
.L_x_3579:
        /* <DEDUP_REMOVED lines=17> */
.L_x_3580:
[----:B------:R-:W-:Y:S05]  /*1ac0*/  BSYNC.RECONVERGENT B1 ;  /* 0x0000000000017941 */ /* 0x000fea0003800200 */
.L_x_3578:
        /* <DEDUP_REMOVED lines=37> */
.L_x_3582:
        /* <DEDUP_REMOVED lines=17> */
.L_x_3583:
[----:B------:R-:W-:Y:S05]  /*1e30*/  BSYNC.RECONVERGENT B1 ;  /* 0x0000000000017941 */ /* 0x000fea0003800200 */
.L_x_3581:
        /* <DEDUP_REMOVED lines=10> */
.L_x_3559:
        /* <DEDUP_REMOVED lines=36> */
.L_x_3587:
[----:B------:R-:W-:Y:S01]  /*2120*/  IMAD.MOV.U32 R28, RZ, RZ, R20 ;  /* 0x000000ffff1c7224 */ /* 0x000fe200078e0014 */
[----:B------:R-:W-:Y:S01]  /*2130*/  MOV R3, R21 ;  /* 0x0000001500037202 */ /* 0x000fe20000000f00 */
[----:B------:R-:W-:Y:S01]  /*2140*/  IMAD.MOV.U32 R2, RZ, RZ, R18 ;  /* 0x000000ffff027224 */ /* 0x000fe200078e0012 */
[----:B------:R-:W-:Y:S02]  /*2150*/  MOV R0, R19 ;  /* 0x0000001300007202 */ /* 0x000fe40000000f00 */
[----:B------:R-:W-:-:S07]  /*2160*/  MOV R26, 0x2180 ;  /* 0x00002180001a7802 */ /* 0x000fce0000000f00 */
[----:B------:R-:W-:Y:S05]  /*2170*/  CALL.REL.NOINC `($__internal_38_$__cuda_sm20_div_s64) ;  /* 0x00000054003c7944 */ /* 0x000fea0003c00000 */
        /* <DEDUP_REMOVED lines=8> */
.L_x_3588:
[----:B------:R-:W-:Y:S05]  /*2200*/  BSYNC.RECONVERGENT B1 ;  /* 0x0000000000017941 */ /* 0x000fea0003800200 */
.L_x_3586:
        /* <DEDUP_REMOVED lines=36> */
.L_x_3590:
        /* <DEDUP_REMOVED lines=18> */
.L_x_3591:
[----:B------:R-:W-:Y:S05]  /*2570*/  BSYNC.RECONVERGENT B1 ;  /* 0x0000000000017941 */ /* 0x000fea0003800200 */
.L_x_3589:
        /* <DEDUP_REMOVED lines=39> */
.L_x_3593:
        /* <DEDUP_REMOVED lines=17> */
.L_x_3594:
[----:B------:R-:W-:Y:S05]  /*2900*/  BSYNC.RECONVERGENT B1 ;  /* 0x0000000000017941 */ /* 0x000fea0003800200 */
.L_x_3592:
        /* <DEDUP_REMOVED lines=36> */
.L_x_3596:
[----:B------:R-:W-:Y:S01]  /*2b50*/  MOV R28, R22 ;  /* 0x00000016001c7202 */ /* 0x000fe20000000f00 */
[----:B------:R-:W-:Y:S01]  /*2b60*/  IMAD.MOV.U32 R3, RZ, RZ, R23 ;  /* 0x000000ffff037224 */ /* 0x000fe200078e0017 */
[----:B------:R-:W-:Y:S01]  /*2b70*/  MOV R2, R18 ;  /* 0x0000001200027202 */ /* 0x000fe20000000f00 */
[----:B------:R-:W-:Y:S01]  /*2b80*/  IMAD.MOV.U32 R0, RZ, RZ, R19 ;  /* 0x000000ffff007224 */ /* 0x000fe200078e0013 */
[----:B------:R-:W-:-:S07]  /*2b90*/  MOV R26, 0x2bb0 ;  /* 0x00002bb0001a7802 */ /* 0x000fce0000000f00 */
[----:B------:R-:W-:Y:S05]  /*2ba0*/  CALL.REL.NOINC `($__internal_38_$__cuda_sm20_div_s64) ;  /* 0x0000004800b07944 */ /* 0x000fea0003c00000 */
        /* <DEDUP_REMOVED lines=10> */
.L_x_3597:
[----:B------:R-:W-:Y:S05]  /*2c50*/  BSYNC.RECONVERGENT B1 ;  /* 0x0000000000017941 */ /* 0x000fea0003800200 */
.L_x_3595:
[----:B------:R-:W-:Y:S01]  /*2c60*/  MOV R36, R8 ;  /* 0x0000000800247202 */ /* 0x000fe20000000f00 */
[----:B------:R-:W-:Y:S02]  /*2c70*/  IMAD R3, R3, R40, RZ ;  /* 0x0000002803037224 */ /* 0x000fe400078e02ff */
[----:B------:R-:W-:Y:S02]  /*2c80*/  VIADD R5, R5, 0xfffffffe ;  /* 0xfffffffe05057836 */ /* 0x000fe40000000000 */
[----:B------:R-:W-:-:S04]  /*2c90*/  IMAD.WIDE.U32 R36, R40, R2, R36 ;  /* 0x0000000228247225 */ /* 0x000fc800078e0024 */
[----:B------:R-:W-:Y:S02]  /*2ca0*/  IMAD R3, R41, R2, R3 ;  /* 0x0000000229037224 */ /* 0x000fe400078e0203 */
[----:B------:R-:W-:-:S03]  /*2cb0*/  IMAD.MOV.U32 R9, RZ, RZ, R36 ;  /* 0x000000ffff097224 */ /* 0x000fc600078e0024 */
[----:B------:R-:W-:-:S07]  /*2cc0*/  IADD3 R8, PT, PT, R37, R3, RZ ;  /* 0x0000000325087210 */ /* 0x000fce0007ffe0ff */
.L_x_3585:
        /* <DEDUP_REMOVED lines=31> */
.L_x_3599:
[----:B------:R-:W-:Y:S01]  /*2ec0*/  MOV R0, R20 ;  /* 0x0000001400007202 */ /* 0x000fe20000000f00 */
[----:B------:R-:W-:Y:S01]  /*2ed0*/  IMAD.MOV.U32 R25, RZ, RZ, R21 ;  /* 0x000000ffff197224 */ /* 0x000fe200078e0015 */
[----:B------:R-:W-:Y:S01]  /*2ee0*/  MOV R4, R22 ;  /* 0x0000001600047202 */ /* 0x000fe20000000f00 */
[----:B------:R-:W-:Y:S01]  /*2ef0*/  IMAD.MOV.U32 R24, RZ, RZ, R23 ;  /* 0x000000ffff187224 */ /* 0x000fe200078e0017 */
[----:B------:R-:W-:-:S07]  /*2f00*/  MOV R26, 0x2f20 ;  /* 0x00002f20001a7802 */ /* 0x000fce0000000f00 */
[----:B------:R-:W-:Y:S05]  /*2f10*/  CALL.REL.NOINC `($__internal_39_$__cuda_sm20_rem_s64) ;  /* 0x0000004c00207944 */ /* 0x000fea0003c00000 */
.L_x_3600:
[----:B------:R-:W-:Y:S05]  /*2f20*/  BSYNC.RECONVERGENT B1 ;  /* 0x0000000000017941 */ /* 0x000fea0003800200 */
.L_x_3598:
        /* <DEDUP_REMOVED lines=33> */
.L_x_3602:
[----:B------:R-:W-:Y:S01]  /*3140*/  IMAD.MOV.U32 R4, RZ, RZ, R22 ;  /* 0x000000ffff047224 */ /* 0x000fe200078e0016 */
[----:B------:R-:W-:Y:S01]  /*3150*/  MOV R24, R23 ;  /* 0x0000001700187202 */ /* 0x000fe20000000f00 */
[----:B------:R-:W-:Y:S01]  /*3160*/  IMAD.MOV.U32 R0, RZ, RZ, R7 ;  /* 0x000000ffff007224 */ /* 0x000fe200078e0007 */
[----:B------:R-:W-:Y:S02]  /*3170*/  MOV R25, R6 ;  /* 0x0000000600197202 */ /* 0x000fe40000000f00 */
[----:B------:R-:W-:-:S07]  /*3180*/  MOV R26, 0x31a0 ;  /* 0x000031a0001a7802 */ /* 0x000fce0000000f00 */
[----:B------:R-:W-:Y:S05]  /*3190*/  CALL.REL.NOINC `($__internal_39_$__cuda_sm20_rem_s64) ;  /* 0x0000004800807944 */ /* 0x000fea0003c00000 */
.L_x_3603:
[----:B------:R-:W-:Y:S05]  /*31a0*/  BSYNC.RECONVERGENT B1 ;  /* 0x0000000000017941 */ /* 0x000fea0003800200 */
.L_x_3601:
[----:B------:R-:W-:Y:S01]  /*31b0*/  MOV R5, R8 ;  /* 0x0000000800057202 */ /* 0x000fe20000000f00 */
[----:B------:R-:W-:Y:S02]  /*31c0*/  IMAD.MOV.U32 R4, RZ, RZ, R9 ;  /* 0x000000ffff047224 */ /* 0x000fe400078e0009 */
[----:B------:R-:W-:Y:S02]  /*31d0*/  IMAD R3, R3, R32, RZ ;  /* 0x0000002003037224 */ /* 0x000fe400078e02ff */
[----:B------:R-:W-:-:S04]  /*31e0*/  IMAD.WIDE.U32 R4, R32, R2, R4 ;  /* 0x0000000220047225 */ /* 0x000fc800078e0004 */
[----:B------:R-:W-:Y:S01]  /*31f0*/  IMAD R3, R33, R2, R3 ;  /* 0x0000000221037224 */ /* 0x000fe200078e0203 */
[----:B------:R-:W-:-:S03]  /*3200*/  MOV R9, R4 ;  /* 0x0000000400097202 */ /* 0x000fc60000000f00 */
[----:B------:R-:W-:-:S07]  /*3210*/  IMAD.IADD R8, R5, 0x1, R3 ;  /* 0x0000000105087824 */ /* 0x000fce00078e0203 */
.L_x_3558:
[----:B------:R-:W0:Y:S02]  /*3220*/  LDCU.64 UR14, c[0x0][0x390] ;  /* 0x00007200ff0e77ac */ /* 0x000e240008000a00 */
[----:B0-----:R-:W-:Y:S02]  /*3230*/  LEA R2, P0, R29, UR14, 0x2 ;  /* 0x0000000e1d027c11 */ /* 0x001fe4000f8010ff */
[----:B------:R-:W-:Y:S02]  /*3240*/  LEA R4, P1, R9, UR14, 0x2 ;  /* 0x0000000e09047c11 */ /* 0x000fe4000f8210ff */
[----:B------:R-:W-:Y:S02]  /*3250*/  LEA.HI.X R3, R29, UR15, R30, 0x2, P0 ;  /* 0x0000000f1d037c11 */ /* 0x000fe400080f141e */
[----:B------:R-:W-:-:S03]  /*3260*/  LEA.HI.X R5, R9, UR15, R8, 0x2, P1 ;  /* 0x0000000f09057c11 */ /* 0x000fc600088f1408 */
[----:B------:R-:W2:Y:S04]  /*3270*/  LDG.E R2, desc[UR8][R2.64] ;  /* 0x0000000802027981 */ /* 0x000ea8000c1e1900 */
[----:B------:R-:W2:Y:S02]  /*3280*/  LDG.E R4, desc[UR8][R4.64] ;  /* 0x0000000804047981 */ /* 0x000ea4000c1e1900 */
[----:B--2---:R-:W-:-:S13]  /*3290*/  ISETP.GT.AND P0, PT, R2, R4, PT ;  /* 0x000000040200720c */ /* 0x004fda0003f04270 */
[----:B------:R0:W-:Y:S04]  /*32a0*/  @P0 STS [R11], R2 ;  /* 0x000000020b000388 */ /* 0x0001e80000000800 */
[----:B------:R0:W-:Y:S04]  /*32b0*/  @P0 STS.64 [R12], R16 ;  /* 0x000000100c000388 */ /* 0x0001e80000000a00 */
[----:B------:R0:W-:Y:S04]  /*32c0*/  @!P0 STS [R11], R2 ;  /* 0x000000020b008388 */ /* 0x0001e80000000800 */
[----:B------:R0:W-:Y:S01]  /*32d0*/  @!P0 STS.64 [R12], R14 ;  /* 0x0000000e0c008388 */ /* 0x0001e20000000a00 */
[----:B------:R-:W-:Y:S05]  /*32e0*/  BRA `(.L_x_3604) ;  /* 0x0000003400cc7947 */ /* 0x000fea0003800000 */
.L_x_3557:
        /* <DEDUP_REMOVED lines=25> */
.L_x_3631:
        /* <DEDUP_REMOVED lines=33> */
.L_x_3608:
[----:B------:R-:W-:Y:S01]  /*3690*/  IMAD.MOV.U32 R28, RZ, RZ, R16 ;  /* 0x000000ffff1c7224 */ /* 0x000fe200078e0010 */
[----:B------:R-:W-:Y:S01]  /*36a0*/  MOV R3, R9 ;  /* 0x0000000900037202 */ /* 0x000fe20000000f00 */
[----:B------:R-:W-:Y:S01]  /*36b0*/  IMAD.MOV.U32 R2, RZ, RZ, R22 ;  /* 0x000000ffff027224 */ /* 0x000fe200078e0016 */
[----:B------:R-:W-:Y:S02]  /*36c0*/  MOV R0, R23 ;  /* 0x0000001700007202 */ /* 0x000fe40000000f00 */
[----:B------:R-:W-:-:S07]  /*36d0*/  MOV R26, 0x36f0 ;  /* 0x000036f0001a7802 */ /* 0x000fce0000000f00 */
[----:B-1----:R-:W-:Y:S05]  /*36e0*/  CALL.REL.NOINC `($__internal_38_$__cuda_sm20_div_s64) ;  /* 0x0000003c00e07944 */ /* 0x002fea0003c00000 */
        /* <DEDUP_REMOVED lines=10> */
.L_x_3609:
[----:B------:R-:W-:Y:S05]  /*3790*/  BSYNC.RECONVERGENT B1 ;  /* 0x0000000000017941 */ /* 0x000fea0003800200 */
.L_x_3607:
        /* <DEDUP_REMOVED lines=38> */
.L_x_3611:
        /* <DEDUP_REMOVED lines=17> */
.L_x_3612:
[----:B------:R-:W-:Y:S05]  /*3b10*/  BSYNC.RECONVERGENT B1 ;  /* 0x0000000000017941 */ /* 0x000fea0003800200 */
.L_x_3610:
        /* <DEDUP_REMOVED lines=38> */
.L_x_3614:
        /* <DEDUP_REMOVED lines=17> */
.L_x_3615:
[----:B------:R-:W-:Y:S05]  /*3e90*/  BSYNC.RECONVERGENT B1 ;  /* 0x0000000000017941 */ /* 0x000fea0003800200 */
.L_x_3613:
        /* <DEDUP_REMOVED lines=37> */
.L_x_3617:
        /* <DEDUP_REMOVED lines=17> */
.L_x_3618:
[----:B------:R-:W-:Y:S05]  /*4200*/  BSYNC.RECONVERGENT B1 ;  /* 0x0000000000017941 */ /* 0x000fea0003800200 */
.L_x_3616:
        /* <DEDUP_REMOVED lines=38> */
.L_x_3620:
        /* <DEDUP_REMOVED lines=17> */
.L_x_3621:
[----:B------:R-:W-:Y:S05]  /*4580*/  BSYNC.RECONVERGENT B1 ;  /* 0x0000000000017941 */ /* 0x000fea0003800200 */
.L_x_3619:
        /* <DEDUP_REMOVED lines=38> */
.L_x_3623:
        /* <DEDUP_REMOVED lines=17> */
.L_x_3624:
[----:B------:R-:W-:Y:S05]  /*4900*/  BSYNC.RECONVERGENT B1 ;  /* 0x0000000000017941 */ /* 0x000fea0003800200 */
.L_x_3622:
        /* <DEDUP_REMOVED lines=38> */
.L_x_3626:
        /* <DEDUP_REMOVED lines=17> */
.L_x_3627:
[----:B------:R-:W-:Y:S05]  /*4c80*/  BSYNC.RECONVERGENT B1 ;  /* 0x0000000000017941 */ /* 0x000fea0003800200 */
.L_x_3625:
        /* <DEDUP_REMOVED lines=38> */
.L_x_3629:
        /* <DEDUP_REMOVED lines=17> */
.L_x_3630:
[----:B------:R-:W-:Y:S05]  /*5000*/  BSYNC.RECONVERGENT B1 ;  /* 0x0000000000017941 */ /* 0x000fea0003800200 */
.L_x_3628:
        /* <DEDUP_REMOVED lines=11> */
.L_x_3606:
        /* <DEDUP_REMOVED lines=36> */
.L_x_3634:
        /* <DEDUP_REMOVED lines=16> */
.L_x_3635:
[----:B------:R-:W-:Y:S05]  /*5400*/  BSYNC.RECONVERGENT B1 ;  /* 0x0000000000017941 */ /* 0x000fea0003800200 */
.L_x_3633:
        /* <DEDUP_REMOVED lines=41> */
.L_x_3637:
        /* <DEDUP_REMOVED lines=16> */
.L_x_3638:
[----:B------:R-:W-:Y:S05]  /*57a0*/  BSYNC.RECONVERGENT B1 ;  /* 0x0000000000017941 */ /* 0x000fea0003800200 */
.L_x_3636:
        /* <DEDUP_REMOVED lines=40> */
.L_x_3640:
        /* <DEDUP_REMOVED lines=16> */
.L_x_3641:
[----:B------:R-:W-:Y:S05]  /*5b30*/  BSYNC.RECONVERGENT B1 ;  /* 0x0000000000017941 */ /* 0x000fea0003800200 */
.L_x_3639:
        /* <DEDUP_REMOVED lines=40> */
.L_x_3643:
        /* <DEDUP_REMOVED lines=17> */
.L_x_3644:
[----:B------:R-:W-:Y:S05]  /*5ed0*/  BSYNC.RECONVERGENT B1 ;  /* 0x0000000000017941 */ /* 0x000fea0003800200 */
.L_x_3642:
        /* <DEDUP_REMOVED lines=9> */
.L_x_3632:
        /* <DEDUP_REMOVED lines=35> */
.L_x_3647:
        /* <DEDUP_REMOVED lines=16> */
.L_x_3648:
[----:B------:R-:W-:Y:S05]  /*62a0*/  BSYNC.RECONVERGENT B1 ;  /* 0x0000000000017941 */ /* 0x000fea0003800200 */
.L_x_3646:
        /* <DEDUP_REMOVED lines=40> */
.L_x_3650:
        /* <DEDUP_REMOVED lines=17> */
.L_x_3651:
[----:B------:R-:W-:Y:S05]  /*6640*/  BSYNC.RECONVERGENT B1 ;  /* 0x0000000000017941 */ /* 0x000fea0003800200 */
.L_x_3649:
        /* <DEDUP_REMOVED lines=9> */
.L_x_3645:
        /* <DEDUP_REMOVED lines=31> */
.L_x_3653:
[----:B------:R-:W-:Y:S01]  /*68d0*/  MOV R4, R2 ;  /* 0x0000000200047202 */ /* 0x000fe20000000f00 */
[----:B------:R-:W-:Y:S01]  /*68e0*/  IMAD.MOV.U32 R0, RZ, RZ, R16 ;  /* 0x000000ffff007224 */ /* 0x000fe200078e0010 */
[----:B------:R-:W-:Y:S02]  /*68f0*/  MOV R24, R3 ;  /* 0x0000000300187202 */ /* 0x000fe40000000f00 */
[----:B------:R-:W-:Y:S02]  /*6900*/  MOV R25, R9 ;  /* 0x0000000900197202 */ /* 0x000fe40000000f00 */
[----:B------:R-:W-:-:S07]  /*6910*/  MOV R26, 0x6930 ;  /* 0x00006930001a7802 */ /* 0x000fce0000000f00 */
[----:B------:R-:W-:Y:S05]  /*6920*/  CALL.REL.NOINC `($__internal_39_$__cuda_sm20_rem_s64) ;  /* 0x00000010009c7944 */ /* 0x000fea0003c00000 */
.L_x_3654:
[----:B------:R-:W-:Y:S05]  /*6930*/  BSYNC.RECONVERGENT B1 ;  /* 0x0000000000017941 */ /* 0x000fea0003800200 */
.L_x_3652:
        /* <DEDUP_REMOVED lines=8> */
.L_x_3605:
[----:B------:R-:W0:Y:S02]  /*69c0*/  LDCU.64 UR14, c[0x0][0x390] ;  /* 0x00007200ff0e77ac */ /* 0x000e240008000a00 */
[----:B0-----:R-:W-:-:S04]  /*69d0*/  LEA R2, P0, R6, UR14, 0x2 ;  /* 0x0000000e06027c11 */ /* 0x001fc8000f8010ff */
[----:B------:R-:W-:-:S05]  /*69e0*/  LEA.HI.X R3, R6, UR15, R5, 0x2, P0 ;  /* 0x0000000f06037c11 */ /* 0x000fca00080f1405 */
[----:B------:R-:W2:Y:S04]  /*69f0*/  LDG.E R2, desc[UR8][R2.64] ;  /* 0x0000000802027981 */ /* 0x000ea8000c1e1900 */
[----:B--2---:R1:W-:Y:S04]  /*6a00*/  STS [R11], R2 ;  /* 0x000000020b007388 */ /* 0x0043e80000000800 */
[----:B------:R1:W-:Y:S02]  /*6a10*/  STS.64 [R12], R14 ;  /* 0x0000000e0c007388 */ /* 0x0003e40000000a00 */
.L_x_3604:
[----:B------:R-:W-:Y:S05]  /*6a20*/  BSYNC.RECONVERGENT B0 ;  /* 0x0000000000007941 */ /* 0x000fea0003800200 */
.L_x_3556:
[----:B------:R-:W-:Y:S01]  /*6a30*/  BAR.SYNC.DEFER_BLOCKING 0x0 ;  /* 0x0000000000007b1d */ /* 0x000fe20000010000 */
[----:B------:R-:W-:-:S13]  /*6a40*/  ISETP.GE.U32.AND P0, PT, R10, 0x42, PT ;  /* 0x000000420a00780c */ /* 0x000fda0003f06070 */
[----:B------:R-:W-:Y:S05]  /*6a50*/  @!P0 BRA `(.L_x_3655) ;  /* 0x0000000000808947 */ /* 0x000fea0003800000 */
.L_x_3660:
        /* <DEDUP_REMOVED lines=24> */
.L_x_3659:
[----:B------:R-:W-:Y:S05]  /*6be0*/  BSYNC.RELIABLE B1 ;  /* 0x0000000000017941 */ /* 0x000fea0003800100 */
.L_x_3658:
[----:B------:R2:W-:Y:S04]  /*6bf0*/  STS [R11], R7 ;  /* 0x000000070b007388 */ /* 0x0005e80000000800 */
[----:B-1----:R2:W-:Y:S02]  /*6c00*/  STS.64 [R12], R2 ;  /* 0x000000020c007388 */ /* 0x0025e40000000a00 */
.L_x_3657:
[----:B------:R-:W-:Y:S05]  /*6c10*/  BSYNC.RECONVERGENT B0 ;  /* 0x0000000000007941 */ /* 0x000fea0003800200 */
.L_x_3656:
[----:B------:R-:W-:Y:S05]  /*6c20*/  WARPSYNC.ALL ;  /* 0x0000000000007948 */ /* 0x000fea0003800000 */
[----:B------:R-:W-:Y:S01]  /*6c30*/  BAR.SYNC.DEFER_BLOCKING 0x0 ;  /* 0x0000000000007b1d */ /* 0x000fe20000010000 */
[----:B------:R-:W-:-:S13]  /*6c40*/  ISETP.GT.U32.AND P0, PT, R6, 0x83, PT ;  /* 0x000000830600780c */ /* 0x000fda0003f04070 */
[----:B------:R-:W-:Y:S05]  /*6c50*/  @P0 BRA `(.L_x_3660) ;  /* 0xfffffffc00800947 */ /* 0x000fea000383ffff */
.L_x_3655:
[----:B------:R-:W-:-:S13]  /*6c60*/  ISETP.GT.U32.AND P0, PT, R13, 0x1f, PT ;  /* 0x0000001f0d00780c */ /* 0x000fda0003f04070 */
[----:B------:R-:W-:Y:S05]  /*6c70*/  @P0 EXIT ;  /* 0x000000000000094d */ /* 0x000fea0003800000 */
[----:B------:R-:W-:Y:S01]  /*6c80*/  LDS R0, [R11] ;  /* 0x000000000b007984 */ /* 0x000fe20000000800 */
[----:B------:R-:W-:Y:S04]  /*6c90*/  BSSY.RECONVERGENT B0, `(.L_x_3661) ;  /* 0x0000015000007945 */ /* 0x000fe80003800200 */
[----:B------:R-:W-:Y:S01]  /*6ca0*/  BSSY.RELIABLE B1, `(.L_x_3662) ;  /* 0x000000f000017945 */ /* 0x000fe20003800100 */
[----:B-12---:R-:W1:Y:S02]  /*6cb0*/  LDS R3, [R11+0x80] ;  /* 0x000080000b037984 */ /* 0x006e640000000800 */
[----:B-1----:R-:W-:-:S13]  /*6cc0*/  ISETP.GT.AND P0, PT, R0, R3, PT ;  /* 0x000000030000720c */ /* 0x002fda0003f04270 */
        /* <DEDUP_REMOVED lines=12> */
.L_x_3663:
[----:B------:R-:W-:Y:S05]  /*6d90*/  BSYNC.RELIABLE B1 ;  /* 0x0000000000017941 */ /* 0x000fea0003800100 */
.L_x_3662:
[----:B0-----:R-:W0:Y:S04]  /*6da0*/  LDS.64 R2, [R12+0x100] ;  /* 0x000100000c027984 */ /* 0x001e280000000a00 */
[----:B0-----:R-:W-:Y:S04]  /*6db0*/  STS.64 [R12], R2 ;  /* 0x000000020c007388 */ /* 0x001fe80000000a00 */
[----:B------:R-:W0:Y:S04]  /*6dc0*/  LDS R0, [R11+0x80] ;  /* 0x000080000b007984 */ /* 0x000e280000000800 */
[----:B0-----:R1:W-:Y:S02]  /*6dd0*/  STS [R11], R0 ;  /* 0x000000000b007388 */ /* 0x0013e40000000800 */
.L_x_3664:
[----:B------:R-:W-:Y:S05]  /*6de0*/  BSYNC.RECONVERGENT B0 ;  /* 0x0000000000007941 */ /* 0x000fea0003800200 */
.L_x_3661:
        /* <DEDUP_REMOVED lines=18> */
.L_x_3667:
[----:B------:R-:W-:Y:S05]  /*6f10*/  BSYNC.RELIABLE B2 ;  /* 0x0000000000027941 */ /* 0x000fea0003800100 */
.L_x_3666:
[----:B0-----:R-:W0:Y:S04]  /*6f20*/  LDS.64 R2, [R12+0x80] ;  /* 0x000080000c027984 */ /* 0x001e280000000a00 */
[----:B0-----:R-:W-:Y:S04]  /*6f30*/  STS.64 [R12], R2 ;  /* 0x000000020c007388 */ /* 0x001fe80000000a00 */
[----:B------:R-:W0:Y:S04]  /*6f40*/  LDS R0, [R11+0x40] ;  /* 0x000040000b007984 */ /* 0x000e280000000800 */
[----:B0-----:R1:W-:Y:S02]  /*6f50*/  STS [R11], R0 ;  /* 0x000000000b007388 */ /* 0x0013e40000000800 */
.L_x_3668:
[----:B------:R-:W-:Y:S05]  /*6f60*/  BSYNC.RECONVERGENT B0 ;  /* 0x0000000000007941 */ /* 0x000fea0003800200 */
.L_x_3665:
        /* <DEDUP_REMOVED lines=18> */
.L_x_3671:
[----:B------:R-:W-:Y:S05]  /*7090*/  BSYNC.RELIABLE B3 ;  /* 0x0000000000037941 */ /* 0x000fea0003800100 */
.L_x_3670:
[----:B0-----:R-:W0:Y:S04]  /*70a0*/  LDS.64 R2, [R12+0x40] ;  /* 0x000040000c027984 */ /* 0x001e280000000a00 */
[----:B0-----:R-:W-:Y:S04]  /*70b0*/  STS.64 [R12], R2 ;  /* 0x000000020c007388 */ /* 0x001fe80000000a00 */
[----:B------:R-:W0:Y:S04]  /*70c0*/  LDS R0, [R11+0x20] ;  /* 0x000020000b007984 */ /* 0x000e280000000800 */
[----:B0-----:R1:W-:Y:S02]  /*70d0*/  STS [R11], R0 ;  /* 0x000000000b007388 */ /* 0x0013e40000000800 */
.L_x_3672:
[----:B------:R-:W-:Y:S05]  /*70e0*/  BSYNC.RECONVERGENT B0 ;  /* 0x0000000000007941 */ /* 0x000fea0003800200 */
.L_x_3669:
        /* <DEDUP_REMOVED lines=18> */
.L_x_3675:
[----:B------:R-:W-:Y:S05]  /*7210*/  BSYNC.RELIABLE B4 ;  /* 0x0000000000047941 */ /* 0x000fea0003800100 */
.L_x_3674:
[----:B0-----:R-:W0:Y:S04]  /*7220*/  LDS.64 R2, [R12+0x20] ;  /* 0x000020000c027984 */ /* 0x001e280000000a00 */
[----:B0-----:R-:W-:Y:S04]  /*7230*/  STS.64 [R12], R2 ;  /* 0x000000020c007388 */ /* 0x001fe80000000a00 */
[----:B------:R-:W0:Y:S04]  /*7240*/  LDS R0, [R11+0x10] ;  /* 0x000010000b007984 */ /* 0x000e280000000800 */
[----:B0-----:R1:W-:Y:S02]  /*7250*/  STS [R11], R0 ;  /* 0x000000000b007388 */ /* 0x0013e40000000800 */
.L_x_3676:
[----:B------:R-:W-:Y:S05]  /*7260*/  BSYNC.RECONVERGENT B0 ;  /* 0x0000000000007941 */ /* 0x000fea0003800200 */
.L_x_3673:
        /* <DEDUP_REMOVED lines=18> */
.L_x_3679:
[----:B------:R-:W-:Y:S05]  /*7390*/  BSYNC.RELIABLE B5 ;  /* 0x0000000000057941 */ /* 0x000fea0003800100 */
.L_x_3678:
[----:B0-----:R-:W0:Y:S04]  /*73a0*/  LDS.64 R2, [R12+0x10] ;  /* 0x000010000c027984 */ /* 0x001e280000000a00 */
[----:B0-----:R-:W-:Y:S04]  /*73b0*/  STS.64 [R12], R2 ;  /* 0x000000020c007388 */ /* 0x001fe80000000a00 */
[----:B------:R-:W0:Y:S04]  /*73c0*/  LDS R0, [R11+0x8] ;  /* 0x000008000b007984 */ /* 0x000e280000000800 */
[----:B0-----:R1:W-:Y:S02]  /*73d0*/  STS [R11], R0 ;  /* 0x000000000b007388 */ /* 0x0013e40000000800 */
.L_x_3680:
[----:B------:R-:W-:Y:S05]  /*73e0*/  BSYNC.RECONVERGENT B0 ;  /* 0x0000000000007941 */ /* 0x000fea0003800200 */
.L_x_3677:
        /* <DEDUP_REMOVED lines=18> */
.L_x_3683:
[----:B------:R-:W-:Y:S05]  /*7510*/  BSYNC.RELIABLE B6 ;  /* 0x0000000000067941 */ /* 0x000fea0003800100 */
.L_x_3682:
[----:B0-----:R-:W0:Y:S04]  /*7520*/  LDS.64 R2, [R12+0x8] ;  /* 0x000008000c027984 */ /* 0x001e280000000a00 */
[----:B0-----:R-:W-:Y:S04]  /*7530*/  STS.64 [R12], R2 ;  /* 0x000000020c007388 */ /* 0x001fe80000000a00 */
[----:B------:R-:W0:Y:S04]  /*7540*/  LDS R0, [R11+0x4] ;  /* 0x000004000b007984 */ /* 0x000e280000000800 */
[----:B0-----:R1:W-:Y:S02]  /*7550*/  STS [R11], R0 ;  /* 0x000000000b007388 */ /* 0x0013e40000000800 */
.L_x_3684:
[----:B------:R-:W-:Y:S05]  /*7560*/  BSYNC.RECONVERGENT B0 ;  /* 0x0000000000007941 */ /* 0x000fea0003800200 */
.L_x_3681:
        /* <DEDUP_REMOVED lines=16> */
        .weak           $__internal_38_$__cuda_sm20_div_s64
        .type           $__internal_38_$__cuda_sm20_div_s64,@function
        .size           $__internal_38_$__cuda_sm20_div_s64,($__internal_39_$__cuda_sm20_rem_s64 - $__internal_38_$__cuda_sm20_div_s64)
$__internal_38_$__cuda_sm20_div_s64:
        /* <DEDUP_REMOVED lines=82> */
[----:B------:R-:W-:Y:S06]  /*7b90*/  RET.REL.NODEC R26 `(uncontiguous_reduce_i32) ;  /* 0xffffff841a187950 */ /* 0x000fec0003c3ffff */
        .weak           $__internal_39_$__cuda_sm20_rem_s64
        .type           $__internal_39_$__cuda_sm20_rem_s64,@function
        .size           $__internal_39_$__cuda_sm20_rem_s64,(.L_x_4875 - $__internal_39_$__cuda_sm20_rem_s64)
$__internal_39_$__cuda_sm20_rem_s64:
        /* <DEDUP_REMOVED lines=76> */
[----:B------:R-:W-:Y:S06]  /*8060*/  RET.REL.NODEC R26 `(uncontiguous_reduce_i32) ;  /* 0xffffff7c1ae47950 */ /* 0x000fec0003c3ffff */
.L_x_3685:
        /* <DEDUP_REMOVED lines=9> */
.L_x_4875:


//--------------------- .text.contiguous_reduce_i32 --------------------------
	.section	.text.contiguous_reduce_i32,"ax",@progbits
	.align	128
        .global         contiguous_reduce_i32
        .type           contiguous_reduce_i32,@function
        .size           contiguous_reduce_i32,(.L_x_4937 - contiguous_reduce_i32)
        .other          contiguous_reduce_i32,@"STO_CUDA_ENTRY STV_DEFAULT"
contiguous_reduce_i32:
.text.contiguous_reduce_i32:
        /* <DEDUP_REMOVED lines=32> */
[----:B--2---:R-:W-:-:S13]  /*0200*/  ISETP.GT.AND P0, PT, R11, R12, PT ;  /* 0x0000000c0b00720c */ /* 0x004fda0003f04270 */
[----:B------:R1:W-:Y:S04]  /*0210*/  @P0 STS [R4], R12 ;  /* 0x0000000c04000388 */ /* 0x0003e80000000800 */
[----:B------:R1:W-:Y:S04]  /*0220*/  @P0 STS.64 [R3], R8 ;  /* 0x0000000803000388 */ /* 0x0003e80000000a00 */
[----:B------:R1:W-:Y:S04]  /*0230*/  @!P0 STS [R4], R11 ;  /* 0x0000000b04008388 */ /* 0x0003e80000000800 */
[----:B------:R1:W-:Y:S01]  /*0240*/  @!P0 STS.64 [R3], R6 ;  /* 0x0000000603008388 */ /* 0x0003e20000000a00 */
[----:B------:R-:W-:Y:S05]  /*0250*/  BRA `(.L_x_3688) ;  /* 0x0000000000247947 */ /* 0x000fea0003800000 */
.L_x_3687:
        /* <DEDUP_REMOVED lines=9> */
.L_x_3688:
[----:B------:R-:W-:Y:S05]  /*02f0*/  BSYNC.RECONVERGENT B0 ;  /* 0x0000000000007941 */ /* 0x000fea0003800200 */
.L_x_3686:
[----:B------:R-:W-:Y:S01]  /*0300*/  BAR.SYNC.DEFER_BLOCKING 0x0 ;  /* 0x0000000000007b1d */ /* 0x000fe20000010000 */
[----:B------:R-:W-:-:S13]  /*0310*/  ISETP.GE.U32.AND P0, PT, R5, 0x42, PT ;  /* 0x000000420500780c */ /* 0x000fda0003f06070 */
[----:B------:R-:W-:Y:S05]  /*0320*/  @!P0 BRA `(.L_x_3689) ;  /* 0x0000000000808947 */ /* 0x000fea0003800000 */
.L_x_3694:
        /* <DEDUP_REMOVED lines=10> */
[----:B0-----:R-:W-:-:S13]  /*03d0*/  ISETP.GT.AND P0, PT, R8, R11, PT ;  /* 0x0000000b0800720c */ /* 0x001fda0003f04270 */
        /* <DEDUP_REMOVED lines=13> */
.L_x_3693:
[----:B------:R-:W-:Y:S05]  /*04b0*/  BSYNC.RELIABLE B1 ;  /* 0x0000000000017941 */ /* 0x000fea0003800100 */
.L_x_3692:
[----:B------:R2:W-:Y:S04]  /*04c0*/  STS [R4], R11 ;  /* 0x0000000b04007388 */ /* 0x0005e80000000800 */
[----:B-1----:R2:W-:Y:S02]  /*04d0*/  STS.64 [R3], R6 ;  /* 0x0000000603007388 */ /* 0x0025e40000000a00 */
.L_x_3691:
[----:B------:R-:W-:Y:S05]  /*04e0*/  BSYNC.RECONVERGENT B0 ;  /* 0x0000000000007941 */ /* 0x000fea0003800200 */
.L_x_3690:
[----:B------:R-:W-:Y:S05]  /*04f0*/  WARPSYNC.ALL ;  /* 0x0000000000007948 */ /* 0x000fea0003800000 */
[----:B------:R-:W-:Y:S01]  /*0500*/  BAR.SYNC.DEFER_BLOCKING 0x0 ;  /* 0x0000000000007b1d */ /* 0x000fe20000010000 */
[----:B------:R-:W-:-:S13]  /*0510*/  ISETP.GT.U32.AND P0, PT, R10, 0x83, PT ;  /* 0x000000830a00780c */ /* 0x000fda0003f04070 */
[----:B------:R-:W-:Y:S05]  /*0520*/  @P0 BRA `(.L_x_3694) ;  /* 0xfffffffc00800947 */ /* 0x000fea000383ffff */
.L_x_3689:
[----:B------:R-:W-:-:S13]  /*0530*/  ISETP.GT.U32.AND P0, PT, R2, 0x1f, PT ;  /* 0x0000001f0200780c */ /* 0x000fda0003f04070 */
[----:B------:R-:W-:Y:S05]  /*0540*/  @P0 EXIT ;  /* 0x000000000000094d */ /* 0x000fea0003800000 */
[----:B------:R-:W-:Y:S01]  /*0550*/  LDS R5, [R4] ;  /* 0x0000000004057984 */ /* 0x000fe20000000800 */
[----:B------:R-:W-:Y:S04]  /*0560*/  BSSY.RECONVERGENT B1, `(.L_x_3695) ;  /* 0x0000015000017945 */ /* 0x000fe80003800200 */
[----:B------:R-:W-:Y:S01]  /*0570*/  BSSY.RELIABLE B0, `(.L_x_3696) ;  /* 0x000000f000007945 */ /* 0x000fe20003800100 */
[----:B012---:R-:W0:Y:S02]  /*0580*/  LDS R6, [R4+0x80] ;  /* 0x0000800004067984 */ /* 0x007e240000000800 */
[----:B0-----:R-:W-:-:S13]  /*0590*/  ISETP.GT.AND P0, PT, R5, R6, PT ;  /* 0x000000060500720c */ /* 0x001fda0003f04270 */
        /* <DEDUP_REMOVED lines=12> */
.L_x_3697:
[----:B------:R-:W-:Y:S05]  /*0660*/  BSYNC.RELIABLE B0 ;  /* 0x0000000000007941 */ /* 0x000fea0003800100 */
.L_x_3696:
[----:B------:R-:W0:Y:S04]  /*0670*/  LDS.64 R6, [R3+0x100] ;  /* 0x0001000003067984 */ /* 0x000e280000000a00 */
[----:B0-----:R-:W-:Y:S04]  /*0680*/  STS.64 [R3], R6 ;  /* 0x0000000603007388 */ /* 0x001fe80000000a00 */
[----:B------:R-:W0:Y:S04]  /*0690*/  LDS R5, [R4+0x80] ;  /* 0x0000800004057984 */ /* 0x000e280000000800 */
[----:B0-----:R0:W-:Y:S02]  /*06a0*/  STS [R4], R5 ;  /* 0x0000000504007388 */ /* 0x0011e40000000800 */
.L_x_3698:
[----:B------:R-:W-:Y:S05]  /*06b0*/  BSYNC.RECONVERGENT B1 ;  /* 0x0000000000017941 */ /* 0x000fea0003800200 */
.L_x_3695:
[----:B------:R-:W-:Y:S05]  /*06c0*/  WARPSYNC.ALL ;  /* 0x0000000000007948 */ /* 0x000fea0003800000 */
[----:B0-----:R-:W-:Y:S01]  /*06d0*/  LDS R5, [R4] ;  /* 0x0000000004057984 */ /* 0x001fe20000000800 */
[----:B------:R-:W-:Y:S04]  /*06e0*/  BSSY.RECONVERGENT B2, `(.L_x_3699) ;  /* 0x0000015000027945 */ /* 0x000fe80003800200 */
[----:B------:R-:W-:Y:S01]  /*06f0*/  BSSY.RELIABLE B1, `(.L_x_3700) ;  /* 0x000000f000017945 */ /* 0x000fe20003800100 */
[----:B------:R-:W0:Y:S02]  /*0700*/  LDS R6, [R4+0x40] ;  /* 0x0000400004067984 */ /* 0x000e240000000800 */
        /* <DEDUP_REMOVED lines=13> */
.L_x_3701:
[----:B------:R-:W-:Y:S05]  /*07e0*/  BSYNC.RELIABLE B1 ;  /* 0x0000000000017941 */ /* 0x000fea0003800100 */
.L_x_3700:
[----:B------:R-:W0:Y:S04]  /*07f0*/  LDS.64 R6, [R3+0x80] ;  /* 0x0000800003067984 */ /* 0x000e280000000a00 */
[----:B0-----:R-:W-:Y:S04]  /*0800*/  STS.64 [R3], R6 ;  /* 0x0000000603007388 */ /* 0x001fe80000000a00 */
[----:B------:R-:W0:Y:S04]  /*0810*/  LDS R5, [R4+0x40] ;  /* 0x0000400004057984 */ /* 0x000e280000000800 */
[----:B0-----:R0:W-:Y:S02]  /*0820*/  STS [R4], R5 ;  /* 0x0000000504007388 */ /* 0x0011e40000000800 */
.L_x_3702:
[----:B------:R-:W-:Y:S05]  /*0830*/  BSYNC.RECONVERGENT B2 ;  /* 0x0000000000027941 */ /* 0x000fea0003800200 */
.L_x_3699:
        /* <DEDUP_REMOVED lines=18> */
.L_x_3705:
[----:B------:R-:W-:Y:S05]  /*0960*/  BSYNC.RELIABLE B2 ;  /* 0x0000000000027941 */ /* 0x000fea0003800100 */
.L_x_3704:
[----:B------:R-:W0:Y:S04]  /*0970*/  LDS.64 R6, [R3+0x40] ;  /* 0x0000400003067984 */ /* 0x000e280000000a00 */
[----:B0-----:R-:W-:Y:S04]  /*0980*/  STS.64 [R3], R6 ;  /* 0x0000000603007388 */ /* 0x001fe80000000a00 */
[----:B------:R-:W0:Y:S04]  /*0990*/  LDS R5, [R4+0x20] ;  /* 0x0000200004057984 */ /* 0x000e280000000800 */
[----:B0-----:R0:W-:Y:S02]  /*09a0*/  STS [R4], R5 ;  /* 0x0000000504007388 */ /* 0x0011e40000000800 */
.L_x_3706:
[----:B------:R-:W-:Y:S05]  /*09b0*/  BSYNC.RECONVERGENT B3 ;  /* 0x0000000000037941 */ /* 0x000fea0003800200 */
.L_x_3703:
        /* <DEDUP_REMOVED lines=18> */
.L_x_3709:
[----:B------:R-:W-:Y:S05]  /*0ae0*/  BSYNC.RELIABLE B3 ;  /* 0x0000000000037941 */ /* 0x000fea0003800100 */
.L_x_3708:
[----:B------:R-:W0:Y:S04]  /*0af0*/  LDS.64 R6, [R3+0x20] ;  /* 0x0000200003067984 */ /* 0x000e280000000a00 */
[----:B0-----:R-:W-:Y:S04]  /*0b00*/  STS.64 [R3], R6 ;  /* 0x0000000603007388 */ /* 0x001fe80000000a00 */
[----:B------:R-:W0:Y:S04]  /*0b10*/  LDS R5, [R4+0x10] ;  /* 0x0000100004057984 */ /* 0x000e280000000800 */
[----:B0-----:R0:W-:Y:S02]  /*0b20*/  STS [R4], R5 ;  /* 0x0000000504007388 */ /* 0x0011e40000000800 */
.L_x_3710:
[----:B------:R-:W-:Y:S05]  /*0b30*/  BSYNC.RECONVERGENT B4 ;  /* 0x0000000000047941 */ /* 0x000fea0003800200 */
.L_x_3707:
        /* <DEDUP_REMOVED lines=18> */
.L_x_3713:
[----:B------:R-:W-:Y:S05]  /*0c60*/  BSYNC.RELIABLE B4 ;  /* 0x0000000000047941 */ /* 0x000fea0003800100 */
.L_x_3712:
[----:B------:R-:W0:Y:S04]  /*0c70*/  LDS.64 R6, [R3+0x10] ;  /* 0x0000100003067984 */ /* 0x000e280000000a00 */
[----:B0-----:R-:W-:Y:S04]  /*0c80*/  STS.64 [R3], R6 ;  /* 0x0000000603007388 */ /* 0x001fe80000000a00 */
[----:B------:R-:W0:Y:S04]  /*0c90*/  LDS R5, [R4+0x8] ;  /* 0x0000080004057984 */ /* 0x000e280000000800 */
[----:B0-----:R0:W-:Y:S02]  /*0ca0*/  STS [R4], R5 ;  /* 0x0000000504007388 */ /* 0x0011e40000000800 */
.L_x_3714:
[----:B------:R-:W-:Y:S05]  /*0cb0*/  BSYNC.RECONVERGENT B5 ;  /* 0x0000000000057941 */ /* 0x000fea0003800200 */
.L_x_3711:
        /* <DEDUP_REMOVED lines=18> */
.L_x_3717:
[----:B------:R-:W-:Y:S05]  /*0de0*/  BSYNC.RELIABLE B6 ;  /* 0x0000000000067941 */ /* 0x000fea0003800100 */
.L_x_3716:
[----:B------:R-:W0:Y:S04]  /*0df0*/  LDS.64 R6, [R3+0x8] ;  /* 0x0000080003067984 */ /* 0x000e280000000a00 */
[----:B0-----:R-:W-:Y:S04]  /*0e00*/  STS.64 [R3], R6 ;  /* 0x0000000603007388 */ /* 0x001fe80000000a00 */
[----:B------:R-:W0:Y:S04]  /*0e10*/  LDS R5, [R4+0x4] ;  /* 0x0000040004057984 */ /* 0x000e280000000800 */
[----:B0-----:R0:W-:Y:S02]  /*0e20*/  STS [R4], R5 ;  /* 0x0000000504007388 */ /* 0x0011e40000000800 */
.L_x_3718:
[----:B------:R-:W-:Y:S05]  /*0e30*/  BSYNC.RECONVERGENT B5 ;  /* 0x0000000000057941 */ /* 0x000fea0003800200 */
.L_x_3715:
        /* <DEDUP_REMOVED lines=15> */
.L_x_3719:
        /* <DEDUP_REMOVED lines=13> */
.L_x_4937:


//--------------------- .text.nkd2_i16            --------------------------
	.section	.text.nkd2_i16,"ax",@progbits
	.align	128
        .global         nkd2_i16
        .type           nkd2_i16,@function
        .size           nkd2_i16,(.L_x_4938 - nkd2_i16)
        .other          nkd2_i16,@"STO_CUDA_ENTRY STV_DEFAULT"
nkd2_i16:
.text.nkd2_i16:
        /* <DEDUP_REMOVED lines=43> */
[----:B------:R-:W3:Y:S01]  /*02b0*/  LDG.E.U16 R11, desc[UR10][R10.64] ;  /* 0x0000000a0a0b7981 */ /* 0x000ee2000c1e1500 */
[----:B--2---:R-:W-:Y:S02]  /*02c0*/  PRMT R15, R9, 0x9910, RZ ;  /* 0x00009910090f7816 */ /* 0x004fe400000000ff */
[----:B---3--:R-:W-:-:S04]  /*02d0*/  PRMT R14, R11, 0x9910, RZ ;  /* 0x000099100b0e7816 */ /* 0x008fc800000000ff */
[----:B------:R-:W-:-:S13]  /*02e0*/  ISETP.GT.AND P0, PT, R15, R14, PT ;  /* 0x0000000e0f00720c */ /* 0x000fda0003f04270 */
[----:B------:R-:W-:Y:S05]  /*02f0*/  @!P0 BRA `(.L_x_3722) ;  /* 0x0000000000108947 */ /* 0x000fea0003800000 */
[----:B------:R-:W0:Y:S02]  /*0300*/  LDC.64 R8, c[0x0][0x390] ;  /* 0x0000e400ff087b82 */ /* 0x000e240000000a00 */
[----:B0-----:R-:W-:-:S06]  /*0310*/  IMAD.WIDE.U32 R8, R17, 0x8, R8 ;  /* 0x0000000811087825 */ /* 0x001fcc00078e0008 */
[----:B------:R-:W5:Y:S01]  /*0320*/  LDG.E.64 R8, desc[UR10][R8.64] ;  /* 0x0000000a08087981 */ /* 0x000f62000c1e1b00 */
[----:B------:R-:W-:Y:S05]  /*0330*/  BRA `(.L_x_3723) ;  /* 0x0000000000487947 */ /* 0x000fea0003800000 */
.L_x_3722:
[----:B------:R-:W-:Y:S01]  /*0340*/  ISETP.NE.AND P0, PT, R15, R14, PT ;  /* 0x0000000e0f00720c */ /* 0x000fe20003f05270 */
[----:B------:R-:W-:-:S12]  /*0350*/  BSSY.RELIABLE B1, `(.L_x_3724) ;  /* 0x0000014000017945 */ /* 0x000fd80003800100 */
[----:B------:R-:W-:Y:S05]  /*0360*/  @!P0 BRA `(.L_x_3725) ;  /* 0x0000000000108947 */ /* 0x000fea0003800000 */
[----:B------:R-:W0:Y:S02]  /*0370*/  LDC.64 R10, c[0x0][0x390] ;  /* 0x0000e400ff0a7b82 */ /* 0x000e240000000a00 */
[----:B0-----:R-:W-:-:S05]  /*0380*/  IMAD.WIDE.U32 R10, R8, 0x8, R10 ;  /* 0x00000008080a7825 */ /* 0x001fca00078e000a */
[----:B------:R0:W5:Y:S01]  /*0390*/  LDG.E.64 R12, desc[UR10][R10.64] ;  /* 0x0000000a0a0c7981 */ /* 0x000162000c1e1b00 */
[----:B------:R-:W-:Y:S05]  /*03a0*/  BRA `(.L_x_3726) ;  /* 0x0000000000387947 */ /* 0x000fea0003800000 */
.L_x_3725:
        /* <DEDUP_REMOVED lines=11> */
.L_x_3723:
[----:B------:R0:W-:Y:S04]  /*0460*/  STS.U16 [R4], R11 ;  /* 0x0000000b04007388 */ /* 0x0001e80000000400 */
[----:B-----5:R0:W-:Y:S01]  /*0470*/  STS.64 [R6], R8 ;  /* 0x0000000806007388 */ /* 0x0201e20000000a00 */
[----:B------:R-:W-:Y:S05]  /*0480*/  BRA `(.L_x_3727) ;  /* 0x00000000003c7947 */ /* 0x000fea0003800000 */
.L_x_3726:
[----:B------:R-:W-:Y:S05]  /*0490*/  BSYNC.RELIABLE B1 ;  /* 0x0000000000017941 */ /* 0x000fea0003800100 */
.L_x_3724:
[----:B------:R1:W-:Y:S04]  /*04a0*/  STS.U16 [R4], R9 ;  /* 0x0000000904007388 */ /* 0x0003e80000000400 */
[----:B-----5:R1:W-:Y:S01]  /*04b0*/  STS.64 [R6], R12 ;  /* 0x0000000c06007388 */ /* 0x0203e20000000a00 */
[----:B------:R-:W-:Y:S05]  /*04c0*/  BRA `(.L_x_3727) ;  /* 0x00000000002c7947 */ /* 0x000fea0003800000 */
.L_x_3721:
        /* <DEDUP_REMOVED lines=11> */
.L_x_3727:
[----:B------:R-:W-:Y:S05]  /*0580*/  BSYNC.RECONVERGENT B0 ;  /* 0x0000000000007941 */ /* 0x000fea0003800200 */
.L_x_3720:
[----:B------:R-:W-:Y:S05]  /*0590*/  WARPSYNC.ALL ;  /* 0x0000000000007948 */ /* 0x000fea0003800000 */
[----:B------:R-:W-:Y:S01]  /*05a0*/  BAR.SYNC.DEFER_BLOCKING 0x0 ;  /* 0x0000000000007b1d */ /* 0x000fe20000010000 */
[----:B------:R-:W-:-:S09]  /*05b0*/  UISETP.GE.U32.AND UP0, UPT, UR4, 0x42, UPT ;  /* 0x000000420400788c */ /* 0x000fd2000bf06070 */
[----:B------:R-:W-:Y:S05]  /*05c0*/  BRA.U !UP0, `(.L_x_3728) ;  /* 0x00000001088c7547 */ /* 0x000fea000b800000 */
.L_x_3733:
[----:B------:R-:W-:Y:S01]  /*05d0*/  UMOV UR5, UR4 ;  /* 0x0000000400057c82 */ /* 0x000fe20008000000 */
[----:B------:R-:W-:Y:S01]  /*05e0*/  USHF.R.U32.HI UR4, URZ, 0x1, UR4 ;  /* 0x00000001ff047899 */ /* 0x000fe20008011604 */
[----:B------:R-:W-:Y:S05]  /*05f0*/  BSSY.RECONVERGENT B0, `(.L_x_3729) ;  /* 0x000001c000007945 */ /* 0x000fea0003800200 */
[----:B------:R-:W-:-:S13]  /*0600*/  ISETP.GE.U32.AND P0, PT, R0, UR4, PT ;  /* 0x0000000400007c0c */ /* 0x000fda000bf06070 */
[----:B01-3--:R-:W-:Y:S05]  /*0610*/  @P0 BRA `(.L_x_3730) ;  /* 0x0000000000640947 */ /* 0x00bfea0003800000 */
[----:B------:R-:W-:Y:S01]  /*0620*/  ULOP3.LUT UR6, UR5, 0x7fe, URZ, 0xc0, !UPT ;  /* 0x000007fe05067892 */ /* 0x000fe2000f8ec0ff */
[----:B0-----:R-:W0:Y:S01]  /*0630*/  LDS.U16 R8, [R4] ;  /* 0x0000000004087984 */ /* 0x001e220000000400 */
[----:B-1----:R-:W-:Y:S01]  /*0640*/  IMAD.U32 R9, RZ, RZ, UR4 ;  /* 0x00000004ff097e24 */ /* 0x002fe2000f8e00ff */
[----:B------:R-:W-:Y:S03]  /*0650*/  BSSY.RELIABLE B1, `(.L_x_3731) ;  /* 0x0000013000017945 */ /* 0x000fe60003800100 */
[----:B--2---:R-:W-:-:S03]  /*0660*/  IMAD R12, R9, 0x8, R6 ;  /* 0x00000008090c7824 */ /* 0x004fc600078e0206 */
[----:B------:R-:W1:Y:S01]  /*0670*/  LDS.U16 R13, [R4+UR6] ;  /* 0x00000006040d7984 */ /* 0x000e620008000400 */
[----:B0-----:R-:W-:Y:S02]  /*0680*/  PRMT R11, R8, 0x9910, RZ ;  /* 0x00009910080b7816 */ /* 0x001fe400000000ff */
[----:B-1----:R-:W-:-:S04]  /*0690*/  PRMT R10, R13, 0x9910, RZ ;  /* 0x000099100d0a7816 */ /* 0x002fc800000000ff */
[----:B------:R-:W-:-:S13]  /*06a0*/  ISETP.GT.AND P0, PT, R11, R10, PT ;  /* 0x0000000a0b00720c */ /* 0x000fda0003f04270 */
        /* <DEDUP_REMOVED lines=13> */
.L_x_3732:
[----:B------:R-:W-:Y:S05]  /*0780*/  BSYNC.RELIABLE B1 ;  /* 0x0000000000017941 */ /* 0x000fea0003800100 */
.L_x_3731:
[----:B------:R3:W-:Y:S04]  /*0790*/  STS.U16 [R4], R13 ;  /* 0x0000000d04007388 */ /* 0x0007e80000000400 */
[----:B-1----:R3:W-:Y:S02]  /*07a0*/  STS.64 [R6], R8 ;  /* 0x0000000806007388 */ /* 0x0027e40000000a00 */
.L_x_3730:
[----:B------:R-:W-:Y:S05]  /*07b0*/  BSYNC.RECONVERGENT B0 ;  /* 0x0000000000007941 */ /* 0x000fea0003800200 */
.L_x_3729:
[----:B------:R-:W-:Y:S05]  /*07c0*/  WARPSYNC.ALL ;  /* 0x0000000000007948 */ /* 0x000fea0003800000 */
[----:B------:R-:W-:Y:S01]  /*07d0*/  BAR.SYNC.DEFER_BLOCKING 0x0 ;  /* 0x0000000000007b1d */ /* 0x000fe20000010000 */
[----:B------:R-:W-:-:S09]  /*07e0*/  UISETP.GT.U32.AND UP0, UPT, UR5, 0x83, UPT ;  /* 0x000000830500788c */ /* 0x000fd2000bf04070 */
[----:B------:R-:W-:Y:S05]  /*07f0*/  BRA.U UP0, `(.L_x_3733) ;  /* 0xfffffffd00747547 */ /* 0x000fea000b83ffff */
.L_x_3728:
[----:B------:R-:W-:-:S13]  /*0800*/  ISETP.GT.U32.AND P0, PT, R0, 0x1f, PT ;  /* 0x0000001f0000780c */ /* 0x000fda0003f04070 */
[----:B------:R-:W-:Y:S05]  /*0810*/  @P0 EXIT ;  /* 0x000000000000094d */ /* 0x000fea0003800000 */
[----:B01-3--:R-:W0:Y:S01]  /*0820*/  LDS.U16 R8, [R4] ;  /* 0x0000000004087984 */ /* 0x00be220000000400 */
[----:B------:R-:W-:Y:S04]  /*0830*/  BSSY.RECONVERGENT B1, `(.L_x_3734) ;  /* 0x000001b000017945 */ /* 0x000fe80003800200 */
[----:B------:R-:W-:Y:S01]  /*0840*/  BSSY.RELIABLE B0, `(.L_x_3735) ;  /* 0x0000015000007945 */ /* 0x000fe20003800100 */
[----:B------:R-:W1:Y:S01]  /*0850*/  LDS.U16 R9, [R4+0x40] ;  /* 0x0000400004097984 */ /* 0x000e620000000400 */
[----:B0-----:R-:W-:Y:S02]  /*0860*/  PRMT R10, R8, 0x9910, RZ ;  /* 0x00009910080a7816 */ /* 0x001fe400000000ff */
[----:B-1----:R-:W-:-:S03]  /*0870*/  PRMT R8, R9, 0x9910, RZ ;  /* 0x0000991009087816 */ /* 0x002fc600000000ff */
[----:B------:R-:W-:-:S05]  /*0880*/  IMAD.MOV.U32 R9, RZ, RZ, R10 ;  /* 0x000000ffff097224 */ /* 0x000fca00078e000a */
[----:B------:R-:W-:-:S13]  /*0890*/  ISETP.GT.AND P0, PT, R9, R8, PT ;  /* 0x000000080900720c */ /* 0x000fda0003f04270 */
        /* <DEDUP_REMOVED lines=15> */
.L_x_3736:
[----:B------:R-:W-:Y:S05]  /*0990*/  BSYNC.RELIABLE B0 ;  /* 0x0000000000007941 */ /* 0x000fea0003800100 */
.L_x_3735:
[----:B------:R-:W0:Y:S04]  /*09a0*/  LDS.64 R8, [R6+0x100] ;  /* 0x0001000006087984 */ /* 0x000e280000000a00 */
[----:B0-----:R-:W-:Y:S04]  /*09b0*/  STS.64 [R6], R8 ;  /* 0x0000000806007388 */ /* 0x001fe80000000a00 */
[----:B--2---:R-:W0:Y:S04]  /*09c0*/  LDS.U16 R11, [R4+0x40] ;  /* 0x00004000040b7984 */ /* 0x004e280000000400 */
[----:B0-----:R0:W-:Y:S02]  /*09d0*/  STS.U16 [R4], R11 ;  /* 0x0000000b04007388 */ /* 0x0011e40000000400 */
.L_x_3737:
[----:B------:R-:W-:Y:S05]  /*09e0*/  BSYNC.RECONVERGENT B1 ;  /* 0x0000000000017941 */ /* 0x000fea0003800200 */
.L_x_3734:
[----:B------:R-:W-:Y:S05]  /*09f0*/  WARPSYNC.ALL ;  /* 0x0000000000007948 */ /* 0x000fea0003800000 */
[----:B------:R-:W1:Y:S01]  /*0a00*/  LDS.U16 R8, [R4] ;  /* 0x0000000004087984 */ /* 0x000e620000000400 */
[----:B------:R-:W-:Y:S04]  /*0a10*/  BSSY.RECONVERGENT B2, `(.L_x_3738) ;  /* 0x000001b000027945 */ /* 0x000fe80003800200 */
[----:B------:R-:W-:Y:S01]  /*0a20*/  BSSY.RELIABLE B1, `(.L_x_3739) ;  /* 0x0000015000017945 */ /* 0x000fe20003800100 */
[----:B------:R-:W3:Y:S01]  /*0a30*/  LDS.U16 R9, [R4+0x20] ;  /* 0x0000200004097984 */ /* 0x000ee20000000400 */
[----:B-1----:R-:W-:-:S02]  /*0a40*/  PRMT R10, R8, 0x9910, RZ ;  /* 0x00009910080a7816 */ /* 0x002fc400000000ff */
[----:B---3--:R-:W-:-:S03]  /*0a50*/  PRMT R8, R9, 0x9910, RZ ;  /* 0x0000991009087816 */ /* 0x008fc600000000ff */
[----:B------:R-:W-:-:S05]  /*0a60*/  IMAD.MOV.U32 R9, RZ, RZ, R10 ;  /* 0x000000ffff097224 */ /* 0x000fca00078e000a */
[----:B------:R-:W-:-:S13]  /*0a70*/  ISETP.GT.AND P0, PT, R9, R8, PT ;  /* 0x000000080900720c */ /* 0x000fda0003f04270 */
        /* <DEDUP_REMOVED lines=15> */
.L_x_3740:
[----:B------:R-:W-:Y:S05]  /*0b70*/  BSYNC.RELIABLE B1 ;  /* 0x0000000000017941 */ /* 0x000fea0003800100 */
.L_x_3739:
[----:B------:R-:W1:Y:S04]  /*0b80*/  LDS.64 R8, [R6+0x80] ;  /* 0x0000800006087984 */ /* 0x000e680000000a00 */
[----:B-1----:R-:W-:Y:S04]  /*0b90*/  STS.64 [R6], R8 ;  /* 0x0000000806007388 */ /* 0x002fe80000000a00 */
[----:B0-2---:R-:W0:Y:S04]  /*0ba0*/  LDS.U16 R11, [R4+0x20] ;  /* 0x00002000040b7984 */ /* 0x005e280000000400 */
[----:B0-----:R1:W-:Y:S02]  /*0bb0*/  STS.U16 [R4], R11 ;  /* 0x0000000b04007388 */ /* 0x0013e40000000400 */
.L_x_3741:
[----:B------:R-:W-:Y:S05]  /*0bc0*/  BSYNC.RECONVERGENT B2 ;  /* 0x0000000000027941 */ /* 0x000fea0003800200 */
.L_x_3738:
[----:B------:R-:W-:Y:S05]  /*0bd0*/  WARPSYNC.ALL ;  /* 0x0000000000007948 */ /* 0x000fea0003800000 */
[----:B------:R-:W3:Y:S01]  /*0be0*/  LDS.U16 R8, [R4] ;  /* 0x0000000004087984 */ /* 0x000ee20000000400 */
[----:B------:R-:W-:Y:S04]  /*0bf0*/  BSSY.RECONVERGENT B3, `(.L_x_3742) ;  /* 0x000001b000037945 */ /* 0x000fe80003800200 */
[----:B------:R-:W-:Y:S01]  /*0c00*/  BSSY.RELIABLE B2, `(.L_x_3743) ;  /* 0x0000015000027945 */ /* 0x000fe20003800100 */
[----:B------:R-:W4:Y:S01]  /*0c10*/  LDS.U16 R9, [R4+0x10] ;  /* 0x0000100004097984 */ /* 0x000f220000000400 */
[----:B---3--:R-:W-:-:S02]  /*0c20*/  PRMT R10, R8, 0x9910, RZ ;  /* 0x00009910080a7816 */ /* 0x008fc400000000ff */
[----:B----4-:R-:W-:-:S03]  /*0c30*/  PRMT R8, R9, 0x9910, RZ ;  /* 0x0000991009087816 */ /* 0x010fc600000000ff */
[----:B------:R-:W-:-:S05]  /*0c40*/  IMAD.MOV.U32 R9, RZ, RZ, R10 ;  /* 0x000000ffff097224 */ /* 0x000fca00078e000a */
[----:B------:R-:W-:-:S13]  /*0c50*/  ISETP.GT.AND P0, PT, R9, R8, PT ;  /* 0x000000080900720c */ /* 0x000fda0003f04270 */
        /* <DEDUP_REMOVED lines=15> */
.L_x_3744:
[----:B------:R-:W-:Y:S05]  /*0d50*/  BSYNC.RELIABLE B2 ;  /* 0x0000000000027941 */ /* 0x000fea0003800100 */
.L_x_3743:
[----:B------:R-:W3:Y:S04]  /*0d60*/  LDS.64 R8, [R6+0x40] ;  /* 0x0000400006087984 */ /* 0x000ee80000000a00 */
[----:B---3--:R-:W-:Y:S04]  /*0d70*/  STS.64 [R6], R8 ;  /* 0x0000000806007388 */ /* 0x008fe80000000a00 */
[----:B012---:R-:W0:Y:S04]  /*0d80*/  LDS.U16 R11, [R4+0x10] ;  /* 0x00001000040b7984 */ /* 0x007e280000000400 */
[----:B0-----:R3:W-:Y:S02]  /*0d90*/  STS.U16 [R4], R11 ;  /* 0x0000000b04007388 */ /* 0x0017e40000000400 */
.L_x_3745:
[----:B------:R-:W-:Y:S05]  /*0da0*/  BSYNC.RECONVERGENT B3 ;  /* 0x0000000000037941 */ /* 0x000fea0003800200 */
.L_x_3742:
[----:B------:R-:W-:Y:S05]  /*0db0*/  WARPSYNC.ALL ;  /* 0x0000000000007948 */ /* 0x000fea0003800000 */
[----:B------:R-:W4:Y:S01]  /*0dc0*/  LDS.U16 R8, [R4] ;  /* 0x0000000004087984 */ /* 0x000f220000000400 */
[----:B------:R-:W-:Y:S04]  /*0dd0*/  BSSY.RECONVERGENT B4, `(.L_x_3746) ;  /* 0x000001b000047945 */ /* 0x000fe80003800200 */
[----:B------:R-:W-:Y:S01]  /*0de0*/  BSSY.RELIABLE B3, `(.L_x_3747) ;  /* 0x0000015000037945 */ /* 0x000fe20003800100 */
[----:B------:R-:W5:Y:S01]  /*0df0*/  LDS.U16 R9, [R4+0x8] ;  /* 0x0000080004097984 */ /* 0x000f620000000400 */
[----:B----4-:R-:W-:-:S02]  /*0e00*/  PRMT R10, R8, 0x9910, RZ ;  /* 0x00009910080a7816 */ /* 0x010fc400000000ff */
[----:B-----5:R-:W-:-:S03]  /*0e10*/  PRMT R8, R9, 0x9910, RZ ;  /* 0x0000991009087816 */ /* 0x020fc600000000ff */
[----:B------:R-:W-:-:S05]  /*0e20*/  IMAD.MOV.U32 R9, RZ, RZ, R10 ;  /* 0x000000ffff097224 */ /* 0x000fca00078e000a */
[----:B------:R-:W-:-:S13]  /*0e30*/  ISETP.GT.AND P0, PT, R9, R8, PT ;  /* 0x000000080900720c */ /* 0x000fda0003f04270 */
        /* <DEDUP_REMOVED lines=15> */
.L_x_3748:
[----:B------:R-:W-:Y:S05]  /*0f30*/  BSYNC.RELIABLE B3 ;  /* 0x0000000000037941 */ /* 0x000fea0003800100 */
.L_x_3747:
[----:B------:R-:W4:Y:S04]  /*0f40*/  LDS.64 R8, [R6+0x20] ;  /* 0x0000200006087984 */ /* 0x000f280000000a00 */
[----:B----4-:R-:W-:Y:S04]  /*0f50*/  STS.64 [R6], R8 ;  /* 0x0000000806007388 */ /* 0x010fe80000000a00 */
[----:B0123--:R-:W0:Y:S04]  /*0f60*/  LDS.U16 R11, [R4+0x8] ;  /* 0x00000800040b7984 */ /* 0x00fe280000000400 */
[----:B0-----:R4:W-:Y:S02]  /*0f70*/  STS.U16 [R4], R11 ;  /* 0x0000000b04007388 */ /* 0x0019e40000000400 */
.L_x_3749:
[----:B------:R-:W-:Y:S05]  /*0f80*/  BSYNC.RECONVERGENT B4 ;  /* 0x0000000000047941 */ /* 0x000fea0003800200 */
.L_x_3746:
[----:B------:R-:W-:Y:S05]  /*0f90*/  WARPSYNC.ALL ;  /* 0x0000000000007948 */ /* 0x000fea0003800000 */
[----:B------:R-:W5:Y:S01]  /*0fa0*/  LDS.U16 R8, [R4] ;  /* 0x0000000004087984 */ /* 0x000f620000000400 */
[----:B------:R-:W-:Y:S04]  /*0fb0*/  BSSY.RECONVERGENT B5, `(.L_x_3750) ;  /* 0x000001b000057945 */ /* 0x000fe80003800200 */
[----:B------:R-:W-:Y:S01]  /*0fc0*/  BSSY.RELIABLE B4, `(.L_x_3751) ;  /* 0x0000015000047945 */ /* 0x000fe20003800100 */
[----:B------:R-:W0:Y:S01]  /*0fd0*/  LDS.U16 R9, [R4+0x4] ;  /* 0x0000040004097984 */ /* 0x000e220000000400 */
[----:B-----5:R-:W-:-:S02]  /*0fe0*/  PRMT R10, R8, 0x9910, RZ ;  /* 0x00009910080a7816 */ /* 0x020fc400000000ff */
[----:B0-----:R-:W-:-:S03]  /*0ff0*/  PRMT R8, R9, 0x9910, RZ ;  /* 0x0000991009087816 */ /* 0x001fc600000000ff */
[----:B------:R-:W-:-:S05]  /*1000*/  IMAD.MOV.U32 R9, RZ, RZ, R10 ;  /* 0x000000ffff097224 */ /* 0x000fca00078e000a */
[----:B------:R-:W-:-:S13]  /*1010*/  ISETP.GT.AND P0, PT, R9, R8, PT ;  /* 0x000000080900720c */ /* 0x000fda0003f04270 */
[----:B------:R-:W-:Y:S05]  /*1020*/  @P0 BRA `(.L_x_3752) ;  /* 0x0000000000380947 */ /* 0x000fea0003800000 */
[----:B------:R-:W0:Y:S04]  /*1030*/  LDS.U16 R8, [R4] ;  /* 0x0000000004087984 */ /* 0x000e280000000400 */
[----:B------:R-:W5:Y:S01]  /*1040*/  LDS.U16 R9, [R4+0x4] ;  /* 0x0000040004097984 */ /* 0x000f620000000400 */
[----:B0-----:R-:W-:Y:S02]  /*1050*/  PRMT R10, R8, 0x9910, RZ ;  /* 0x00009910080a7816 */ /* 0x001fe400000000ff */
[----:B-----5:R-:W-:-:S03]  /*1060*/  PRMT R8, R9, 0x9910, RZ ;  /* 0x0000991009087816 */ /* 0x020fc600000000ff */
        /* <DEDUP_REMOVED lines=10> */
.L_x_3752:
[----:B------:R-:W-:Y:S05]  /*1110*/  BSYNC.RELIABLE B4 ;  /* 0x0000000000047941 */ /* 0x000fea0003800100 */
.L_x_3751:
[----:B------:R-:W0:Y:S04]  /*1120*/  LDS.64 R8, [R6+0x10] ;  /* 0x0000100006087984 */ /* 0x000e280000000a00 */
[----:B0-----:R-:W-:Y:S04]  /*1130*/  STS.64 [R6], R8 ;  /* 0x0000000806007388 */ /* 0x001fe80000000a00 */
[----:B-1234-:R-:W0:Y:S04]  /*1140*/  LDS.U16 R11, [R4+0x4] ;  /* 0x00000400040b7984 */ /* 0x01ee280000000400 */
[----:B0-----:R0:W-:Y:S02]  /*1150*/  STS.U16 [R4], R11 ;  /* 0x0000000b04007388 */ /* 0x0011e40000000400 */
.L_x_3753:
[----:B------:R-:W-:Y:S05]  /*1160*/  BSYNC.RECONVERGENT B5 ;  /* 0x0000000000057941 */ /* 0x000fea0003800200 */
.L_x_3750:
[----:B------:R-:W-:Y:S05]  /*1170*/  WARPSYNC.ALL ;  /* 0x0000000000007948 */ /* 0x000fea0003800000 */
[----:B------:R-:W5:Y:S01]  /*1180*/  LDS.U16 R8, [R4] ;  /* 0x0000000004087984 */ /* 0x000f620000000400 */
[----:B------:R-:W-:Y:S04]  /*1190*/  BSSY.RECONVERGENT B5, `(.L_x_3754) ;  /* 0x000001b000057945 */ /* 0x000fe80003800200 */
[----:B------:R-:W-:Y:S01]  /*11a0*/  BSSY.RELIABLE B6, `(.L_x_3755) ;  /* 0x0000015000067945 */ /* 0x000fe20003800100 */
[----:B------:R-:W1:Y:S01]  /*11b0*/  LDS.U16 R9, [R4+0x2] ;  /* 0x0000020004097984 */ /* 0x000e620000000400 */
[----:B-----5:R-:W-:-:S02]  /*11c0*/  PRMT R10, R8, 0x9910, RZ ;  /* 0x00009910080a7816 */ /* 0x020fc400000000ff */
[----:B-1----:R-:W-:-:S03]  /*11d0*/  PRMT R8, R9, 0x9910, RZ ;  /* 0x0000991009087816 */ /* 0x002fc600000000ff */
[----:B------:R-:W-:-:S05]  /*11e0*/  IMAD.MOV.U32 R9, RZ, RZ, R10 ;  /* 0x000000ffff097224 */ /* 0x000fca00078e000a */
[----:B------:R-:W-:-:S13]  /*11f0*/  ISETP.GT.AND P0, PT, R9, R8, PT ;  /* 0x000000080900720c */ /* 0x000fda0003f04270 */
[----:B------:R-:W-:Y:S05]  /*1200*/  @P0 BRA `(.L_x_3756) ;  /* 0x0000000000380947 */ /* 0x000fea0003800000 */
[----:B------:R-:W1:Y:S04]  /*1210*/  LDS.U16 R8, [R4] ;  /* 0x0000000004087984 */ /* 0x000e680000000400 */
[----:B------:R-:W5:Y:S01]  /*1220*/  LDS.U16 R9, [R4+0x2] ;  /* 0x0000020004097984 */ /* 0x000f620000000400 */
[----:B-1----:R-:W-:Y:S02]  /*1230*/  PRMT R10, R8, 0x9910, RZ ;  /* 0x00009910080a7816 */ /* 0x002fe400000000ff */
[----:B-----5:R-:W-:-:S03]  /*1240*/  PRMT R8, R9, 0x9910, RZ ;  /* 0x0000991009087816 */ /* 0x020fc600000000ff */
[----:B------:R-:W-:-:S05]  /*1250*/  IMAD.MOV.U32 R9, RZ, RZ, R10 ;  /* 0x000000ffff097224 */ /* 0x000fca00078e000a */
[----:B------:R-:W-:-:S13]  /*1260*/  ISETP.NE.AND P0, PT, R9, R8, PT ;  /* 0x000000080900720c */ /* 0x000fda0003f05270 */
[----:B------:R-:W-:Y:S05]  /*1270*/  @P0 BREAK.RELIABLE B6 ;  /* 0x0000000000060942 */ /* 0x000fea0003800100 */
[----:B------:R-:W-:Y:S05]  /*1280*/  @P0 BRA `(.L_x_3757) ;  /* 0x00000000002c0947 */ /* 0x000fea0003800000 */
[----:B------:R-:W-:Y:S04]  /*1290*/  LDS.64 R8, [R6] ;  /* 0x0000000006087984 */ /* 0x000fe80000000a00 */
[----:B0-234-:R-:W0:Y:S02]  /*12a0*/  LDS.64 R10, [R6+0x8] ;  /* 0x00000800060a7984 */ /* 0x01de240000000a00 */
[----:B0-----:R-:W-:-:S04]  /*12b0*/  ISETP.GT.U32.AND P0, PT, R8, R10, PT ;  /* 0x0000000a0800720c */ /* 0x001fc80003f04070 */
[----:B------:R-:W-:-:S13]  /*12c0*/  ISETP.GT.AND.EX P0, PT, R9, R11, PT, P0 ;  /* 0x0000000b0900720c */ /* 0x000fda0003f04300 */
[----:B------:R-:W-:Y:S05]  /*12d0*/  @!P0 BREAK.RELIABLE B6 ;  /* 0x0000000000068942 */ /* 0x000fea0003800100 */
[----:B------:R-:W-:Y:S05]  /*12e0*/  @!P0 BRA `(.L_x_3757) ;  /* 0x0000000000148947 */ /* 0x000fea0003800000 */
.L_x_3756:
[----:B------:R-:W-:Y:S05]  /*12f0*/  BSYNC.RELIABLE B6 ;  /* 0x0000000000067941 */ /* 0x000fea0003800100 */
.L_x_3755:
[----:B------:R-:W1:Y:S04]  /*1300*/  LDS.64 R8, [R6+0x8] ;  /* 0x0000080006087984 */ /* 0x000e680000000a00 */
[----:B-1----:R-:W-:Y:S04]  /*1310*/  STS.64 [R6], R8 ;  /* 0x0000000806007388 */ /* 0x002fe80000000a00 */
[----:B0-234-:R-:W0:Y:S04]  /*1320*/  LDS.U16 R11, [R4+0x2] ;  /* 0x00000200040b7984 */ /* 0x01de280000000400 */
[----:B0-----:R1:W-:Y:S02]  /*1330*/  STS.U16 [R4], R11 ;  /* 0x0000000b04007388 */ /* 0x0013e40000000400 */
.L_x_3757:
[----:B------:R-:W-:Y:S05]  /*1340*/  BSYNC.RECONVERGENT B5 ;  /* 0x0000000000057941 */ /* 0x000fea0003800200 */
.L_x_3754:
        /* <DEDUP_REMOVED lines=19> */
.L_x_3758:
        /* <DEDUP_REMOVED lines=16> */
.L_x_4938:


//--------------------- .text.nkd_i16             --------------------------
	.section	.text.nkd_i16,"ax",@progbits
	.align	128
        .global         nkd_i16
        .type           nkd_i16,@function
        .size           nkd_i16,(.L_x_4877 - nkd_i16)
        .other          nkd_i16,@"STO_CUDA_ENTRY STV_DEFAULT"
nkd_i16:
.text.nkd_i16:
[----:B------:R-:W-:Y:S08]  /*0000*/  LDC R1, c[0x0][0x37c] ;  /* 0x0000df00ff017b82 */ /* 0x000ff00000000800 */
[----:B------:R-:W0:Y:S01]  /*0010*/  S2UR UR4, SR_CTAID.Y ;  /* 0x00000000000479c3 */ /* 0x000e220000002600 */
[----:B------:R-:W0:Y:S01]  /*0020*/  LDCU.64 UR8, c[0x0][0x3b0] ;  /* 0x00007600ff0877ac */ /* 0x000e220008000a00 */
[----:B------:R-:W1:Y:S01]  /*0030*/  S2R R14, SR_CTAID.X ;  /* 0x00000000000e7919 */ /* 0x000e620000002500 */
[----:B------:R-:W-:Y:S01]  /*0040*/  HFMA2 R4, -RZ, RZ, 0, +QNAN ;  /* 0x00007fffff047431 */ /* 0x000fe200000001ff */
        /* <DEDUP_REMOVED lines=54> */
.L_x_3787:
        /* <DEDUP_REMOVED lines=33> */
.L_x_3764:
[----:B------:R-:W-:Y:S01]  /*05c0*/  IMAD.MOV.U32 R32, RZ, RZ, R22 ;  /* 0x000000ffff207224 */ /* 0x000fe200078e0016 */
[----:B------:R-:W-:Y:S01]  /*05d0*/  MOV R11, R5 ;  /* 0x00000005000b7202 */ /* 0x000fe20000000f00 */
[----:B------:R-:W-:Y:S01]  /*05e0*/  IMAD.MOV.U32 R10, RZ, RZ, R30 ;  /* 0x000000ffff0a7224 */ /* 0x000fe200078e001e */
[----:B------:R-:W-:Y:S02]  /*05f0*/  MOV R9, R31 ;  /* 0x0000001f00097202 */ /* 0x000fe40000000f00 */
[----:B------:R-:W-:-:S07]  /*0600*/  MOV R8, 0x620 ;  /* 0x0000062000087802 */ /* 0x000fce0000000f00 */
[----:B------:R-:W-:Y:S05]  /*0610*/  CALL.REL.NOINC `($__internal_40_$__cuda_sm20_div_s64) ;  /* 0x0000007000747944 */ /* 0x000fea0003c00000 */
        /* <DEDUP_REMOVED lines=10> */
.L_x_3765:
[----:B------:R-:W-:Y:S05]  /*06c0*/  BSYNC.RECONVERGENT B1 ;  /* 0x0000000000017941 */ /* 0x000fea0003800200 */
.L_x_3763:
        /* <DEDUP_REMOVED lines=34> */
.L_x_3767:
[----:B------:R-:W-:Y:S01]  /*08f0*/  MOV R32, R24 ;  /* 0x0000001800207202 */ /* 0x000fe20000000f00 */
[----:B------:R-:W-:Y:S01]  /*0900*/  IMAD.MOV.U32 R11, RZ, RZ, R23 ;  /* 0x000000ffff0b7224 */ /* 0x000fe200078e0017 */
[----:B------:R-:W-:Y:S01]  /*0910*/  MOV R10, R30 ;  /* 0x0000001e000a7202 */ /* 0x000fe20000000f00 */
[----:B------:R-:W-:Y:S01]  /*0920*/  IMAD.MOV.U32 R9, RZ, RZ, R31 ;  /* 0x000000ffff097224 */ /* 0x000fe200078e001f */
[----:B------:R-:W-:-:S07]  /*0930*/  MOV R8, 0x950 ;  /* 0x0000095000087802 */ /* 0x000fce0000000f00 */
[----:B------:R-:W-:Y:S05]  /*0940*/  CALL.REL.NOINC `($__internal_40_$__cuda_sm20_div_s64) ;  /* 0x0000006c00a87944 */ /* 0x000fea0003c00000 */
        /* <DEDUP_REMOVED lines=9> */
.L_x_3768:
[----:B------:R-:W-:Y:S05]  /*09e0*/  BSYNC.RECONVERGENT B1 ;  /* 0x0000000000017941 */ /* 0x000fea0003800200 */
.L_x_3766:
        /* <DEDUP_REMOVED lines=35> */
.L_x_3770:
        /* <DEDUP_REMOVED lines=17> */
.L_x_3771:
[----:B------:R-:W-:Y:S05]  /*0d30*/  BSYNC.RECONVERGENT B1 ;  /* 0x0000000000017941 */ /* 0x000fea0003800200 */
.L_x_3769:
        /* <DEDUP_REMOVED lines=36> */
.L_x_3773:
[----:B------:R-:W-:Y:S01]  /*0f80*/  IMAD.MOV.U32 R32, RZ, RZ, R46 ;  /* 0x000000ffff207224 */ /* 0x000fe200078e002e */
[----:B------:R-:W-:Y:S01]  /*0f90*/  MOV R11, R47 ;  /* 0x0000002f000b7202 */ /* 0x000fe20000000f00 */
[----:B------:R-:W-:Y:S01]  /*0fa0*/  IMAD.MOV.U32 R10, RZ, RZ, R42 ;  /* 0x000000ffff0a7224 */ /* 0x000fe200078e002a */
[----:B------:R-:W-:Y:S02]  /*0fb0*/  MOV R9, R43 ;  /* 0x0000002b00097202 */ /* 0x000fe40000000f00 */
[----:B------:R-:W-:-:S07]  /*0fc0*/  MOV R8, 0xfe0 ;  /* 0x00000fe000087802 */ /* 0x000fce0000000f00 */
[----:B------:R-:W-:Y:S05]  /*0fd0*/  CALL.REL.NOINC `($__internal_40_$__cuda_sm20_div_s64) ;  /* 0x0000006800047944 */ /* 0x000fea0003c00000 */
        /* <DEDUP_REMOVED lines=11> */
.L_x_3774:
[----:B------:R-:W-:Y:S05]  /*1090*/  BSYNC.RECONVERGENT B1 ;  /* 0x0000000000017941 */ /* 0x000fea0003800200 */
.L_x_3772:
        /* <DEDUP_REMOVED lines=37> */
.L_x_3776:
        /* <DEDUP_REMOVED lines=17> */
.L_x_3777:
[----:B------:R-:W-:Y:S05]  /*1400*/  BSYNC.RECONVERGENT B1 ;  /* 0x0000000000017941 */ /* 0x000fea0003800200 */
.L_x_3775:
        /* <DEDUP_REMOVED lines=36> */
.L_x_3779:
[----:B------:R-:W-:Y:S01]  /*1650*/  MOV R32, R28 ;  /* 0x0000001c00207202 */ /* 0x000fe20000000f00 */
[----:B------:R-:W-:Y:S01]  /*1660*/  IMAD.MOV.U32 R11, RZ, RZ, R29 ;  /* 0x000000ffff0b7224 */ /* 0x000fe200078e001d */
[----:B------:R-:W-:Y:S01]  /*1670*/  MOV R10, R26 ;  /* 0x0000001a000a7202 */ /* 0x000fe20000000f00 */
[----:B------:R-:W-:Y:S01]  /*1680*/  IMAD.MOV.U32 R9, RZ, RZ, R27 ;  /* 0x000000ffff097224 */ /* 0x000fe200078e001b */
[----:B------:R-:W-:-:S07]  /*1690*/  MOV R8, 0x16b0 ;  /* 0x000016b000087802 */ /* 0x000fce0000000f00 */
[----:B------:R-:W-:Y:S05]  /*16a0*/  CALL.REL.NOINC `($__internal_40_$__cuda_sm20_div_s64) ;  /* 0x0000006000507944 */ /* 0x000fea0003c00000 */
        /* <DEDUP_REMOVED lines=10> */
.L_x_3780:
[----:B------:R-:W-:Y:S05]  /*1750*/  BSYNC.RECONVERGENT B1 ;  /* 0x0000000000017941 */ /* 0x000fea0003800200 */
.L_x_3778:
        /* <DEDUP_REMOVED lines=36> */
.L_x_3782:
        /* <DEDUP_REMOVED lines=17> */
.L_x_3783:
[----:B------:R-:W-:Y:S05]  /*1ab0*/  BSYNC.RECONVERGENT B1 ;  /* 0x0000000000017941 */ /* 0x000fea0003800200 */
.L_x_3781:
        /* <DEDUP_REMOVED lines=35> */
.L_x_3785:
[----:B------:R-:W-:Y:S01]  /*1cf0*/  MOV R32, R26 ;  /* 0x0000001a00207202 */ /* 0x000fe20000000f00 */
[----:B------:R-:W-:Y:S01]  /*1d00*/  IMAD.MOV.U32 R11, RZ, RZ, R27 ;  /* 0x000000ffff0b7224 */ /* 0x000fe200078e001b */
[----:B------:R-:W-:Y:S01]  /*1d10*/  MOV R10, R28 ;  /* 0x0000001c000a7202 */ /* 0x000fe20000000f00 */
[----:B------:R-:W-:Y:S01]  /*1d20*/  IMAD.MOV.U32 R9, RZ, RZ, R29 ;  /* 0x000000ffff097224 */ /* 0x000fe200078e001d */
[----:B------:R-:W-:-:S07]  /*1d30*/  MOV R8, 0x1d50 ;  /* 0x00001d5000087802 */ /* 0x000fce0000000f00 */
[----:B------:R-:W-:Y:S05]  /*1d40*/  CALL.REL.NOINC `($__internal_40_$__cuda_sm20_div_s64) ;  /* 0x0000005800a87944 */ /* 0x000fea0003c00000 */
        /* <DEDUP_REMOVED lines=10> */
.L_x_3786:
[----:B------:R-:W-:Y:S05]  /*1df0*/  BSYNC.RECONVERGENT B1 ;  /* 0x0000000000017941 */ /* 0x000fea0003800200 */
.L_x_3784:
        /* <DEDUP_REMOVED lines=9> */
.L_x_3762:
        /* <DEDUP_REMOVED lines=35> */
.L_x_3790:
        /* <DEDUP_REMOVED lines=16> */
.L_x_3791:
[----:B------:R-:W-:Y:S05]  /*21c0*/  BSYNC.RECONVERGENT B1 ;  /* 0x0000000000017941 */ /* 0x000fea0003800200 */
.L_x_3789:
        /* <DEDUP_REMOVED lines=34> */
.L_x_3793:
        /* <DEDUP_REMOVED lines=15> */
.L_x_3794:
[----:B------:R-:W-:Y:S05]  /*24e0*/  BSYNC.RECONVERGENT B1 ;  /* 0x0000000000017941 */ /* 0x000fea0003800200 */
.L_x_3792:
        /* <DEDUP_REMOVED lines=35> */
.L_x_3796:
        /* <DEDUP_REMOVED lines=17> */
.L_x_3797:
[----:B------:R-:W-:Y:S05]  /*2830*/  BSYNC.RECONVERGENT B1 ;  /* 0x0000000000017941 */ /* 0x000fea0003800200 */
.L_x_3795:
        /* <DEDUP_REMOVED lines=36> */
.L_x_3799:
        /* <DEDUP_REMOVED lines=17> */
.L_x_3800:
[----:B------:R-:W-:Y:S05]  /*2b90*/  BSYNC.RECONVERGENT B1 ;  /* 0x0000000000017941 */ /* 0x000fea0003800200 */
.L_x_3798:
[----:B------:R-:W-:Y:S01]  /*2ba0*/  MOV R6, R26 ;  /* 0x0000001a00067202 */ /* 0x000fe20000000f00 */
[----:B------:R-:W-:Y:S02]  /*2bb0*/  IMAD R9, R9, R30, RZ ;  /* 0x0000001e09097224 */ /* 0x000fe400078e02ff */
[----:B------:R-:W-:Y:S02]  /*2bc0*/  VIADD R4, R4, 0xfffffffe ;  /* 0xfffffffe04047836 */ /* 0x000fe40000000000 */
[----:B------:R-:W-:-:S04]  /*2bd0*/  IMAD.WIDE.U32 R26, R30, R25, R6 ;  /* 0x000000191e1a7225 */ /* 0x000fc800078e0006 */
[----:B------:R-:W-:-:S05]  /*2be0*/  IMAD R9, R31, R25, R9 ;  /* 0x000000191f097224 */ /* 0x000fca00078e0209 */
[----:B------:R-:W-:-:S07]  /*2bf0*/  IADD3 R27, PT, PT, R27, R9, RZ ;  /* 0x000000091b1b7210 */ /* 0x000fce0007ffe0ff */
.L_x_3788:
        /* <DEDUP_REMOVED lines=31> */
.L_x_3802:
[----:B------:R-:W-:Y:S01]  /*2df0*/  IMAD.MOV.U32 R25, RZ, RZ, R5 ;  /* 0x000000ffff197224 */ /* 0x000fe200078e0005 */
[----:B------:R-:W-:Y:S01]  /*2e00*/  MOV R28, R20 ;  /* 0x00000014001c7202 */ /* 0x000fe20000000f00 */
[----:B------:R-:W-:Y:S01]  /*2e10*/  IMAD.MOV.U32 R29, RZ, RZ, R21 ;  /* 0x000000ffff1d7224 */ /* 0x000fe200078e0015 */
[----:B------:R-:W-:-:S07]  /*2e20*/  MOV R30, 0x2e40 ;  /* 0x00002e40001e7802 */ /* 0x000fce0000000f00 */
[----:B------:R-:W-:Y:S05]  /*2e30*/  CALL.REL.NOINC `($__internal_41_$__cuda_sm20_rem_s64) ;  /* 0x0000004c00b87944 */ /* 0x000fea0003c00000 */
.L_x_3803:
[----:B------:R-:W-:Y:S05]  /*2e40*/  BSYNC.RECONVERGENT B1 ;  /* 0x0000000000017941 */ /* 0x000fea0003800200 */
.L_x_3801:
        /* <DEDUP_REMOVED lines=30> */
.L_x_3805:
[----:B------:R-:W-:Y:S01]  /*3030*/  MOV R28, R20 ;  /* 0x00000014001c7202 */ /* 0x000fe20000000f00 */
[----:B------:R-:W-:Y:S01]  /*3040*/  IMAD.MOV.U32 R29, RZ, RZ, R21 ;  /* 0x000000ffff1d7224 */ /* 0x000fe200078e0015 */
[----:B------:R-:W-:Y:S01]  /*3050*/  MOV R22, R24 ;  /* 0x0000001800167202 */ /* 0x000fe20000000f00 */
[----:B------:R-:W-:Y:S01]  /*3060*/  IMAD.MOV.U32 R25, RZ, RZ, R23 ;  /* 0x000000ffff197224 */ /* 0x000fe200078e0017 */
[----:B------:R-:W-:-:S07]  /*3070*/  MOV R30, 0x3090 ;  /* 0x00003090001e7802 */ /* 0x000fce0000000f00 */
[----:B------:R-:W-:Y:S05]  /*3080*/  CALL.REL.NOINC `($__internal_41_$__cuda_sm20_rem_s64) ;  /* 0x0000004c00247944 */ /* 0x000fea0003c00000 */
.L_x_3806:
[----:B------:R-:W-:Y:S05]  /*3090*/  BSYNC.RECONVERGENT B1 ;  /* 0x0000000000017941 */ /* 0x000fea0003800200 */
.L_x_3804:
[----:B------:R-:W-:Y:S02]  /*30a0*/  IMAD R7, R7, R4, RZ ;  /* 0x0000000407077224 */ /* 0x000fe400078e02ff */
[----:B------:R-:W-:-:S04]  /*30b0*/  IMAD.WIDE.U32 R26, R4, R6, R26 ;  /* 0x00000006041a7225 */ /* 0x000fc800078e001a */
[----:B------:R-:W-:-:S05]  /*30c0*/  IMAD R7, R5, R6, R7 ;  /* 0x0000000605077224 */ /* 0x000fca00078e0207 */
[----:B------:R-:W-:-:S07]  /*30d0*/  IADD3 R27, PT, PT, R27, R7, RZ ;  /* 0x000000071b1b7210 */ /* 0x000fce0007ffe0ff */
.L_x_3761:
[----:B------:R-:W0:Y:S02]  /*30e0*/  LDCU.64 UR12, c[0x0][0x388] ;  /* 0x00007100ff0c77ac */ /* 0x000e240008000a00 */
[----:B0-----:R-:W-:Y:S02]  /*30f0*/  LEA R4, P0, R12, UR12, 0x1 ;  /* 0x0000000c0c047c11 */ /* 0x001fe4000f8008ff */
[----:B------:R-:W-:Y:S02]  /*3100*/  LEA R6, P1, R26, UR12, 0x1 ;  /* 0x0000000c1a067c11 */ /* 0x000fe4000f8208ff */
[----:B------:R-:W-:Y:S02]  /*3110*/  LEA.HI.X R5, R12, UR13, R13, 0x1, P0 ;  /* 0x0000000d0c057c11 */ /* 0x000fe400080f0c0d */
[----:B------:R-:W-:-:S04]  /*3120*/  LEA.HI.X R7, R26, UR13, R27, 0x1, P1 ;  /* 0x0000000d1a077c11 */ /* 0x000fc800088f0c1b */
[----:B------:R-:W2:Y:S04]  /*3130*/  LDG.E.U16 R5, desc[UR10][R4.64] ;  /* 0x0000000a04057981 */ /* 0x000ea8000c1e1500 */
[----:B------:R-:W3:Y:S01]  /*3140*/  LDG.E.U16 R7, desc[UR10][R6.64] ;  /* 0x0000000a06077981 */ /* 0x000ee2000c1e1500 */
[----:B--2---:R-:W-:Y:S02]  /*3150*/  PRMT R9, R5, 0x9910, RZ ;  /* 0x0000991005097816 */ /* 0x004fe400000000ff */
[----:B---3--:R-:W-:-:S04]  /*3160*/  PRMT R8, R7, 0x9910, RZ ;  /* 0x0000991007087816 */ /* 0x008fc800000000ff */
[----:B------:R-:W-:-:S13]  /*3170*/  ISETP.GT.AND P0, PT, R9, R8, PT ;  /* 0x000000080900720c */ /* 0x000fda0003f04270 */
[----:B------:R-:W-:Y:S01]  /*3180*/  @P0 IMAD.MOV.U32 R19, RZ, RZ, RZ ;  /* 0x000000ffff130224 */ /* 0x000fe200078e00ff */
[----:B------:R0:W-:Y:S04]  /*3190*/  @P0 STS.U16 [R2], R7 ;  /* 0x0000000702000388 */ /* 0x0001e80000000400 */
[----:B------:R0:W-:Y:S04]  /*31a0*/  @P0 STS.64 [R3], R18 ;  /* 0x0000001203000388 */ /* 0x0001e80000000a00 */
[----:B------:R0:W-:Y:S04]  /*31b0*/  @!P0 STS.U16 [R2], R5 ;  /* 0x0000000502008388 */ /* 0x0001e80000000400 */
[----:B------:R0:W-:Y:S01]  /*31c0*/  @!P0 STS.64 [R3], R16 ;  /* 0x0000001003008388 */ /* 0x0001e20000000a00 */
[----:B------:R-:W-:Y:S05]  /*31d0*/  BRA `(.L_x_3807) ;  /* 0x0000003400b87947 */ /* 0x000fea0003800000 */
.L_x_3760:
        /* <DEDUP_REMOVED lines=16> */
.L_x_3834:
        /* <DEDUP_REMOVED lines=32> */
.L_x_3811:
[----:B------:R-:W-:Y:S01]  /*34e0*/  MOV R32, R24 ;  /* 0x0000001800207202 */ /* 0x000fe20000000f00 */
[----:B------:R-:W-:Y:S01]  /*34f0*/  IMAD.MOV.U32 R11, RZ, RZ, R25 ;  /* 0x000000ffff0b7224 */ /* 0x000fe200078e0019 */
[----:B------:R-:W-:Y:S01]  /*3500*/  MOV R10, R6 ;  /* 0x00000006000a7202 */ /* 0x000fe20000000f00 */
[----:B------:R-:W-:Y:S01]  /*3510*/  IMAD.MOV.U32 R9, RZ, RZ, R7 ;  /* 0x000000ffff097224 */ /* 0x000fe200078e0007 */
[----:B------:R-:W-:-:S07]  /*3520*/  MOV R8, 0x3540 ;  /* 0x0000354000087802 */ /* 0x000fce0000000f00 */
[----:B------:R-:W-:Y:S05]  /*3530*/  CALL.REL.NOINC `($__internal_40_$__cuda_sm20_div_s64) ;  /* 0x0000004000ac7944 */ /* 0x000fea0003c00000 */
        /* <DEDUP_REMOVED lines=9> */
.L_x_3812:
[----:B------:R-:W-:Y:S05]  /*35d0*/  BSYNC.RECONVERGENT B1 ;  /* 0x0000000000017941 */ /* 0x000fea0003800200 */
.L_x_3810:
        /* <DEDUP_REMOVED lines=38> */
.L_x_3814:
        /* <DEDUP_REMOVED lines=17> */
.L_x_3815:
[----:B------:R-:W-:Y:S05]  /*3950*/  BSYNC.RECONVERGENT B1 ;  /* 0x0000000000017941 */ /* 0x000fea0003800200 */
.L_x_3813:
        /* <DEDUP_REMOVED lines=38> */
.L_x_3817:
        /* <DEDUP_REMOVED lines=17> */
.L_x_3818:
[----:B------:R-:W-:Y:S05]  /*3cd0*/  BSYNC.RECONVERGENT B1 ;  /* 0x0000000000017941 */ /* 0x000fea0003800200 */
.L_x_3816:
        /* <DEDUP_REMOVED lines=39> */
.L_x_3820:
        /* <DEDUP_REMOVED lines=17> */
.L_x_3821:
[----:B------:R-:W-:Y:S05]  /*4060*/  BSYNC.RECONVERGENT B1 ;  /* 0x0000000000017941 */ /* 0x000fea0003800200 */
.L_x_3819:
        /* <DEDUP_REMOVED lines=38> */
.L_x_3823:
        /* <DEDUP_REMOVED lines=17> */
.L_x_3824:
[----:B------:R-:W-:Y:S05]  /*43e0*/  BSYNC.RECONVERGENT B1 ;  /* 0x0000000000017941 */ /* 0x000fea0003800200 */
.L_x_3822:
        /* <DEDUP_REMOVED lines=39> */
.L_x_3826:
        /* <DEDUP_REMOVED lines=17> */
.L_x_3827:
[----:B------:R-:W-:Y:S05]  /*4770*/  BSYNC.RECONVERGENT B1 ;  /* 0x0000000000017941 */ /* 0x000fea0003800200 */
.L_x_3825:
        /* <DEDUP_REMOVED lines=40> */
.L_x_3829:
        /* <DEDUP_REMOVED lines=17> */
.L_x_3830:
[----:B------:R-:W-:Y:S05]  /*4b10*/  BSYNC.RECONVERGENT B1 ;  /* 0x0000000000017941 */ /* 0x000fea0003800200 */
.L_x_3828:
        /* <DEDUP_REMOVED lines=39> */
.L_x_3832:
        /* <DEDUP_REMOVED lines=16> */
.L_x_3833:
[----:B------:R-:W-:Y:S05]  /*4e90*/  BSYNC.RECONVERGENT B1 ;  /* 0x0000000000017941 */ /* 0x000fea0003800200 */
.L_x_3831:
        /* <DEDUP_REMOVED lines=15> */
.L_x_3809:
        /* <DEDUP_REMOVED lines=37> */
.L_x_3837:
[----:B------:R-:W-:Y:S01]  /*51e0*/  IMAD.MOV.U32 R32, RZ, RZ, R24 ;  /* 0x000000ffff207224 */ /* 0x000fe200078e0018 */
[----:B------:R-:W-:Y:S01]  /*51f0*/  MOV R11, R25 ;  /* 0x00000019000b7202 */ /* 0x000fe20000000f00 */
[----:B------:R-:W-:Y:S01]  /*5200*/  IMAD.MOV.U32 R10, RZ, RZ, R12 ;  /* 0x000000ffff0a7224 */ /* 0x000fe200078e000c */
[----:B------:R-:W-:Y:S02]  /*5210*/  MOV R9, R13 ;  /* 0x0000000d00097202 */ /* 0x000fe40000000f00 */
[----:B------:R-:W-:-:S07]  /*5220*/  MOV R8, 0x5240 ;  /* 0x0000524000087802 */ /* 0x000fce0000000f00 */
[----:B------:R-:W-:Y:S05]  /*5230*/  CALL.REL.NOINC `($__internal_40_$__cuda_sm20_div_s64) ;  /* 0x00000024006c7944 */ /* 0x000fea0003c00000 */
        /* <DEDUP_REMOVED lines=9> */
.L_x_3838:
[----:B------:R-:W-:Y:S05]  /*52d0*/  BSYNC.RECONVERGENT B1 ;  /* 0x0000000000017941 */ /* 0x000fea0003800200 */
.L_x_3836:
        /* <DEDUP_REMOVED lines=39> */
.L_x_3840:
        /* <DEDUP_REMOVED lines=17> */
.L_x_3841:
[----:B------:R-:W-:Y:S05]  /*5660*/  BSYNC.RECONVERGENT B1 ;  /* 0x0000000000017941 */ /* 0x000fea0003800200 */
.L_x_3839:
        /* <DEDUP_REMOVED lines=40> */
.L_x_3843:
        /* <DEDUP_REMOVED lines=17> */
.L_x_3844:
[----:B------:R-:W-:Y:S05]  /*5a00*/  BSYNC.RECONVERGENT B1 ;  /* 0x0000000000017941 */ /* 0x000fea0003800200 */
.L_x_3842:
        /* <DEDUP_REMOVED lines=40> */
.L_x_3846:
        /* <DEDUP_REMOVED lines=17> */
.L_x_3847:
[----:B------:R-:W-:Y:S05]  /*5da0*/  BSYNC.RECONVERGENT B1 ;  /* 0x0000000000017941 */ /* 0x000fea0003800200 */
.L_x_3845:
        /* <DEDUP_REMOVED lines=11> */
.L_x_3835:
        /* <DEDUP_REMOVED lines=35> */
.L_x_3850:
        /* <DEDUP_REMOVED lines=15> */
.L_x_3851:
[----:B------:R-:W-:Y:S05]  /*6180*/  BSYNC.RECONVERGENT B1 ;  /* 0x0000000000017941 */ /* 0x000fea0003800200 */
.L_x_3849:
        /* <DEDUP_REMOVED lines=39> */
.L_x_3853:
        /* <DEDUP_REMOVED lines=17> */
.L_x_3854:
[----:B------:R-:W-:Y:S05]  /*6510*/  BSYNC.RECONVERGENT B1 ;  /* 0x0000000000017941 */ /* 0x000fea0003800200 */
.L_x_3852:
        /* <DEDUP_REMOVED lines=11> */
.L_x_3848:
        /* <DEDUP_REMOVED lines=31> */
.L_x_3856:
[----:B------:R-:W-:Y:S02]  /*67c0*/  MOV R22, R24 ;  /* 0x0000001800167202 */ /* 0x000fe40000000f00 */
[----:B------:R-:W-:-:S07]  /*67d0*/  MOV R30, 0x67f0 ;  /* 0x000067f0001e7802 */ /* 0x000fce0000000f00 */
[----:B------:R-:W-:Y:S05]  /*67e0*/  CALL.REL.NOINC `($__internal_41_$__cuda_sm20_rem_s64) ;  /* 0x00000014004c7944 */ /* 0x000fea0003c00000 */
.L_x_3857:
[----:B------:R-:W-:Y:S05]  /*67f0*/  BSYNC.RECONVERGENT B1 ;  /* 0x0000000000017941 */ /* 0x000fea0003800200 */
.L_x_3855:
[----:B------:R-:W0:Y:S02]  /*6800*/  LDC.64 R8, c[0x0][0x3a0] ;  /* 0x0000e800ff087b82 */ /* 0x000e240000000a00 */
[----:B0-----:R-:W-:-:S06]  /*6810*/  IMAD.WIDE.U32 R18, R18, 0x8, R8 ;  /* 0x0000000812127825 */ /* 0x001fcc00078e0008 */
[----:B------:R-:W2:Y:S02]  /*6820*/  LDG.E.64 R18, desc[UR10][R18.64] ;  /* 0x0000000a12127981 */ /* 0x000ea4000c1e1b00 */
[-C--:B--2---:R-:W-:Y:S02]  /*6830*/  IMAD R11, R19, R6.reuse, RZ ;  /* 0x00000006130b7224 */ /* 0x084fe400078e02ff */
[----:B------:R-:W-:-:S04]  /*6840*/  IMAD.WIDE.U32 R8, R18, R6, RZ ;  /* 0x0000000612087225 */ /* 0x000fc800078e00ff */
[----:B------:R-:W-:Y:S01]  /*6850*/  IMAD R11, R18, R7, R11 ;  /* 0x00000007120b7224 */ /* 0x000fe200078e020b */
[----:B------:R-:W-:-:S03]  /*6860*/  LEA R4, P0, R8, R4, 0x1 ;  /* 0x0000000408047211 */ /* 0x000fc600078008ff */
[----:B------:R-:W-:-:S05]  /*6870*/  IMAD.IADD R6, R9, 0x1, R11 ;  /* 0x0000000109067824 */ /* 0x000fca00078e020b */
[----:B------:R-:W-:-:S07]  /*6880*/  LEA.HI.X R5, R8, R5, R6, 0x1, P0 ;  /* 0x0000000508057211 */ /* 0x000fce00000f0c06 */
.L_x_3808:
[----:B------:R-:W2:Y:S04]  /*6890*/  LDG.E.U16 R5, desc[UR10][R4.64] ;  /* 0x0000000a04057981 */ /* 0x000ea8000c1e1500 */
[----:B--2---:R1:W-:Y:S04]  /*68a0*/  STS.U16 [R2], R5 ;  /* 0x0000000502007388 */ /* 0x0043e80000000400 */
[----:B------:R1:W-:Y:S02]  /*68b0*/  STS.64 [R3], R16 ;  /* 0x0000001003007388 */ /* 0x0003e40000000a00 */
.L_x_3807:
[----:B------:R-:W-:Y:S05]  /*68c0*/  BSYNC.RECONVERGENT B0 ;  /* 0x0000000000007941 */ /* 0x000fea0003800200 */
.L_x_3759:
[----:B------:R-:W-:Y:S01]  /*68d0*/  BAR.SYNC.DEFER_BLOCKING 0x0 ;  /* 0x0000000000007b1d */ /* 0x000fe20000010000 */
[----:B------:R-:W-:-:S09]  /*68e0*/  UISETP.GE.U32.AND UP0, UPT, UR4, 0x42, UPT ;  /* 0x000000420400788c */ /* 0x000fd2000bf06070 */
[----:B------:R-:W-:Y:S05]  /*68f0*/  BRA.U !UP0, `(.L_x_3858) ;  /* 0x00000001088c7547 */ /* 0x000fea000b800000 */
.L_x_3863:
[----:B------:R-:W-:Y:S01]  /*6900*/  UMOV UR5, UR4 ;  /* 0x0000000400057c82 */ /* 0x000fe20008000000 */
[----:B------:R-:W-:Y:S01]  /*6910*/  USHF.R.U32.HI UR4, URZ, 0x1, UR4 ;  /* 0x00000001ff047899 */ /* 0x000fe20008011604 */
[----:B------:R-:W-:Y:S05]  /*6920*/  BSSY.RECONVERGENT B0, `(.L_x_3859) ;  /* 0x000001c000007945 */ /* 0x000fea0003800200 */
[----:B------:R-:W-:-:S13]  /*6930*/  ISETP.GE.U32.AND P0, PT, R0, UR4, PT ;  /* 0x0000000400007c0c */ /* 0x000fda000bf06070 */
[----:B012---:R-:W-:Y:S05]  /*6940*/  @P0 BRA `(.L_x_3860) ;  /* 0x0000000000640947 */ /* 0x007fea0003800000 */
[----:B------:R-:W-:Y:S01]  /*6950*/  ULOP3.LUT UR6, UR5, 0x7fe, URZ, 0xc0, !UPT ;  /* 0x000007fe05067892 */ /* 0x000fe2000f8ec0ff */
[----:B------:R-:W0:Y:S01]  /*6960*/  LDS.U16 R4, [R2] ;  /* 0x0000000002047984 */ /* 0x000e220000000400 */
[----:B------:R-:W-:Y:S01]  /*6970*/  MOV R8, UR4 ;  /* 0x0000000400087c02 */ /* 0x000fe20008000f00 */
[----:B------:R-:W-:Y:S04]  /*6980*/  BSSY.RELIABLE B1, `(.L_x_3861) ;  /* 0x0000013000017945 */ /* 0x000fe80003800100 */
[----:B------:R-:W-:Y:S02]  /*6990*/  IMAD R8, R8, 0x8, R3 ;  /* 0x0000000808087824 */ /* 0x000fe400078e0203 */
[----:B------:R-:W2:Y:S01]  /*69a0*/  LDS.U16 R9, [R2+UR6] ;  /* 0x0000000602097984 */ /* 0x000ea20008000400 */
[----:B0-----:R-:W-:-:S02]  /*69b0*/  PRMT R7, R4, 0x9910, RZ ;  /* 0x0000991004077816 */ /* 0x001fc400000000ff */
[----:B--2---:R-:W-:-:S04]  /*69c0*/  PRMT R6, R9, 0x9910, RZ ;  /* 0x0000991009067816 */ /* 0x004fc800000000ff */
[----:B------:R-:W-:-:S13]  /*69d0*/  ISETP.GT.AND P0, PT, R7, R6, PT ;  /* 0x000000060700720c */ /* 0x000fda0003f04270 */
        /* <DEDUP_REMOVED lines=11> */
[----:B------:R-:W-:Y:S01]  /*6a90*/  MOV R4, R6 ;  /* 0x0000000600047202 */ /* 0x000fe20000000f00 */
[----:B------:R-:W-:-:S07]  /*6aa0*/  IMAD.MOV.U32 R5, RZ, RZ, R7 ;  /* 0x000000ffff057224 */ /* 0x000fce00078e0007 */
.L_x_3862:
[----:B------:R-:W-:Y:S05]  /*6ab0*/  BSYNC.RELIABLE B1 ;  /* 0x0000000000017941 */ /* 0x000fea0003800100 */
.L_x_3861:
[----:B------:R2:W-:Y:S04]  /*6ac0*/  STS.U16 [R2], R9 ;  /* 0x0000000902007388 */ /* 0x0005e80000000400 */
[----:B-1----:R2:W-:Y:S02]  /*6ad0*/  STS.64 [R3], R4 ;  /* 0x0000000403007388 */ /* 0x0025e40000000a00 */
.L_x_3860:
[----:B------:R-:W-:Y:S05]  /*6ae0*/  BSYNC.RECONVERGENT B0 ;  /* 0x0000000000007941 */ /* 0x000fea0003800200 */
.L_x_3859:
[----:B------:R-:W-:Y:S05]  /*6af0*/  WARPSYNC.ALL ;  /* 0x0000000000007948 */ /* 0x000fea0003800000 */
[----:B------:R-:W-:Y:S01]  /*6b00*/  BAR.SYNC.DEFER_BLOCKING 0x0 ;  /* 0x0000000000007b1d */ /* 0x000fe20000010000 */
[----:B------:R-:W-:-:S09]  /*6b10*/  UISETP.GT.U32.AND UP0, UPT, UR5, 0x83, UPT ;  /* 0x000000830500788c */ /* 0x000fd2000bf04070 */
[----:B------:R-:W-:Y:S05]  /*6b20*/  BRA.U UP0, `(.L_x_3863) ;  /* 0xfffffffd00747547 */ /* 0x000fea000b83ffff */
.L_x_3858:
[----:B------:R-:W-:-:S13]  /*6b30*/  ISETP.GT.U32.AND P0, PT, R0, 0x1f, PT ;  /* 0x0000001f0000780c */ /* 0x000fda0003f04070 */
[----:B------:R-:W-:Y:S05]  /*6b40*/  @P0 EXIT ;  /* 0x000000000000094d */ /* 0x000fea0003800000 */
[----:B-12---:R-:W1:Y:S01]  /*6b50*/  LDS.U16 R4, [R2] ;  /* 0x0000000002047984 */ /* 0x006e620000000400 */
[----:B------:R-:W-:Y:S04]  /*6b60*/  BSSY.RECONVERGENT B0, `(.L_x_3864) ;  /* 0x000001b000007945 */ /* 0x000fe80003800200 */
[----:B------:R-:W-:Y:S01]  /*6b70*/  BSSY.RELIABLE B1, `(.L_x_3865) ;  /* 0x0000015000017945 */ /* 0x000fe20003800100 */
[----:B0-----:R-:W0:Y:S01]  /*6b80*/  LDS.U16 R5, [R2+0x40] ;  /* 0x0000400002057984 */ /* 0x001e220000000400 */
[----:B-1----:R-:W-:Y:S02]  /*6b90*/  PRMT R6, R4, 0x9910, RZ ;  /* 0x0000991004067816 */ /* 0x002fe400000000ff */
[----:B0-----:R-:W-:Y:S02]  /*6ba0*/  PRMT R4, R5, 0x9910, RZ ;  /* 0x0000991005047816 */ /* 0x001fe400000000ff */
[----:B------:R-:W-:-:S04]  /*6bb0*/  MOV R5, R6 ;  /* 0x0000000600057202 */ /* 0x000fc80000000f00 */
        /* <DEDUP_REMOVED lines=16> */
.L_x_3866:
[----:B------:R-:W-:Y:S05]  /*6cc0*/  BSYNC.RELIABLE B1 ;  /* 0x0000000000017941 */ /* 0x000fea0003800100 */
.L_x_3865:
[----:B------:R-:W0:Y:S04]  /*6cd0*/  LDS.64 R4, [R3+0x100] ;  /* 0x0001000003047984 */ /* 0x000e280000000a00 */
[----:B0-----:R-:W-:Y:S04]  /*6ce0*/  STS.64 [R3], R4 ;  /* 0x0000000403007388 */ /* 0x001fe80000000a00 */
[----:B------:R-:W0:Y:S04]  /*6cf0*/  LDS.U16 R7, [R2+0x40] ;  /* 0x0000400002077984 */ /* 0x000e280000000400 */
[----:B0-----:R0:W-:Y:S02]  /*6d00*/  STS.U16 [R2], R7 ;  /* 0x0000000702007388 */ /* 0x0011e40000000400 */
.L_x_3867:
[----:B------:R-:W-:Y:S05]  /*6d10*/  BSYNC.RECONVERGENT B0 ;  /* 0x0000000000007941 */ /* 0x000fea0003800200 */
.L_x_3864:
[----:B------:R-:W-:Y:S05]  /*6d20*/  WARPSYNC.ALL ;  /* 0x0000000000007948 */ /* 0x000fea0003800000 */
[----:B------:R-:W1:Y:S01]  /*6d30*/  LDS.U16 R4, [R2] ;  /* 0x0000000002047984 */ /* 0x000e620000000400 */
[----:B------:R-:W-:Y:S04]  /*6d40*/  BSSY.RECONVERGENT B0, `(.L_x_3868) ;  /* 0x000001b000007945 */ /* 0x000fe80003800200 */
[----:B------:R-:W-:Y:S01]  /*6d50*/  BSSY.RELIABLE B2, `(.L_x_3869) ;  /* 0x0000015000027945 */ /* 0x000fe20003800100 */
[----:B------:R-:W2:Y:S01]  /*6d60*/  LDS.U16 R5, [R2+0x20] ;  /* 0x0000200002057984 */ /* 0x000ea20000000400 */
[----:B-1----:R-:W-:-:S02]  /*6d70*/  PRMT R6, R4, 0x9910, RZ ;  /* 0x0000991004067816 */ /* 0x002fc400000000ff */
[----:B--2---:R-:W-:Y:S02]  /*6d80*/  PRMT R4, R5, 0x9910, RZ ;  /* 0x0000991005047816 */ /* 0x004fe400000000ff */
[----:B------:R-:W-:-:S04]  /*6d90*/  MOV R5, R6 ;  /* 0x0000000600057202 */ /* 0x000fc80000000f00 */
[----:B------:R-:W-:-:S13]  /*6da0*/  ISETP.GT.AND P0, PT, R5, R4, PT ;  /* 0x000000040500720c */ /* 0x000fda0003f04270 */
        /* <DEDUP_REMOVED lines=15> */
.L_x_3870:
[----:B------:R-:W-:Y:S05]  /*6ea0*/  BSYNC.RELIABLE B2 ;  /* 0x0000000000027941 */ /* 0x000fea0003800100 */
.L_x_3869:
[----:B------:R-:W1:Y:S04]  /*6eb0*/  LDS.64 R4, [R3+0x80] ;  /* 0x0000800003047984 */ /* 0x000e680000000a00 */
[----:B-1----:R-:W-:Y:S04]  /*6ec0*/  STS.64 [R3], R4 ;  /* 0x0000000403007388 */ /* 0x002fe80000000a00 */
[----:B0-----:R-:W0:Y:S04]  /*6ed0*/  LDS.U16 R7, [R2+0x20] ;  /* 0x0000200002077984 */ /* 0x001e280000000400 */
[----:B0-----:R1:W-:Y:S02]  /*6ee0*/  STS.U16 [R2], R7 ;  /* 0x0000000702007388 */ /* 0x0013e40000000400 */
.L_x_3871:
[----:B------:R-:W-:Y:S05]  /*6ef0*/  BSYNC.RECONVERGENT B0 ;  /* 0x0000000000007941 */ /* 0x000fea0003800200 */
.L_x_3868:
[----:B------:R-:W-:Y:S05]  /*6f00*/  WARPSYNC.ALL ;  /* 0x0000000000007948 */ /* 0x000fea0003800000 */
[----:B------:R-:W2:Y:S01]  /*6f10*/  LDS.U16 R4, [R2] ;  /* 0x0000000002047984 */ /* 0x000ea20000000400 */
[----:B------:R-:W-:Y:S04]  /*6f20*/  BSSY.RECONVERGENT B0, `(.L_x_3872) ;  /* 0x000001b000007945 */ /* 0x000fe80003800200 */
[----:B------:R-:W-:Y:S01]  /*6f30*/  BSSY.RELIABLE B3, `(.L_x_3873) ;  /* 0x0000015000037945 */ /* 0x000fe20003800100 */
[----:B------:R-:W3:Y:S01]  /*6f40*/  LDS.U16 R5, [R2+0x10] ;  /* 0x0000100002057984 */ /* 0x000ee20000000400 */
[----:B--2---:R-:W-:-:S02]  /*6f50*/  PRMT R6, R4, 0x9910, RZ ;  /* 0x0000991004067816 */ /* 0x004fc400000000ff */
[----:B---3--:R-:W-:Y:S02]  /*6f60*/  PRMT R4, R5, 0x9910, RZ ;  /* 0x0000991005047816 */ /* 0x008fe400000000ff */
[----:B------:R-:W-:-:S04]  /*6f70*/  MOV R5, R6 ;  /* 0x0000000600057202 */ /* 0x000fc80000000f00 */
[----:B------:R-:W-:-:S13]  /*6f80*/  ISETP.GT.AND P0, PT, R5, R4, PT ;  /* 0x000000040500720c */ /* 0x000fda0003f04270 */
        /* <DEDUP_REMOVED lines=15> */
.L_x_3874:
[----:B------:R-:W-:Y:S05]  /*7080*/  BSYNC.RELIABLE B3 ;  /* 0x0000000000037941 */ /* 0x000fea0003800100 */
.L_x_3873:
[----:B------:R-:W2:Y:S04]  /*7090*/  LDS.64 R4, [R3+0x40] ;  /* 0x0000400003047984 */ /* 0x000ea80000000a00 */
[----:B--2---:R-:W-:Y:S04]  /*70a0*/  STS.64 [R3], R4 ;  /* 0x0000000403007388 */ /* 0x004fe80000000a00 */
[----:B01----:R-:W0:Y:S04]  /*70b0*/  LDS.U16 R7, [R2+0x10] ;  /* 0x0000100002077984 */ /* 0x003e280000000400 */
[----:B0-----:R2:W-:Y:S02]  /*70c0*/  STS.U16 [R2], R7 ;  /* 0x0000000702007388 */ /* 0x0015e40000000400 */
.L_x_3875:
[----:B------:R-:W-:Y:S05]  /*70d0*/  BSYNC.RECONVERGENT B0 ;  /* 0x0000000000007941 */ /* 0x000fea0003800200 */
.L_x_3872:
[----:B------:R-:W-:Y:S05]  /*70e0*/  WARPSYNC.ALL ;  /* 0x0000000000007948 */ /* 0x000fea0003800000 */
[----:B------:R-:W3:Y:S01]  /*70f0*/  LDS.U16 R4, [R2] ;  /* 0x0000000002047984 */ /* 0x000ee20000000400 */
[----:B------:R-:W-:Y:S04]  /*7100*/  BSSY.RECONVERGENT B0, `(.L_x_3876) ;  /* 0x000001b000007945 */ /* 0x000fe80003800200 */
[----:B------:R-:W-:Y:S01]  /*7110*/  BSSY.RELIABLE B4, `(.L_x_3877) ;  /* 0x0000015000047945 */ /* 0x000fe20003800100 */
[----:B------:R-:W4:Y:S01]  /*7120*/  LDS.U16 R5, [R2+0x8] ;  /* 0x0000080002057984 */ /* 0x000f220000000400 */
[----:B---3--:R-:W-:-:S02]  /*7130*/  PRMT R6, R4, 0x9910, RZ ;  /* 0x0000991004067816 */ /* 0x008fc400000000ff */
[----:B----4-:R-:W-:Y:S02]  /*7140*/  PRMT R4, R5, 0x9910, RZ ;  /* 0x0000991005047816 */ /* 0x010fe400000000ff */
[----:B------:R-:W-:-:S04]  /*7150*/  MOV R5, R6 ;  /* 0x0000000600057202 */ /* 0x000fc80000000f00 */
        /* <DEDUP_REMOVED lines=16> */
.L_x_3878:
[----:B------:R-:W-:Y:S05]  /*7260*/  BSYNC.RELIABLE B4 ;  /* 0x0000000000047941 */ /* 0x000fea0003800100 */
.L_x_3877:
[----:B------:R-:W3:Y:S04]  /*7270*/  LDS.64 R4, [R3+0x20] ;  /* 0x0000200003047984 */ /* 0x000ee80000000a00 */
[----:B---3--:R-:W-:Y:S04]  /*7280*/  STS.64 [R3], R4 ;  /* 0x0000000403007388 */ /* 0x008fe80000000a00 */
[----:B012---:R-:W0:Y:S04]  /*7290*/  LDS.U16 R7, [R2+0x8] ;  /* 0x0000080002077984 */ /* 0x007e280000000400 */
[----:B0-----:R3:W-:Y:S02]  /*72a0*/  STS.U16 [R2], R7 ;  /* 0x0000000702007388 */ /* 0x0017e40000000400 */
.L_x_3879:
[----:B------:R-:W-:Y:S05]  /*72b0*/  BSYNC.RECONVERGENT B0 ;  /* 0x0000000000007941 */ /* 0x000fea0003800200 */
.L_x_3876:
[----:B------:R-:W-:Y:S05]  /*72c0*/  WARPSYNC.ALL ;  /* 0x0000000000007948 */ /* 0x000fea0003800000 */
[----:B------:R-:W4:Y:S01]  /*72d0*/  LDS.U16 R4, [R2] ;  /* 0x0000000002047984 */ /* 0x000f220000000400 */
[----:B------:R-:W-:Y:S04]  /*72e0*/  BSSY.RECONVERGENT B0, `(.L_x_3880) ;  /* 0x000001b000007945 */ /* 0x000fe80003800200 */
[----:B------:R-:W-:Y:S01]  /*72f0*/  BSSY.RELIABLE B5, `(.L_x_3881) ;  /* 0x0000015000057945 */ /* 0x000fe20003800100 */
[----:B------:R-:W5:Y:S01]  /*7300*/  LDS.U16 R5, [R2+0x4] ;  /* 0x0000040002057984 */ /* 0x000f620000000400 */
[----:B----4-:R-:W-:-:S02]  /*7310*/  PRMT R6, R4, 0x9910, RZ ;  /* 0x0000991004067816 */ /* 0x010fc400000000ff */
[----:B-----5:R-:W-:Y:S02]  /*7320*/  PRMT R4, R5, 0x9910, RZ ;  /* 0x0000991005047816 */ /* 0x020fe400000000ff */
[----:B------:R-:W-:-:S04]  /*7330*/  MOV R5, R6 ;  /* 0x0000000600057202 */ /* 0x000fc80000000f00 */
        /* <DEDUP_REMOVED lines=16> */
.L_x_3882:
[----:B------:R-:W-:Y:S05]  /*7440*/  BSYNC.RELIABLE B5 ;  /* 0x0000000000057941 */ /* 0x000fea0003800100 */
.L_x_3881:
[----:B------:R-:W4:Y:S04]  /*7450*/  LDS.64 R4, [R3+0x10] ;  /* 0x0000100003047984 */ /* 0x000f280000000a00 */
[----:B----4-:R-:W-:Y:S04]  /*7460*/  STS.64 [R3], R4 ;  /* 0x0000000403007388 */ /* 0x010fe80000000a00 */
[----:B0123--:R-:W0:Y:S04]  /*7470*/  LDS.U16 R7, [R2+0x4] ;  /* 0x0000040002077984 */ /* 0x00fe280000000400 */
[----:B0-----:R4:W-:Y:S02]  /*7480*/  STS.U16 [R2], R7 ;  /* 0x0000000702007388 */ /* 0x0019e40000000400 */
.L_x_3883:
[----:B------:R-:W-:Y:S05]  /*7490*/  BSYNC.RECONVERGENT B0 ;  /* 0x0000000000007941 */ /* 0x000fea0003800200 */
.L_x_3880:
[----:B------:R-:W-:Y:S05]  /*74a0*/  WARPSYNC.ALL ;  /* 0x0000000000007948 */ /* 0x000fea0003800000 */
[----:B------:R-:W5:Y:S01]  /*74b0*/  LDS.U16 R4, [R2] ;  /* 0x0000000002047984 */ /* 0x000f620000000400 */
[----:B------:R-:W-:Y:S04]  /*74c0*/  BSSY.RECONVERGENT B0, `(.L_x_3884) ;  /* 0x000001b000007945 */ /* 0x000fe80003800200 */
[----:B------:R-:W-:Y:S01]  /*74d0*/  BSSY.RELIABLE B6, `(.L_x_3885) ;  /* 0x0000015000067945 */ /* 0x000fe20003800100 */
[----:B------:R-:W0:Y:S01]  /*74e0*/  LDS.U16 R5, [R2+0x2] ;  /* 0x0000020002057984 */ /* 0x000e220000000400 */
[----:B-----5:R-:W-:-:S02]  /*74f0*/  PRMT R6, R4, 0x9910, RZ ;  /* 0x0000991004067816 */ /* 0x020fc400000000ff */
[----:B0-----:R-:W-:Y:S02]  /*7500*/  PRMT R4, R5, 0x9910, RZ ;  /* 0x0000991005047816 */ /* 0x001fe400000000ff */
[----:B------:R-:W-:-:S04]  /*7510*/  MOV R5, R6 ;  /* 0x0000000600057202 */ /* 0x000fc80000000f00 */
        /* <DEDUP_REMOVED lines=16> */
.L_x_3886:
[----:B------:R-:W-:Y:S05]  /*7620*/  BSYNC.RELIABLE B6 ;  /* 0x0000000000067941 */ /* 0x000fea0003800100 */
.L_x_3885:
[----:B------:R-:W0:Y:S04]  /*7630*/  LDS.64 R4, [R3+0x8] ;  /* 0x0000080003047984 */ /* 0x000e280000000a00 */
[----:B0-----:R-:W-:Y:S04]  /*7640*/  STS.64 [R3], R4 ;  /* 0x0000000403007388 */ /* 0x001fe80000000a00 */
[----:B-1234-:R-:W0:Y:S04]  /*7650*/  LDS.U16 R7, [R2+0x2] ;  /* 0x0000020002077984 */ /* 0x01ee280000000400 */
[----:B0-----:R0:W-:Y:S02]  /*7660*/  STS.U16 [R2], R7 ;  /* 0x0000000702007388 */ /* 0x0011e40000000400 */
.L_x_3887:
[----:B------:R-:W-:Y:S05]  /*7670*/  BSYNC.RECONVERGENT B0 ;  /* 0x0000000000007941 */ /* 0x000fea0003800200 */
.L_x_3884:
        /* <DEDUP_REMOVED lines=15> */
[----:B-1----:R-:W-:-:S03]  /*7770*/  LEA R4, P0, R14, R6, 0x1 ;  /* 0x000000060e047211 */ /* 0x002fc600078008ff */
[----:B------:R-:W-:-:S05]  /*7780*/  IMAD.IADD R0, R15, 0x1, R5 ;  /* 0x000000010f007824 */ /* 0x000fca00078e0205 */
[C---:B------:R-:W-:Y:S02]  /*7790*/  LEA.HI.X R5, R14.reuse, R7, R0, 0x1, P0 ;  /* 0x000000070e057211 */ /* 0x040fe400000f0c00 */
[----:B--2---:R-:W-:-:S04]  /*77a0*/  LEA R6, P1, R14, R10, 0x3 ;  /* 0x0000000a0e067211 */ /* 0x004fc800078218ff */
[----:B------:R-:W-:Y:S01]  /*77b0*/  LEA.HI.X R7, R14, R11, R0, 0x3, P1 ;  /* 0x0000000b0e077211 */ /* 0x000fe200008f1c00 */
[----:B0-----:R-:W-:Y:S04]  /*77c0*/  STG.E.U16 desc[UR10][R4.64], R9 ;  /* 0x0000000904007986 */ /* 0x001fe8000c10150a */
[----:B------:R-:W-:Y:S01]  /*77d0*/  STG.E.64 desc[UR10][R6.64], R2 ;  /* 0x0000000206007986 */ /* 0x000fe2000c101b0a */
[----:B------:R-:W-:Y:S05]  /*77e0*/  EXIT ;  /* 0x000000000000794d */ /* 0x000fea0003800000 */
        .weak           $__internal_40_$__cuda_sm20_div_s64
        .type           $__internal_40_$__cuda_sm20_div_s64,@function
        .size           $__internal_40_$__cuda_sm20_div_s64,($__internal_41_$__cuda_sm20_rem_s64 - $__internal_40_$__cuda_sm20_div_s64)
$__internal_40_$__cuda_sm20_div_s64:
        /* <DEDUP_REMOVED lines=29> */
[----:B------:R-:W-:-:S04]  /*79c0*/  IMAD.HI.U32 R38, R39, R36, RZ ;  /* 0x0000002427267227 */ /* 0x000fc800078e00ff */
[----:B------:R-:W-:-:S04]  /*79d0*/  IMAD.X R34, RZ, RZ, ~R34, P0 ;  /* 0x000000ffff227224 */ /* 0x000fc800000e0e22 */
[----:B------:R-:W-:-:S04]  /*79e0*/  IMAD.WIDE.U32 R38, P2, R39, R34, R38 ;  /* 0x0000002227267225 */ /* 0x000fc80007840026 */
[----:B------:R-:W-:Y:S01]  /*79f0*/  IMAD.HI.U32 R33, P0, R37, R36, R38 ;  /* 0x0000002425217227 */ /* 0x000fe20007800026 */
[----:B------:R-:W-:-:S03]  /*7a00*/  MOV R39, RZ ;  /* 0x000000ff00277202 */ /* 0x000fc60000000f00 */
[----:B------:R-:W-:-:S04]  /*7a10*/  IMAD.HI.U32 R36, R37, R34, RZ ;  /* 0x0000002225247227 */ /* 0x000fc800078e00ff */
[----:B------:R-:W-:Y:S01]  /*7a20*/  IMAD R34, R37, R34, RZ ;  /* 0x0000002225227224 */ /* 0x000fe200078e02ff */
[----:B------:R-:W-:-:S04]  /*7a30*/  IADD3.X R37, PT, PT, R36, R37, RZ, P2, !PT ;  /* 0x0000002524257210 */ /* 0x000fc800017fe4ff */
[----:B------:R-:W-:Y:S02]  /*7a40*/  IADD3 R33, P2, PT, R34, R33, RZ ;  /* 0x0000002122217210 */ /* 0x000fe40007f5e0ff */
[----:B------:R-:W-:Y:S01]  /*7a50*/  SEL R34, R35, R32, !P3 ;  /* 0x0000002023227207 */ /* 0x000fe20005800000 */
[----:B------:R-:W-:Y:S01]  /*7a60*/  IMAD.X R32, RZ, RZ, ~R11, P4 ;  /* 0x000000ffff207224 */ /* 0x000fe200020e0e0b */
[----:B------:R-:W-:-:S03]  /*7a70*/  IADD3.X R37, PT, PT, RZ, RZ, R37, P2, P0 ;  /* 0x000000ffff257210 */ /* 0x000fc600017e0425 */
        /* <DEDUP_REMOVED lines=14> */
[----:B------:R-:W-:-:S04]  /*7b60*/  IMAD R33, R34, R20, R33 ;  /* 0x0000001422217224 */ /* 0x000fc800078e0221 */
[----:B------:R-:W-:Y:S01]  /*7b70*/  IMAD.X R33, R32, 0x1, ~R33, P3 ;  /* 0x0000000120217824 */ /* 0x000fe200018e0e21 */
[----:B------:R-:W-:-:S04]  /*7b80*/  IADD3 R32, P3, PT, R39, -R20, RZ ;  /* 0x8000001427207210 */ /* 0x000fc80007f7e0ff */
[----:B------:R-:W-:-:S04]  /*7b90*/  ISETP.GE.U32.AND.EX P0, PT, R33, R21, PT, P0 ;  /* 0x000000152100720c */ /* 0x000fc80003f06100 */
[----:B------:R-:W-:-:S04]  /*7ba0*/  SEL R39, R32, R39, P0 ;  /* 0x0000002720277207 */ /* 0x000fc80000000000 */
[----:B------:R-:W-:Y:S02]  /*7bb0*/  ISETP.GE.U32.AND P2, PT, R39, R20, PT ;  /* 0x000000142700720c */ /* 0x000fe40003f46070 */
[----:B------:R-:W-:Y:S02]  /*7bc0*/  IADD3.X R20, PT, PT, R33, ~R21, RZ, P3, !PT ;  /* 0x8000001521147210 */ /* 0x000fe40001ffe4ff */
[----:B------:R-:W-:Y:S02]  /*7bd0*/  IADD3 R32, P3, PT, R35, 0x1, RZ ;  /* 0x0000000123207810 */ /* 0x000fe40007f7e0ff */
[----:B------:R-:W-:Y:S02]  /*7be0*/  SEL R20, R20, R33, P0 ;  /* 0x0000002114147207 */ /* 0x000fe40000000000 */
[----:B------:R-:W-:Y:S01]  /*7bf0*/  SEL R32, R32, R35, P0 ;  /* 0x0000002320207207 */ /* 0x000fe20000000000 */
[----:B------:R-:W-:-:S05]  /*7c00*/  IMAD.X R33, RZ, RZ, R34, P3 ;  /* 0x000000ffff217224 */ /* 0x000fca00018e0622 */
        /* <DEDUP_REMOVED lines=16> */
[----:B------:R-:W-:Y:S06]  /*7d10*/  RET.REL.NODEC R8 `(nkd_i16) ;  /* 0xffffff8008b87950 */ /* 0x000fec0003c3ffff */
        .weak           $__internal_41_$__cuda_sm20_rem_s64
        .type           $__internal_41_$__cuda_sm20_rem_s64,@function
        .size           $__internal_41_$__cuda_sm20_rem_s64,(.L_x_4877 - $__internal_41_$__cuda_sm20_rem_s64)
$__internal_41_$__cuda_sm20_rem_s64:
        /* <DEDUP_REMOVED lines=76> */
[----:B------:R-:W-:Y:S06]  /*81e0*/  RET.REL.NODEC R30 `(nkd_i16) ;  /* 0xffffff7c1e847950 */ /* 0x000fec0003c3ffff */
.L_x_3888:
        /* <DEDUP_REMOVED lines=9> */
.L_x_4877:


//--------------------- .text.contiguous_reduce2_i16 --------------------------
	.section	.text.contiguous_reduce2_i16,"ax",@progbits
	.align	128
        .global         contiguous_reduce2_i16
        .type           contiguous_reduce2_i16,@function
        .size           contiguous_reduce2_i16,(.L_x_4940 - contiguous_reduce2_i16)
        .other          contiguous_reduce2_i16,@"STO_CUDA_ENTRY STV_DEFAULT"
contiguous_reduce2_i16:
.text.contiguous_reduce2_i16:
        /* <DEDUP_REMOVED lines=29> */
[----:B------:R-:W3:Y:S01]  /*01d0*/  LDG.E.U16 R15, desc[UR8][R10.64] ;  /* 0x000000080a0f7981 */ /* 0x000ee2000c1e1500 */
[----:B--2---:R-:W-:Y:S02]  /*01e0*/  PRMT R17, R13, 0x9910, RZ ;  /* 0x000099100d117816 */ /* 0x004fe400000000ff */
[----:B---3--:R-:W-:-:S04]  /*01f0*/  PRMT R12, R15, 0x9910, RZ ;  /* 0x000099100f0c7816 */ /* 0x008fc800000000ff */
[----:B------:R-:W-:-:S13]  /*0200*/  ISETP.GT.AND P0, PT, R17, R12, PT ;  /* 0x0000000c1100720c */ /* 0x000fda0003f04270 */
[----:B------:R-:W-:Y:S05]  /*0210*/  @!P0 BRA `(.L_x_3891) ;  /* 0x0000000000148947 */ /* 0x000fea0003800000 */
[----:B------:R-:W0:Y:S02]  /*0220*/  LDCU.64 UR12, c[0x0][0x388] ;  /* 0x00007100ff0c77ac */ /* 0x000e240008000a00 */
[----:B0-----:R-:W-:-:S04]  /*0230*/  LEA R6, P0, R5, UR12, 0x3 ;  /* 0x0000000c05067c11 */ /* 0x001fc8000f8018ff */
[----:B------:R-:W-:-:S06]  /*0240*/  LEA.HI.X R7, R5, UR13, RZ, 0x3, P0 ;  /* 0x0000000d05077c11 */ /* 0x000fcc00080f1cff */
[----:B------:R-:W5:Y:S01]  /*0250*/  LDG.E.64 R6, desc[UR8][R6.64] ;  /* 0x0000000806067981 */ /* 0x000f62000c1e1b00 */
[----:B------:R-:W-:Y:S05]  /*0260*/  BRA `(.L_x_3892) ;  /* 0x0000000000547947 */ /* 0x000fea0003800000 */
.L_x_3891:
        /* <DEDUP_REMOVED lines=8> */
.L_x_3894:
        /* <DEDUP_REMOVED lines=13> */
.L_x_3892:
[----:B------:R2:W-:Y:S04]  /*03c0*/  STS.U16 [R4], R15 ;  /* 0x0000000f04007388 */ /* 0x0005e80000000400 */
[----:B-----5:R2:W-:Y:S01]  /*03d0*/  STS.64 [R3], R6 ;  /* 0x0000000603007388 */ /* 0x0205e20000000a00 */
[----:B------:R-:W-:Y:S05]  /*03e0*/  BRA `(.L_x_3896) ;  /* 0x0000000000447947 */ /* 0x000fea0003800000 */
.L_x_3895:
[----:B------:R-:W-:Y:S05]  /*03f0*/  BSYNC.RELIABLE B1 ;  /* 0x0000000000017941 */ /* 0x000fea0003800100 */
.L_x_3893:
[----:B------:R1:W-:Y:S04]  /*0400*/  STS.U16 [R4], R13 ;  /* 0x0000000d04007388 */ /* 0x0003e80000000400 */
[----:B-----5:R1:W-:Y:S01]  /*0410*/  STS.64 [R3], R6 ;  /* 0x0000000603007388 */ /* 0x0203e20000000a00 */
[----:B------:R-:W-:Y:S05]  /*0420*/  BRA `(.L_x_3896) ;  /* 0x0000000000347947 */ /* 0x000fea0003800000 */
.L_x_3890:
        /* <DEDUP_REMOVED lines=13> */
.L_x_3896:
[----:B------:R-:W-:Y:S05]  /*0500*/  BSYNC.RECONVERGENT B0 ;  /* 0x0000000000007941 */ /* 0x000fea0003800200 */
.L_x_3889:
[----:B------:R-:W-:Y:S05]  /*0510*/  WARPSYNC.ALL ;  /* 0x0000000000007948 */ /* 0x000fea0003800000 */
[----:B------:R-:W-:Y:S01]  /*0520*/  BAR.SYNC.DEFER_BLOCKING 0x0 ;  /* 0x0000000000007b1d */ /* 0x000fe20000010000 */
[----:B------:R-:W-:-:S09]  /*0530*/  UISETP.GE.U32.AND UP0, UPT, UR5, 0x42, UPT ;  /* 0x000000420500788c */ /* 0x000fd2000bf06070 */
[----:B------:R-:W-:Y:S05]  /*0540*/  BRA.U !UP0, `(.L_x_3897) ;  /* 0x00000001088c7547 */ /* 0x000fea000b800000 */
.L_x_3902:
[----:B------:R-:W-:Y:S01]  /*0550*/  UMOV UR4, UR5 ;  /* 0x0000000500047c82 */ /* 0x000fe20008000000 */
[----:B------:R-:W-:Y:S01]  /*0560*/  USHF.R.U32.HI UR5, URZ, 0x1, UR5 ;  /* 0x00000001ff057899 */ /* 0x000fe20008011605 */
[----:B------:R-:W-:Y:S05]  /*0570*/  BSSY.RECONVERGENT B0, `(.L_x_3898) ;  /* 0x000001c000007945 */ /* 0x000fea0003800200 */
[----:B------:R-:W-:-:S13]  /*0580*/  ISETP.GE.U32.AND P0, PT, R2, UR5, PT ;  /* 0x0000000502007c0c */ /* 0x000fda000bf06070 */
[----:B---3--:R-:W-:Y:S05]  /*0590*/  @P0 BRA `(.L_x_3899) ;  /* 0x0000000000640947 */ /* 0x008fea0003800000 */
[----:B------:R-:W-:Y:S01]  /*05a0*/  ULOP3.LUT UR7, UR4, 0x7fe, URZ, 0xc0, !UPT ;  /* 0x000007fe04077892 */ /* 0x000fe2000f8ec0ff */
[----:B------:R-:W3:Y:S01]  /*05b0*/  LDS.U16 R5, [R4] ;  /* 0x0000000004057984 */ /* 0x000ee20000000400 */
[----:B-12---:R-:W-:Y:S01]  /*05c0*/  IMAD.U32 R6, RZ, RZ, UR5 ;  /* 0x00000005ff067e24 */ /* 0x006fe2000f8e00ff */
[----:B------:R-:W-:Y:S03]  /*05d0*/  BSSY.RELIABLE B1, `(.L_x_3900) ;  /* 0x0000013000017945 */ /* 0x000fe60003800100 */
[----:B0-----:R-:W-:-:S03]  /*05e0*/  IMAD R9, R6, 0x8, R3 ;  /* 0x0000000806097824 */ /* 0x001fc600078e0203 */
[----:B------:R-:W0:Y:S01]  /*05f0*/  LDS.U16 R11, [R4+UR7] ;  /* 0x00000007040b7984 */ /* 0x000e220008000400 */
[----:B---3--:R-:W-:Y:S02]  /*0600*/  PRMT R8, R5, 0x9910, RZ ;  /* 0x0000991005087816 */ /* 0x008fe400000000ff */
[----:B0-----:R-:W-:-:S04]  /*0610*/  PRMT R5, R11, 0x9910, RZ ;  /* 0x000099100b057816 */ /* 0x001fc800000000ff */
[----:B------:R-:W-:-:S13]  /*0620*/  ISETP.GT.AND P0, PT, R8, R5, PT ;  /* 0x000000050800720c */ /* 0x000fda0003f04270 */
        /* <DEDUP_REMOVED lines=13> */
.L_x_3901:
[----:B------:R-:W-:Y:S05]  /*0700*/  BSYNC.RELIABLE B1 ;  /* 0x0000000000017941 */ /* 0x000fea0003800100 */
.L_x_3900:
[----:B------:R3:W-:Y:S04]  /*0710*/  STS.U16 [R4], R11 ;  /* 0x0000000b04007388 */ /* 0x0007e80000000400 */
[----:B-1----:R3:W-:Y:S02]  /*0720*/  STS.64 [R3], R6 ;  /* 0x0000000603007388 */ /* 0x0027e40000000a00 */
.L_x_3899:
[----:B------:R-:W-:Y:S05]  /*0730*/  BSYNC.RECONVERGENT B0 ;  /* 0x0000000000007941 */ /* 0x000fea0003800200 */
.L_x_3898:
[----:B------:R-:W-:Y:S05]  /*0740*/  WARPSYNC.ALL ;  /* 0x0000000000007948 */ /* 0x000fea0003800000 */
[----:B------:R-:W-:Y:S01]  /*0750*/  BAR.SYNC.DEFER_BLOCKING 0x0 ;  /* 0x0000000000007b1d */ /* 0x000fe20000010000 */
[----:B------:R-:W-:-:S09]  /*0760*/  UISETP.GT.U32.AND UP0, UPT, UR4, 0x83, UPT ;  /* 0x000000830400788c */ /* 0x000fd2000bf04070 */
[----:B------:R-:W-:Y:S05]  /*0770*/  BRA.U UP0, `(.L_x_3902) ;  /* 0xfffffffd00747547 */ /* 0x000fea000b83ffff */
.L_x_3897:
[----:B------:R-:W-:-:S13]  /*0780*/  ISETP.GT.U32.AND P0, PT, R2, 0x1f, PT ;  /* 0x0000001f0200780c */ /* 0x000fda0003f04070 */
[----:B------:R-:W-:Y:S05]  /*0790*/  @P0 EXIT ;  /* 0x000000000000094d */ /* 0x000fea0003800000 */
[----:B------:R-:W4:Y:S01]  /*07a0*/  LDS.U16 R5, [R4] ;  /* 0x0000000004057984 */ /* 0x000f220000000400 */
[----:B------:R-:W-:Y:S04]  /*07b0*/  BSSY.RECONVERGENT B1, `(.L_x_3903) ;  /* 0x000001b000017945 */ /* 0x000fe80003800200 */
[----:B------:R-:W-:Y:S01]  /*07c0*/  BSSY.RELIABLE B0, `(.L_x_3904) ;  /* 0x0000015000007945 */ /* 0x000fe20003800100 */
[----:B-123--:R-:W1:Y:S01]  /*07d0*/  LDS.U16 R6, [R4+0x40] ;  /* 0x0000400004067984 */ /* 0x00ee620000000400 */
[----:B----4-:R-:W-:Y:S02]  /*07e0*/  PRMT R7, R5, 0x9910, RZ ;  /* 0x0000991005077816 */ /* 0x010fe400000000ff */
[----:B-1----:R-:W-:-:S03]  /*07f0*/  PRMT R5, R6, 0x9910, RZ ;  /* 0x0000991006057816 */ /* 0x002fc600000000ff */
[----:B------:R-:W-:-:S05]  /*0800*/  IMAD.MOV.U32 R6, RZ, RZ, R7 ;  /* 0x000000ffff067224 */ /* 0x000fca00078e0007 */
        /* <DEDUP_REMOVED lines=16> */
.L_x_3905:
[----:B------:R-:W-:Y:S05]  /*0910*/  BSYNC.RELIABLE B0 ;  /* 0x0000000000007941 */ /* 0x000fea0003800100 */
.L_x_3904:
[----:B------:R-:W1:Y:S04]  /*0920*/  LDS.64 R6, [R3+0x100] ;  /* 0x0001000003067984 */ /* 0x000e680000000a00 */
[----:B-1----:R-:W-:Y:S04]  /*0930*/  STS.64 [R3], R6 ;  /* 0x0000000603007388 */ /* 0x002fe80000000a00 */
[----:B------:R-:W1:Y:S04]  /*0940*/  LDS.U16 R5, [R4+0x40] ;  /* 0x0000400004057984 */ /* 0x000e680000000400 */
[----:B-1----:R1:W-:Y:S02]  /*0950*/  STS.U16 [R4], R5 ;  /* 0x0000000504007388 */ /* 0x0023e40000000400 */
.L_x_3906:
[----:B------:R-:W-:Y:S05]  /*0960*/  BSYNC.RECONVERGENT B1 ;  /* 0x0000000000017941 */ /* 0x000fea0003800200 */
.L_x_3903:
[----:B------:R-:W-:Y:S05]  /*0970*/  WARPSYNC.ALL ;  /* 0x0000000000007948 */ /* 0x000fea0003800000 */
[----:B-1----:R-:W1:Y:S01]  /*0980*/  LDS.U16 R5, [R4] ;  /* 0x0000000004057984 */ /* 0x002e620000000400 */
[----:B------:R-:W-:Y:S04]  /*0990*/  BSSY.RECONVERGENT B2, `(.L_x_3907) ;  /* 0x000001b000027945 */ /* 0x000fe80003800200 */
[----:B------:R-:W-:Y:S01]  /*09a0*/  BSSY.RELIABLE B1, `(.L_x_3908) ;  /* 0x0000015000017945 */ /* 0x000fe20003800100 */
[----:B------:R-:W2:Y:S01]  /*09b0*/  LDS.U16 R6, [R4+0x20] ;  /* 0x0000200004067984 */ /* 0x000ea20000000400 */
[----:B-1----:R-:W-:-:S02]  /*09c0*/  PRMT R7, R5, 0x9910, RZ ;  /* 0x0000991005077816 */ /* 0x002fc400000000ff */
[----:B--2---:R-:W-:-:S03]  /*09d0*/  PRMT R5, R6, 0x9910, RZ ;  /* 0x0000991006057816 */ /* 0x004fc600000000ff */
        /* <DEDUP_REMOVED lines=17> */
.L_x_3909:
[----:B------:R-:W-:Y:S05]  /*0af0*/  BSYNC.RELIABLE B1 ;  /* 0x0000000000017941 */ /* 0x000fea0003800100 */
.L_x_3908:
[----:B------:R-:W1:Y:S04]  /*0b00*/  LDS.64 R6, [R3+0x80] ;  /* 0x0000800003067984 */ /* 0x000e680000000a00 */
[----:B-1----:R-:W-:Y:S04]  /*0b10*/  STS.64 [R3], R6 ;  /* 0x0000000603007388 */ /* 0x002fe80000000a00 */
[----:B------:R-:W1:Y:S04]  /*0b20*/  LDS.U16 R5, [R4+0x20] ;  /* 0x0000200004057984 */ /* 0x000e680000000400 */
[----:B-1----:R1:W-:Y:S02]  /*0b30*/  STS.U16 [R4], R5 ;  /* 0x0000000504007388 */ /* 0x0023e40000000400 */
.L_x_3910:
[----:B------:R-:W-:Y:S05]  /*0b40*/  BSYNC.RECONVERGENT B2 ;  /* 0x0000000000027941 */ /* 0x000fea0003800200 */
.L_x_3907:
        /* <DEDUP_REMOVED lines=24> */
.L_x_3913:
[----:B------:R-:W-:Y:S05]  /*0cd0*/  BSYNC.RELIABLE B2 ;  /* 0x0000000000027941 */ /* 0x000fea0003800100 */
.L_x_3912:
[----:B------:R-:W1:Y:S04]  /*0ce0*/  LDS.64 R6, [R3+0x40] ;  /* 0x0000400003067984 */ /* 0x000e680000000a00 */
[----:B-1----:R-:W-:Y:S04]  /*0cf0*/  STS.64 [R3], R6 ;  /* 0x0000000603007388 */ /* 0x002fe80000000a00 */
[----:B------:R-:W1:Y:S04]  /*0d00*/  LDS.U16 R5, [R4+0x10] ;  /* 0x0000100004057984 */ /* 0x000e680000000400 */
[----:B-1----:R1:W-:Y:S02]  /*0d10*/  STS.U16 [R4], R5 ;  /* 0x0000000504007388 */ /* 0x0023e40000000400 */
.L_x_3914:
[----:B------:R-:W-:Y:S05]  /*0d20*/  BSYNC.RECONVERGENT B3 ;  /* 0x0000000000037941 */ /* 0x000fea0003800200 */
.L_x_3911:
        /* <DEDUP_REMOVED lines=24> */
.L_x_3917:
[----:B------:R-:W-:Y:S05]  /*0eb0*/  BSYNC.RELIABLE B3 ;  /* 0x0000000000037941 */ /* 0x000fea0003800100 */
.L_x_3916:
[----:B------:R-:W1:Y:S04]  /*0ec0*/  LDS.64 R6, [R3+0x20] ;  /* 0x0000200003067984 */ /* 0x000e680000000a00 */
[----:B-1----:R-:W-:Y:S04]  /*0ed0*/  STS.64 [R3], R6 ;  /* 0x0000000603007388 */ /* 0x002fe80000000a00 */
[----:B------:R-:W1:Y:S04]  /*0ee0*/  LDS.U16 R5, [R4+0x8] ;  /* 0x0000080004057984 */ /* 0x000e680000000400 */
[----:B-1----:R1:W-:Y:S02]  /*0ef0*/  STS.U16 [R4], R5 ;  /* 0x0000000504007388 */ /* 0x0023e40000000400 */
.L_x_3918:
[----:B------:R-:W-:Y:S05]  /*0f00*/  BSYNC.RECONVERGENT B4 ;  /* 0x0000000000047941 */ /* 0x000fea0003800200 */
.L_x_3915:
        /* <DEDUP_REMOVED lines=24> */
.L_x_3921:
[----:B------:R-:W-:Y:S05]  /*1090*/  BSYNC.RELIABLE B4 ;  /* 0x0000000000047941 */ /* 0x000fea0003800100 */
.L_x_3920:
[----:B------:R-:W1:Y:S04]  /*10a0*/  LDS.64 R6, [R3+0x10] ;  /* 0x0000100003067984 */ /* 0x000e680000000a00 */
[----:B-1----:R-:W-:Y:S04]  /*10b0*/  STS.64 [R3], R6 ;  /* 0x0000000603007388 */ /* 0x002fe80000000a00 */
[----:B------:R-:W1:Y:S04]  /*10c0*/  LDS.U16 R5, [R4+0x4] ;  /* 0x0000040004057984 */ /* 0x000e680000000400 */
[----:B-1----:R1:W-:Y:S02]  /*10d0*/  STS.U16 [R4], R5 ;  /* 0x0000000504007388 */ /* 0x0023e40000000400 */
.L_x_3922:
[----:B------:R-:W-:Y:S05]  /*10e0*/  BSYNC.RECONVERGENT B5 ;  /* 0x0000000000057941 */ /* 0x000fea0003800200 */
.L_x_3919:
        /* <DEDUP_REMOVED lines=24> */
.L_x_3925:
[----:B------:R-:W-:Y:S05]  /*1270*/  BSYNC.RELIABLE B6 ;  /* 0x0000000000067941 */ /* 0x000fea0003800100 */
.L_x_3924:
[----:B------:R-:W1:Y:S04]  /*1280*/  LDS.64 R6, [R3+0x8] ;  /* 0x0000080003067984 */ /* 0x000e680000000a00 */
[----:B-1----:R-:W-:Y:S04]  /*1290*/  STS.64 [R3], R6 ;  /* 0x0000000603007388 */ /* 0x002fe80000000a00 */
[----:B------:R-:W1:Y:S04]  /*12a0*/  LDS.U16 R5, [R4+0x2] ;  /* 0x0000020004057984 */ /* 0x000e680000000400 */
[----:B-1----:R1:W-:Y:S02]  /*12b0*/  STS.U16 [R4], R5 ;  /* 0x0000000504007388 */ /* 0x0023e40000000400 */
.L_x_3926:
[----:B------:R-:W-:Y:S05]  /*12c0*/  BSYNC.RECONVERGENT B5 ;  /* 0x0000000000057941 */ /* 0x000fea0003800200 */
.L_x_3923:
        /* <DEDUP_REMOVED lines=15> */
.L_x_3927:
        /* <DEDUP_REMOVED lines=12> */
.L_x_4940:


//--------------------- .text.uncontiguous_reduce_i16 --------------------------
	.section	.text.uncontiguous_reduce_i16,"ax",@progbits
	.align	128
        .global         uncontiguous_reduce_i16
        .type           uncontiguous_reduce_i16,@function
        .size           uncontiguous_reduce_i16,(.L_x_4879 - uncontiguous_reduce_i16)
        .other          uncontiguous_reduce_i16,@"STO_CUDA_ENTRY STV_DEFAULT"
uncontiguous_reduce_i16:
.text.uncontiguous_reduce_i16:
[----:B------:R-:W-:Y:S01]  /*0000*/  LDC R1, c[0x0][0x37c] ;  /* 0x0000df00ff017b82 */ /* 0x000fe20000000800 */
[----:B------:R-:W0:Y:S07]  /*0010*/  S2R R21, SR_CTAID.X ;  /* 0x0000000000157919 */ /* 0x000e2e0000002500 */
[----:B------:R-:W1:Y:S01]  /*0020*/  S2UR UR6, SR_CgaCtaId ;  /* 0x00000000000679c3 */ /* 0x000e620000008800 */
[----:B------:R-:W2:Y:S01]  /*0030*/  LDCU UR5, c[0x0][0x360] ;  /* 0x00006c00ff0577ac */ /* 0x000ea20008000800 */
[----:B------:R-:W-:Y:S01]  /*0040*/  HFMA2 R4, -RZ, RZ, 0, +QNAN ;  /* 0x00007fffff047431 */ /* 0x000fe200000001ff */
        /* <DEDUP_REMOVED lines=10> */
[----:B---3--:R-:W-:Y:S01]  /*00f0*/  IMAD R20, R21, 0x2, R0 ;  /* 0x0000000215147824 */ /* 0x008fe200078e0200 */
[----:B------:R-:W-:Y:S02]  /*0100*/  LEA R2, R0, UR6, 0x3 ;  /* 0x0000000600027c11 */ /* 0x000fe4000f8e18ff */
[----:B------:R-:W-:Y:S01]  /*0110*/  MOV R21, RZ ;  /* 0x000000ff00157202 */ /* 0x000fe20000000f00 */
[----:B------:R-:W-:Y:S01]  /*0120*/  VIADD R18, R20, UR5 ;  /* 0x0000000514127c36 */ /* 0x000fe20008000000 */
[----:B------:R-:W-:-:S03]  /*0130*/  LEA R3, R0, UR4, 0x1 ;  /* 0x0000000400037c11 */ /* 0x000fc6000f8e08ff */
[----:B------:R0:W-:Y:S01]  /*0140*/  STS.64 [R2], R20 ;  /* 0x0000001402007388 */ /* 0x0001e20000000a00 */
[----:B----4-:R-:W-:-:S03]  /*0150*/  ISETP.GE.U32.AND P0, PT, R18, UR12, PT ;  /* 0x0000000c12007c0c */ /* 0x010fc6000bf06070 */
[----:B------:R0:W-:Y:S01]  /*0160*/  STS.U16 [R3], R4 ;  /* 0x0000000403007388 */ /* 0x0001e20000000400 */
        /* <DEDUP_REMOVED lines=26> */
.L_x_3956:
        /* <DEDUP_REMOVED lines=34> */
.L_x_3933:
[----:B------:R-:W-:Y:S01]  /*0530*/  IMAD.MOV.U32 R28, RZ, RZ, R14 ;  /* 0x000000ffff1c7224 */ /* 0x000fe200078e000e */
[----:B------:R-:W-:Y:S01]  /*0540*/  MOV R13, R15 ;  /* 0x0000000f000d7202 */ /* 0x000fe20000000f00 */
[----:B------:R-:W-:Y:S01]  /*0550*/  IMAD.MOV.U32 R12, RZ, RZ, R16 ;  /* 0x000000ffff0c7224 */ /* 0x000fe200078e0010 */
[----:B------:R-:W-:Y:S02]  /*0560*/  MOV R11, R17 ;  /* 0x00000011000b7202 */ /* 0x000fe40000000f00 */
[----:B------:R-:W-:-:S07]  /*0570*/  MOV R10, 0x590 ;  /* 0x00000590000a7802 */ /* 0x000fce0000000f00 */
[----:B------:R-:W-:Y:S05]  /*0580*/  CALL.REL.NOINC `($__internal_42_$__cuda_sm20_div_s64) ;  /* 0x0000007000587944 */ /* 0x000fea0003c00000 */
        /* <DEDUP_REMOVED lines=9> */
.L_x_3934:
[----:B------:R-:W-:Y:S05]  /*0620*/  BSYNC.RECONVERGENT B1 ;  /* 0x0000000000017941 */ /* 0x000fea0003800200 */
.L_x_3932:
        /* <DEDUP_REMOVED lines=35> */
.L_x_3936:
[----:B------:R-:W-:Y:S01]  /*0860*/  MOV R28, R6 ;  /* 0x00000006001c7202 */ /* 0x000fe20000000f00 */
[----:B------:R-:W-:Y:S01]  /*0870*/  IMAD.MOV.U32 R13, RZ, RZ, R7 ;  /* 0x000000ffff0d7224 */ /* 0x000fe200078e0007 */
[----:B------:R-:W-:Y:S01]  /*0880*/  MOV R12, R16 ;  /* 0x00000010000c7202 */ /* 0x000fe20000000f00 */
[----:B------:R-:W-:Y:S01]  /*0890*/  IMAD.MOV.U32 R11, RZ, RZ, R17 ;  /* 0x000000ffff0b7224 */ /* 0x000fe200078e0011 */
[----:B------:R-:W-:-:S07]  /*08a0*/  MOV R10, 0x8c0 ;  /* 0x000008c0000a7802 */ /* 0x000fce0000000f00 */
[----:B------:R-:W-:Y:S05]  /*08b0*/  CALL.REL.NOINC `($__internal_42_$__cuda_sm20_div_s64) ;  /* 0x0000006c008c7944 */ /* 0x000fea0003c00000 */
        /* <DEDUP_REMOVED lines=9> */
.L_x_3937:
[----:B------:R-:W-:Y:S05]  /*0950*/  BSYNC.RECONVERGENT B1 ;  /* 0x0000000000017941 */ /* 0x000fea0003800200 */
.L_x_3935:
        /* <DEDUP_REMOVED lines=34> */
.L_x_3939:
[----:B------:R-:W-:Y:S01]  /*0b80*/  MOV R28, R14 ;  /* 0x0000000e001c7202 */ /* 0x000fe20000000f00 */
[----:B------:R-:W-:Y:S01]  /*0b90*/  IMAD.MOV.U32 R13, RZ, RZ, R15 ;  /* 0x000000ffff0d7224 */ /* 0x000fe200078e000f */
[----:B------:R-:W-:Y:S01]  /*0ba0*/  MOV R12, R6 ;  /* 0x00000006000c7202 */ /* 0x000fe20000000f00 */
[----:B------:R-:W-:Y:S01]  /*0bb0*/  IMAD.MOV.U32 R11, RZ, RZ, R7 ;  /* 0x000000ffff0b7224 */ /* 0x000fe200078e0007 */
[----:B------:R-:W-:-:S07]  /*0bc0*/  MOV R10, 0xbe0 ;  /* 0x00000be0000a7802 */ /* 0x000fce0000000f00 */
[----:B------:R-:W-:Y:S05]  /*0bd0*/  CALL.REL.NOINC `($__internal_42_$__cuda_sm20_div_s64) ;  /* 0x0000006800c47944 */ /* 0x000fea0003c00000 */
        /* <DEDUP_REMOVED lines=11> */
.L_x_3940:
[----:B------:R-:W-:Y:S05]  /*0c90*/  BSYNC.RECONVERGENT B1 ;  /* 0x0000000000017941 */ /* 0x000fea0003800200 */
.L_x_3938:
        /* <DEDUP_REMOVED lines=35> */
.L_x_3942:
[----:B------:R-:W-:Y:S01]  /*0ed0*/  IMAD.MOV.U32 R28, RZ, RZ, R16 ;  /* 0x000000ffff1c7224 */ /* 0x000fe200078e0010 */
[----:B------:R-:W-:Y:S01]  /*0ee0*/  MOV R13, R17 ;  /* 0x00000011000d7202 */ /* 0x000fe20000000f00 */
[----:B------:R-:W-:Y:S01]  /*0ef0*/  IMAD.MOV.U32 R12, RZ, RZ, R6 ;  /* 0x000000ffff0c7224 */ /* 0x000fe200078e0006 */
[----:B------:R-:W-:Y:S02]  /*0f00*/  MOV R11, R7 ;  /* 0x00000007000b7202 */ /* 0x000fe40000000f00 */
[----:B------:R-:W-:-:S07]  /*0f10*/  MOV R10, 0xf30 ;  /* 0x00000f30000a7802 */ /* 0x000fce0000000f00 */
[----:B------:R-:W-:Y:S05]  /*0f20*/  CALL.REL.NOINC `($__internal_42_$__cuda_sm20_div_s64) ;  /* 0x0000006400f07944 */ /* 0x000fea0003c00000 */
        /* <DEDUP_REMOVED lines=11> */
.L_x_3943:
[----:B------:R-:W-:Y:S05]  /*0fe0*/  BSYNC.RECONVERGENT B1 ;  /* 0x0000000000017941 */ /* 0x000fea0003800200 */
.L_x_3941:
        /* <DEDUP_REMOVED lines=36> */
.L_x_3945:
[----:B------:R-:W-:Y:S01]  /*1230*/  IMAD.MOV.U32 R28, RZ, RZ, R38 ;  /* 0x000000ffff1c7224 */ /* 0x000fe200078e0026 */
[----:B------:R-:W-:Y:S01]  /*1240*/  MOV R13, R39 ;  /* 0x00000027000d7202 */ /* 0x000fe20000000f00 */
[----:B------:R-:W-:Y:S01]  /*1250*/  IMAD.MOV.U32 R12, RZ, RZ, R16 ;  /* 0x000000ffff0c7224 */ /* 0x000fe200078e0010 */
[----:B------:R-:W-:Y:S02]  /*1260*/  MOV R11, R17 ;  /* 0x00000011000b7202 */ /* 0x000fe40000000f00 */
[----:B------:R-:W-:-:S07]  /*1270*/  MOV R10, 0x1290 ;  /* 0x00001290000a7802 */ /* 0x000fce0000000f00 */
[----:B------:R-:W-:Y:S05]  /*1280*/  CALL.REL.NOINC `($__internal_42_$__cuda_sm20_div_s64) ;  /* 0x0000006400187944 */ /* 0x000fea0003c00000 */
        /* <DEDUP_REMOVED lines=11> */
.L_x_3946:
[----:B------:R-:W-:Y:S05]  /*1340*/  BSYNC.RECONVERGENT B1 ;  /* 0x0000000000017941 */ /* 0x000fea0003800200 */
.L_x_3944:
        /* <DEDUP_REMOVED lines=36> */
.L_x_3948:
[----:B------:R-:W-:Y:S01]  /*1590*/  IMAD.MOV.U32 R28, RZ, RZ, R34 ;  /* 0x000000ffff1c7224 */ /* 0x000fe200078e0022 */
[----:B------:R-:W-:Y:S01]  /*15a0*/  MOV R13, R35 ;  /* 0x00000023000d7202 */ /* 0x000fe20000000f00 */
[----:B------:R-:W-:Y:S01]  /*15b0*/  IMAD.MOV.U32 R12, RZ, RZ, R16 ;  /* 0x000000ffff0c7224 */ /* 0x000fe200078e0010 */
[----:B------:R-:W-:Y:S02]  /*15c0*/  MOV R11, R17 ;  /* 0x00000011000b7202 */ /* 0x000fe40000000f00 */
[----:B------:R-:W-:-:S07]  /*15d0*/  MOV R10, 0x15f0 ;  /* 0x000015f0000a7802 */ /* 0x000fce0000000f00 */
[----:B------:R-:W-:Y:S05]  /*15e0*/  CALL.REL.NOINC `($__internal_42_$__cuda_sm20_div_s64) ;  /* 0x0000006000407944 */ /* 0x000fea0003c00000 */
        /* <DEDUP_REMOVED lines=11> */
.L_x_3949:
[----:B------:R-:W-:Y:S05]  /*16a0*/  BSYNC.RECONVERGENT B1 ;  /* 0x0000000000017941 */ /* 0x000fea0003800200 */
.L_x_3947:
        /* <DEDUP_REMOVED lines=36> */
.L_x_3951:
        /* <DEDUP_REMOVED lines=16> */
.L_x_3952:
[----:B------:R-:W-:Y:S05]  /*19f0*/  BSYNC.RECONVERGENT B1 ;  /* 0x0000000000017941 */ /* 0x000fea0003800200 */
.L_x_3950:
        /* <DEDUP_REMOVED lines=36> */
.L_x_3954:
[----:B------:R-:W-:Y:S01]  /*1c40*/  MOV R28, R34 ;  /* 0x00000022001c7202 */ /* 0x000fe20000000f00 */
[----:B------:R-:W-:Y:S01]  /*1c50*/  IMAD.MOV.U32 R13, RZ, RZ, R35 ;  /* 0x000000ffff0d7224 */ /* 0x000fe200078e0023 */
[----:B------:R-:W-:Y:S01]  /*1c60*/  MOV R12, R16 ;  /* 0x00000010000c7202 */ /* 0x000fe20000000f00 */
[----:B------:R-:W-:Y:S01]  /*1c70*/  IMAD.MOV.U32 R11, RZ, RZ, R17 ;  /* 0x000000ffff0b7224 */ /* 0x000fe200078e0011 */
[----:B------:R-:W-:-:S07]  /*1c80*/  MOV R10, 0x1ca0 ;  /* 0x00001ca0000a7802 */ /* 0x000fce0000000f00 */
[----:B------:R-:W-:Y:S05]  /*1c90*/  CALL.REL.NOINC `($__internal_42_$__cuda_sm20_div_s64) ;  /* 0x0000005800947944 */ /* 0x000fea0003c00000 */
        /* <DEDUP_REMOVED lines=10> */
.L_x_3955:
[----:B------:R-:W-:Y:S05]  /*1d40*/  BSYNC.RECONVERGENT B1 ;  /* 0x0000000000017941 */ /* 0x000fea0003800200 */
.L_x_3953:
        /* <DEDUP_REMOVED lines=8> */
.L_x_3931:
        /* <DEDUP_REMOVED lines=36> */
.L_x_3959:
        /* <DEDUP_REMOVED lines=14> */
.L_x_3960:
[----:B------:R-:W-:Y:S05]  /*20f0*/  BSYNC.RECONVERGENT B1 ;  /* 0x0000000000017941 */ /* 0x000fea0003800200 */
.L_x_3958:
        /* <DEDUP_REMOVED lines=34> */
.L_x_3962:
        /* <DEDUP_REMOVED lines=15> */
.L_x_3963:
[----:B------:R-:W-:Y:S05]  /*2410*/  BSYNC.RECONVERGENT B1 ;  /* 0x0000000000017941 */ /* 0x000fea0003800200 */
.L_x_3961:
        /* <DEDUP_REMOVED lines=36> */
.L_x_3965:
        /* <DEDUP_REMOVED lines=16> */
.L_x_3966:
[----:B------:R-:W-:Y:S05]  /*2760*/  BSYNC.RECONVERGENT B1 ;  /* 0x0000000000017941 */ /* 0x000fea0003800200 */
.L_x_3964:
        /* <DEDUP_REMOVED lines=35> */
.L_x_3968:
        /* <DEDUP_REMOVED lines=16> */
.L_x_3969:
[----:B------:R-:W-:Y:S05]  /*2aa0*/  BSYNC.RECONVERGENT B1 ;  /* 0x0000000000017941 */ /* 0x000fea0003800200 */
.L_x_3967:
[----:B------:R-:W-:Y:S01]  /*2ab0*/  MOV R34, R4 ;  /* 0x0000000400227202 */ /* 0x000fe20000000f00 */
[----:B------:R-:W-:Y:S02]  /*2ac0*/  IMAD R9, R9, R38, RZ ;  /* 0x0000002609097224 */ /* 0x000fe400078e02ff */
[----:B------:R-:W-:Y:S02]  /*2ad0*/  VIADD R8, R8, 0xfffffffe ;  /* 0xfffffffe08087836 */ /* 0x000fe40000000000 */
[----:B------:R-:W-:-:S04]  /*2ae0*/  IMAD.WIDE.U32 R4, R38, R10, R34 ;  /* 0x0000000a26047225 */ /* 0x000fc800078e0022 */
[----:B------:R-:W-:-:S05]  /*2af0*/  IMAD R9, R39, R10, R9 ;  /* 0x0000000a27097224 */ /* 0x000fca00078e0209 */
[----:B------:R-:W-:-:S07]  /*2b00*/  IADD3 R5, PT, PT, R5, R9, RZ ;  /* 0x0000000905057210 */ /* 0x000fce0007ffe0ff */
.L_x_3957:
        /* <DEDUP_REMOVED lines=31> */
.L_x_3971:
[----:B------:R-:W-:Y:S01]  /*2d00*/  IMAD.MOV.U32 R22, RZ, RZ, R14 ;  /* 0x000000ffff167224 */ /* 0x000fe200078e000e */
[----:B------:R-:W-:Y:S01]  /*2d10*/  MOV R9, R15 ;  /* 0x0000000f00097202 */ /* 0x000fe20000000f00 */
[----:B------:R-:W-:Y:S01]  /*2d20*/  IMAD.MOV.U32 R24, RZ, RZ, R16 ;  /* 0x000000ffff187224 */ /* 0x000fe200078e0010 */
[----:B------:R-:W-:Y:S02]  /*2d30*/  MOV R23, R17 ;  /* 0x0000001100177202 */ /* 0x000fe40000000f00 */
[----:B------:R-:W-:-:S07]  /*2d40*/  MOV R28, 0x2d60 ;  /* 0x00002d60001c7802 */ /* 0x000fce0000000f00 */
[----:B------:R-:W-:Y:S05]  /*2d50*/  CALL.REL.NOINC `($__internal_43_$__cuda_sm20_rem_s64) ;  /* 0x0000004c00b07944 */ /* 0x000fea0003c00000 */
.L_x_3972:
[----:B------:R-:W-:Y:S05]  /*2d60*/  BSYNC.RECONVERGENT B1 ;  /* 0x0000000000017941 */ /* 0x000fea0003800200 */
.L_x_3970:
        /* <DEDUP_REMOVED lines=30> */
.L_x_3974:
[----:B------:R-:W-:Y:S01]  /*2f50*/  IMAD.MOV.U32 R24, RZ, RZ, R16 ;  /* 0x000000ffff187224 */ /* 0x000fe200078e0010 */
[----:B------:R-:W-:Y:S01]  /*2f60*/  MOV R23, R17 ;  /* 0x0000001100177202 */ /* 0x000fe20000000f00 */
[----:B------:R-:W-:Y:S01]  /*2f70*/  IMAD.MOV.U32 R22, RZ, RZ, R6 ;  /* 0x000000ffff167224 */ /* 0x000fe200078e0006 */
[----:B------:R-:W-:Y:S02]  /*2f80*/  MOV R9, R7 ;  /* 0x0000000700097202 */ /* 0x000fe40000000f00 */
[----:B------:R-:W-:-:S07]  /*2f90*/  MOV R28, 0x2fb0 ;  /* 0x00002fb0001c7802 */ /* 0x000fce0000000f00 */
[----:B------:R-:W-:Y:S05]  /*2fa0*/  CALL.REL.NOINC `($__internal_43_$__cuda_sm20_rem_s64) ;  /* 0x0000004c001c7944 */ /* 0x000fea0003c00000 */
[----:B------:R-:W-:Y:S01]  /*2fb0*/  IMAD.MOV.U32 R6, RZ, RZ, R10 ;  /* 0x000000ffff067224 */ /* 0x000fe200078e000a */
[----:B------:R-:W-:-:S07]  /*2fc0*/  MOV R7, R11 ;  /* 0x0000000b00077202 */ /* 0x000fce0000000f00 */
.L_x_3975:
[----:B------:R-:W-:Y:S05]  /*2fd0*/  BSYNC.RECONVERGENT B1 ;  /* 0x0000000000017941 */ /* 0x000fea0003800200 */
.L_x_3973:
[----:B------:R-:W-:Y:S02]  /*2fe0*/  IMAD R7, R7, R30, RZ ;  /* 0x0000001e07077224 */ /* 0x000fe400078e02ff */
[----:B------:R-:W-:-:S04]  /*2ff0*/  IMAD.WIDE.U32 R4, R30, R6, R4 ;  /* 0x000000061e047225 */ /* 0x000fc800078e0004 */
[----:B------:R-:W-:-:S04]  /*3000*/  IMAD R7, R31, R6, R7 ;  /* 0x000000061f077224 */ /* 0x000fc800078e0207 */
[----:B------:R-:W-:-:S07]  /*3010*/  IMAD.IADD R5, R5, 0x1, R7 ;  /* 0x0000000105057824 */ /* 0x000fce00078e0207 */
.L_x_3930:
[----:B------:R-:W0:Y:S02]  /*3020*/  LDCU.64 UR14, c[0x0][0x390] ;  /* 0x00007200ff0e77ac */ /* 0x000e240008000a00 */
[----:B0-----:R-:W-:Y:S02]  /*3030*/  LEA R6, P0, R26, UR14, 0x1 ;  /* 0x0000000e1a067c11 */ /* 0x001fe4000f8008ff */
[----:B------:R-:W-:Y:S02]  /*3040*/  LEA R8, P1, R4, UR14, 0x1 ;  /* 0x0000000e04087c11 */ /* 0x000fe4000f8208ff */
[----:B------:R-:W-:Y:S02]  /*3050*/  LEA.HI.X R7, R26, UR15, R27, 0x1, P0 ;  /* 0x0000000f1a077c11 */ /* 0x000fe400080f0c1b */
[----:B------:R-:W-:-:S03]  /*3060*/  LEA.HI.X R9, R4, UR15, R5, 0x1, P1 ;  /* 0x0000000f04097c11 */ /* 0x000fc600088f0c05 */
[----:B------:R-:W2:Y:S04]  /*3070*/  LDG.E.U16 R6, desc[UR10][R6.64] ;  /* 0x0000000a06067981 */ /* 0x000ea8000c1e1500 */
[----:B------:R-:W3:Y:S01]  /*3080*/  LDG.E.U16 R8, desc[UR10][R8.64] ;  /* 0x0000000a08087981 */ /* 0x000ee2000c1e1500 */
[----:B--2---:R-:W-:Y:S02]  /*3090*/  PRMT R5, R6, 0x9910, RZ ;  /* 0x0000991006057816 */ /* 0x004fe400000000ff */
[----:B---3--:R-:W-:-:S04]  /*30a0*/  PRMT R4, R8, 0x9910, RZ ;  /* 0x0000991008047816 */ /* 0x008fc800000000ff */
[----:B------:R-:W-:-:S13]  /*30b0*/  ISETP.GT.AND P0, PT, R5, R4, PT ;  /* 0x000000040500720c */ /* 0x000fda0003f04270 */
[----:B------:R0:W-:Y:S04]  /*30c0*/  @P0 STS.U16 [R3], R6 ;  /* 0x0000000603000388 */ /* 0x0001e80000000400 */
[----:B------:R0:W-:Y:S04]  /*30d0*/  @P0 STS.64 [R2], R18 ;  /* 0x0000001202000388 */ /* 0x0001e80000000a00 */
[----:B------:R0:W-:Y:S04]  /*30e0*/  @!P0 STS.U16 [R3], R6 ;  /* 0x0000000603008388 */ /* 0x0001e80000000400 */
[----:B------:R0:W-:Y:S01]  /*30f0*/  @!P0 STS.64 [R2], R20 ;  /* 0x0000001402008388 */ /* 0x0001e20000000a00 */
[----:B------:R-:W-:Y:S05]  /*3100*/  BRA `(.L_x_3976) ;  /* 0x0000003400c87947 */ /* 0x000fea0003800000 */
.L_x_3929:
        /* <DEDUP_REMOVED lines=25> */
.L_x_4003:
        /* <DEDUP_REMOVED lines=32> */
.L_x_3980:
[----:B------:R-:W-:Y:S01]  /*34a0*/  IMAD.MOV.U32 R28, RZ, RZ, R14 ;  /* 0x000000ffff1c7224 */ /* 0x000fe200078e000e */
[----:B------:R-:W-:Y:S01]  /*34b0*/  MOV R13, R9 ;  /* 0x00000009000d7202 */ /* 0x000fe20000000f00 */
[----:B------:R-:W-:Y:S01]  /*34c0*/  IMAD.MOV.U32 R12, RZ, RZ, R22 ;  /* 0x000000ffff0c7224 */ /* 0x000fe200078e0016 */
[----:B------:R-:W-:Y:S02]  /*34d0*/  MOV R11, R23 ;  /* 0x00000017000b7202 */ /* 0x000fe40000000f00 */
[----:B------:R-:W-:-:S07]  /*34e0*/  MOV R10, 0x3500 ;  /* 0x00003500000a7802 */ /* 0x000fce0000000f00 */
[----:B-1----:R-:W-:Y:S05]  /*34f0*/  CALL.REL.NOINC `($__internal_42_$__cuda_sm20_div_s64) ;  /* 0x00000040007c7944 */ /* 0x002fea0003c00000 */
        /* <DEDUP_REMOVED lines=10> */
.L_x_3981:
[----:B------:R-:W-:Y:S05]  /*35a0*/  BSYNC.RECONVERGENT B1 ;  /* 0x0000000000017941 */ /* 0x000fea0003800200 */
.L_x_3979:
        /* <DEDUP_REMOVED lines=38> */
.L_x_3983:
        /* <DEDUP_REMOVED lines=17> */
.L_x_3984:
[----:B------:R-:W-:Y:S05]  /*3920*/  BSYNC.RECONVERGENT B1 ;  /* 0x0000000000017941 */ /* 0x000fea0003800200 */
.L_x_3982:
        /* <DEDUP_REMOVED lines=38> */
.L_x_3986:
        /* <DEDUP_REMOVED lines=17> */
.L_x_3987:
[----:B------:R-:W-:Y:S05]  /*3ca0*/  BSYNC.RECONVERGENT B1 ;  /* 0x0000000000017941 */ /* 0x000fea0003800200 */
.L_x_3985:
        /* <DEDUP_REMOVED lines=37> */
.L_x_3989:
        /* <DEDUP_REMOVED lines=17> */
.L_x_3990:
[----:B------:R-:W-:Y:S05]  /*4010*/  BSYNC.RECONVERGENT B1 ;  /* 0x0000000000017941 */ /* 0x000fea0003800200 */
.L_x_3988:
        /* <DEDUP_REMOVED lines=38> */
.L_x_3992:
        /* <DEDUP_REMOVED lines=17> */
.L_x_3993:
[----:B------:R-:W-:Y:S05]  /*4390*/  BSYNC.RECONVERGENT B1 ;  /* 0x0000000000017941 */ /* 0x000fea0003800200 */
.L_x_3991:
        /* <DEDUP_REMOVED lines=38> */
.L_x_3995:
        /* <DEDUP_REMOVED lines=17> */
.L_x_3996:
[----:B------:R-:W-:Y:S05]  /*4710*/  BSYNC.RECONVERGENT B1 ;  /* 0x0000000000017941 */ /* 0x000fea0003800200 */
.L_x_3994:
        /* <DEDUP_REMOVED lines=38> */
.L_x_3998:
        /* <DEDUP_REMOVED lines=17> */
.L_x_3999:
[----:B------:R-:W-:Y:S05]  /*4a90*/  BSYNC.RECONVERGENT B1 ;  /* 0x0000000000017941 */ /* 0x000fea0003800200 */
.L_x_3997:
        /* <DEDUP_REMOVED lines=37> */
.L_x_4001:
        /* <DEDUP_REMOVED lines=17> */
.L_x_4002:
[----:B------:R-:W-:Y:S05]  /*4e00*/  BSYNC.RECONVERGENT B1 ;  /* 0x0000000000017941 */ /* 0x000fea0003800200 */
.L_x_4000:
        /* <DEDUP_REMOVED lines=12> */
.L_x_3978:
        /* <DEDUP_REMOVED lines=36> */
.L_x_4006:
[----:B------:R-:W-:Y:S01]  /*5110*/  MOV R28, R14 ;  /* 0x0000000e001c7202 */ /* 0x000fe20000000f00 */
[----:B------:R-:W-:Y:S01]  /*5120*/  IMAD.MOV.U32 R13, RZ, RZ, R9 ;  /* 0x000000ffff0d7224 */ /* 0x000fe200078e0009 */
[----:B------:R-:W-:Y:S01]  /*5130*/  MOV R12, R16 ;  /* 0x00000010000c7202 */ /* 0x000fe20000000f00 */
[----:B------:R-:W-:Y:S01]  /*5140*/  IMAD.MOV.U32 R11, RZ, RZ, R17 ;  /* 0x000000ffff0b7224 */ /* 0x000fe200078e0011 */
[----:B------:R-:W-:-:S07]  /*5150*/  MOV R10, 0x5170 ;  /* 0x00005170000a7802 */ /* 0x000fce0000000f00 */
[----:B------:R-:W-:Y:S05]  /*5160*/  CALL.REL.NOINC `($__internal_42_$__cuda_sm20_div_s64) ;  /* 0x0000002400607944 */ /* 0x000fea0003c00000 */
        /* <DEDUP_REMOVED lines=10> */
.L_x_4007:
[----:B------:R-:W-:Y:S05]  /*5210*/  BSYNC.RECONVERGENT B1 ;  /* 0x0000000000017941 */ /* 0x000fea0003800200 */
.L_x_4005:
        /* <DEDUP_REMOVED lines=41> */
.L_x_4009:
        /* <DEDUP_REMOVED lines=17> */
.L_x_4010:
[----:B------:R-:W-:Y:S05]  /*55c0*/  BSYNC.RECONVERGENT B1 ;  /* 0x0000000000017941 */ /* 0x000fea0003800200 */
.L_x_4008:
        /* <DEDUP_REMOVED lines=40> */
.L_x_4012:
        /* <DEDUP_REMOVED lines=17> */
.L_x_4013:
[----:B------:R-:W-:Y:S05]  /*5960*/  BSYNC.RECONVERGENT B1 ;  /* 0x0000000000017941 */ /* 0x000fea0003800200 */
.L_x_4011:
        /* <DEDUP_REMOVED lines=40> */
.L_x_4015:
        /* <DEDUP_REMOVED lines=17> */
.L_x_4016:
[----:B------:R-:W-:Y:S05]  /*5d00*/  BSYNC.RECONVERGENT B1 ;  /* 0x0000000000017941 */ /* 0x000fea0003800200 */
.L_x_4014:
        /* <DEDUP_REMOVED lines=9> */
.L_x_4004:
        /* <DEDUP_REMOVED lines=35> */
.L_x_4019:
[----:B------:R-:W-:Y:S01]  /*5fd0*/  MOV R28, R14 ;  /* 0x0000000e001c7202 */ /* 0x000fe20000000f00 */
[----:B------:R-:W-:Y:S01]  /*5fe0*/  IMAD.MOV.U32 R13, RZ, RZ, R9 ;  /* 0x000000ffff0d7224 */ /* 0x000fe200078e0009 */
[----:B------:R-:W-:Y:S01]  /*5ff0*/  MOV R12, R16 ;  /* 0x00000010000c7202 */ /* 0x000fe20000000f00 */
[----:B------:R-:W-:Y:S01]  /*6000*/  IMAD.MOV.U32 R11, RZ, RZ, R17 ;  /* 0x000000ffff0b7224 */ /* 0x000fe200078e0011 */
[----:B------:R-:W-:-:S07]  /*6010*/  MOV R10, 0x6030 ;  /* 0x00006030000a7802 */ /* 0x000fce0000000f00 */
[----:B------:R-:W-:Y:S05]  /*6020*/  CALL.REL.NOINC `($__internal_42_$__cuda_sm20_div_s64) ;  /* 0x0000001400b07944 */ /* 0x000fea0003c00000 */
[----:B------:R-:W-:Y:S01]  /*6030*/  IADD3 R13, P0, PT, RZ, -R24, RZ ;  /* 0x80000018ff0d7210 */ /* 0x000fe20007f1e0ff */
[----:B------:R-:W-:-:S03]  /*6040*/  IMAD.MOV.U32 R15, RZ, RZ, R9 ;  /* 0x000000ffff0f7224 */ /* 0x000fc600078e0009 */
[----:B------:R-:W-:Y:S01]  /*6050*/  IADD3.X R7, PT, PT, RZ, ~R25, RZ, P0, !PT ;  /* 0x80000019ff077210 */ /* 0x000fe200007fe4ff */
[----:B------:R-:W-:-:S04]  /*6060*/  IMAD.WIDE.U32 R10, R16, R13, R14 ;  /* 0x0000000d100a7225 */ /* 0x000fc800078e000e */
[----:B------:R-:W-:Y:S01]  /*6070*/  IMAD R7, R7, R16, RZ ;  /* 0x0000001007077224 */ /* 0x000fe200078e02ff */
[----:B------:R-:W-:-:S03]  /*6080*/  MOV R16, R24 ;  /* 0x0000001800107202 */ /* 0x000fc60000000f00 */
[----:B------:R-:W-:Y:S01]  /*6090*/  IMAD R7, R17, R13, R7 ;  /* 0x0000000d11077224 */ /* 0x000fe200078e0207 */
[----:B------:R-:W-:Y:S01]  /*60a0*/  MOV R13, R10 ;  /* 0x0000000a000d7202 */ /* 0x000fe20000000f00 */
[----:B------:R-:W-:Y:S02]  /*60b0*/  IMAD.MOV.U32 R17, RZ, RZ, R25 ;  /* 0x000000ffff117224 */ /* 0x000fe400078e0019 */
[----:B------:R-:W-:-:S07]  /*60c0*/  IMAD.IADD R9, R11, 0x1, R7 ;  /* 0x000000010b097824 */ /* 0x000fce00078e0207 */
.L_x_4020:
[----:B------:R-:W-:Y:S05]  /*60d0*/  BSYNC.RECONVERGENT B1 ;  /* 0x0000000000017941 */ /* 0x000fea0003800200 */
.L_x_4018:
        /* <DEDUP_REMOVED lines=40> */
.L_x_4022:
        /* <DEDUP_REMOVED lines=14> */
[----:B------:R-:W-:-:S03]  /*6440*/  MOV R15, R10 ;  /* 0x0000000a000f7202 */ /* 0x000fc60000000f00 */
[----:B------:R-:W-:Y:S01]  /*6450*/  IMAD.IADD R13, R11, 0x1, R9 ;  /* 0x000000010b0d7824 */ /* 0x000fe200078e0209 */
[----:B------:R-:W-:-:S07]  /*6460*/  MOV R9, R25 ;  /* 0x0000001900097202 */ /* 0x000fce0000000f00 */
.L_x_4023:
[----:B------:R-:W-:Y:S05]  /*6470*/  BSYNC.RECONVERGENT B1 ;  /* 0x0000000000017941 */ /* 0x000fea0003800200 */
.L_x_4021:
        /* <DEDUP_REMOVED lines=9> */
.L_x_4017:
        /* <DEDUP_REMOVED lines=31> */
.L_x_4025:
[----:B------:R-:W-:Y:S01]  /*6700*/  MOV R24, R22 ;  /* 0x0000001600187202 */ /* 0x000fe20000000f00 */
[----:B------:R-:W-:Y:S01]  /*6710*/  IMAD.MOV.U32 R22, RZ, RZ, R14 ;  /* 0x000000ffff167224 */ /* 0x000fe200078e000e */
[----:B------:R-:W-:-:S07]  /*6720*/  MOV R28, 0x6740 ;  /* 0x00006740001c7802 */ /* 0x000fce0000000f00 */
[----:B------:R-:W-:Y:S05]  /*6730*/  CALL.REL.NOINC `($__internal_43_$__cuda_sm20_rem_s64) ;  /* 0x0000001400387944 */ /* 0x000fea0003c00000 */
.L_x_4026:
[----:B------:R-:W-:Y:S05]  /*6740*/  BSYNC.RECONVERGENT B1 ;  /* 0x0000000000017941 */ /* 0x000fea0003800200 */
.L_x_4024:
        /* <DEDUP_REMOVED lines=8> */
.L_x_3977:
[----:B------:R-:W0:Y:S02]  /*67d0*/  LDCU.64 UR14, c[0x0][0x390] ;  /* 0x00007200ff0e77ac */ /* 0x000e240008000a00 */
[----:B0-----:R-:W-:-:S04]  /*67e0*/  LEA R4, P0, R6, UR14, 0x1 ;  /* 0x0000000e06047c11 */ /* 0x001fc8000f8008ff */
[----:B------:R-:W-:-:S05]  /*67f0*/  LEA.HI.X R5, R6, UR15, R5, 0x1, P0 ;  /* 0x0000000f06057c11 */ /* 0x000fca00080f0c05 */
[----:B------:R-:W2:Y:S04]  /*6800*/  LDG.E.U16 R4, desc[UR10][R4.64] ;  /* 0x0000000a04047981 */ /* 0x000ea8000c1e1500 */
[----:B--2---:R1:W-:Y:S04]  /*6810*/  STS.U16 [R3], R4 ;  /* 0x0000000403007388 */ /* 0x0043e80000000400 */
[----:B------:R1:W-:Y:S02]  /*6820*/  STS.64 [R2], R20 ;  /* 0x0000001402007388 */ /* 0x0003e40000000a00 */
.L_x_3976:
[----:B------:R-:W-:Y:S05]  /*6830*/  BSYNC.RECONVERGENT B0 ;  /* 0x0000000000007941 */ /* 0x000fea0003800200 */
.L_x_3928:
[----:B------:R-:W-:Y:S01]  /*6840*/  BAR.SYNC.DEFER_BLOCKING 0x0 ;  /* 0x0000000000007b1d */ /* 0x000fe20000010000 */
[----:B------:R-:W-:-:S09]  /*6850*/  UISETP.GE.U32.AND UP0, UPT, UR5, 0x42, UPT ;  /* 0x000000420500788c */ /* 0x000fd2000bf06070 */
[----:B------:R-:W-:Y:S05]  /*6860*/  BRA.U !UP0, `(.L_x_4027) ;  /* 0x00000001088c7547 */ /* 0x000fea000b800000 */
.L_x_4032:
[----:B------:R-:W-:Y:S01]  /*6870*/  UMOV UR4, UR5 ;  /* 0x0000000500047c82 */ /* 0x000fe20008000000 */
[----:B------:R-:W-:Y:S01]  /*6880*/  USHF.R.U32.HI UR5, URZ, 0x1, UR5 ;  /* 0x00000001ff057899 */ /* 0x000fe20008011605 */
[----:B------:R-:W-:Y:S05]  /*6890*/  BSSY.RECONVERGENT B0, `(.L_x_4028) ;  /* 0x000001c000007945 */ /* 0x000fea0003800200 */
[----:B------:R-:W-:-:S13]  /*68a0*/  ISETP.GE.U32.AND P0, PT, R0, UR5, PT ;  /* 0x0000000500007c0c */ /* 0x000fda000bf06070 */
[----:B012---:R-:W-:Y:S05]  /*68b0*/  @P0 BRA `(.L_x_4029) ;  /* 0x0000000000640947 */ /* 0x007fea0003800000 */
[----:B------:R-:W-:Y:S01]  /*68c0*/  ULOP3.LUT UR7, UR4, 0x7fe, URZ, 0xc0, !UPT ;  /* 0x000007fe04077892 */ /* 0x000fe2000f8ec0ff */
[----:B-1----:R-:W1:Y:S01]  /*68d0*/  LDS.U16 R4, [R3] ;  /* 0x0000000003047984 */ /* 0x002e620000000400 */
[----:B------:R-:W-:Y:S01]  /*68e0*/  MOV R9, UR5 ;  /* 0x0000000500097c02 */ /* 0x000fe20008000f00 */
[----:B------:R-:W-:Y:S04]  /*68f0*/  BSSY.RELIABLE B1, `(.L_x_4030) ;  /* 0x0000013000017945 */ /* 0x000fe80003800100 */
[----:B------:R-:W-:Y:S02]  /*6900*/  IMAD R9, R9, 0x8, R2 ;  /* 0x0000000809097824 */ /* 0x000fe400078e0202 */
[----:B------:R-:W0:Y:S01]  /*6910*/  LDS.U16 R8, [R3+UR7] ;  /* 0x0000000703087984 */ /* 0x000e220008000400 */
[----:B-1----:R-:W-:-:S02]  /*6920*/  PRMT R7, R4, 0x9910, RZ ;  /* 0x0000991004077816 */ /* 0x002fc400000000ff */
[----:B0-----:R-:W-:-:S04]  /*6930*/  PRMT R6, R8, 0x9910, RZ ;  /* 0x0000991008067816 */ /* 0x001fc800000000ff */
        /* <DEDUP_REMOVED lines=12> */
[----:B------:R-:W-:Y:S02]  /*6a00*/  MOV R4, R6 ;  /* 0x0000000600047202 */ /* 0x000fe40000000f00 */
[----:B------:R-:W-:-:S07]  /*6a10*/  MOV R5, R7 ;  /* 0x0000000700057202 */ /* 0x000fce0000000f00 */
.L_x_4031:
[----:B------:R-:W-:Y:S05]  /*6a20*/  BSYNC.RELIABLE B1 ;  /* 0x0000000000017941 */ /* 0x000fea0003800100 */
.L_x_4030:
[----:B------:R2:W-:Y:S04]  /*6a30*/  STS.U16 [R3], R8 ;  /* 0x0000000803007388 */ /* 0x0005e80000000400 */
[----:B-1----:R2:W-:Y:S02]  /*6a40*/  STS.64 [R2], R4 ;  /* 0x0000000402007388 */ /* 0x0025e40000000a00 */
.L_x_4029:
[----:B------:R-:W-:Y:S05]  /*6a50*/  BSYNC.RECONVERGENT B0 ;  /* 0x0000000000007941 */ /* 0x000fea0003800200 */
.L_x_4028:
[----:B------:R-:W-:Y:S05]  /*6a60*/  WARPSYNC.ALL ;  /* 0x0000000000007948 */ /* 0x000fea0003800000 */
[----:B------:R-:W-:Y:S01]  /*6a70*/  BAR.SYNC.DEFER_BLOCKING 0x0 ;  /* 0x0000000000007b1d */ /* 0x000fe20000010000 */
[----:B------:R-:W-:-:S09]  /*6a80*/  UISETP.GT.U32.AND UP0, UPT, UR4, 0x83, UPT ;  /* 0x000000830400788c */ /* 0x000fd2000bf04070 */
[----:B------:R-:W-:Y:S05]  /*6a90*/  BRA.U UP0, `(.L_x_4032) ;  /* 0xfffffffd00747547 */ /* 0x000fea000b83ffff */
.L_x_4027:
[----:B------:R-:W-:-:S13]  /*6aa0*/  ISETP.GT.U32.AND P0, PT, R0, 0x1f, PT ;  /* 0x0000001f0000780c */ /* 0x000fda0003f04070 */
[----:B------:R-:W-:Y:S05]  /*6ab0*/  @P0 EXIT ;  /* 0x000000000000094d */ /* 0x000fea0003800000 */
[----:B-12---:R-:W0:Y:S01]  /*6ac0*/  LDS.U16 R4, [R3] ;  /* 0x0000000003047984 */ /* 0x006e220000000400 */
        /* <DEDUP_REMOVED lines=22> */
.L_x_4035:
[----:B------:R-:W-:Y:S05]  /*6c30*/  BSYNC.RELIABLE B1 ;  /* 0x0000000000017941 */ /* 0x000fea0003800100 */
.L_x_4034:
[----:B------:R-:W0:Y:S04]  /*6c40*/  LDS.64 R4, [R2+0x100] ;  /* 0x0001000002047984 */ /* 0x000e280000000a00 */
[----:B0-----:R-:W-:Y:S04]  /*6c50*/  STS.64 [R2], R4 ;  /* 0x0000000402007388 */ /* 0x001fe80000000a00 */
[----:B------:R-:W0:Y:S04]  /*6c60*/  LDS.U16 R6, [R3+0x40] ;  /* 0x0000400003067984 */ /* 0x000e280000000400 */
[----:B0-----:R0:W-:Y:S02]  /*6c70*/  STS.U16 [R3], R6 ;  /* 0x0000000603007388 */ /* 0x0011e40000000400 */
.L_x_4036:
[----:B------:R-:W-:Y:S05]  /*6c80*/  BSYNC.RECONVERGENT B0 ;  /* 0x0000000000007941 */ /* 0x000fea0003800200 */
.L_x_4033:
[----:B------:R-:W-:Y:S05]  /*6c90*/  WARPSYNC.ALL ;  /* 0x0000000000007948 */ /* 0x000fea0003800000 */
[----:B------:R-:W0:Y:S01]  /*6ca0*/  LDS.U16 R4, [R3] ;  /* 0x0000000003047984 */ /* 0x000e220000000400 */
[----:B------:R-:W-:Y:S04]  /*6cb0*/  BSSY.RECONVERGENT B0, `(.L_x_4037) ;  /* 0x000001b000007945 */ /* 0x000fe80003800200 */
[----:B------:R-:W-:Y:S01]  /*6cc0*/  BSSY.RELIABLE B2, `(.L_x_4038) ;  /* 0x0000015000027945 */ /* 0x000fe20003800100 */
[----:B------:R-:W1:Y:S01]  /*6cd0*/  LDS.U16 R5, [R3+0x20] ;  /* 0x0000200003057984 */ /* 0x000e620000000400 */
[----:B0-----:R-:W-:-:S02]  /*6ce0*/  PRMT R6, R4, 0x9910, RZ ;  /* 0x0000991004067816 */ /* 0x001fc400000000ff */
[----:B-1----:R-:W-:Y:S02]  /*6cf0*/  PRMT R4, R5, 0x9910, RZ ;  /* 0x0000991005047816 */ /* 0x002fe400000000ff */
        /* <DEDUP_REMOVED lines=17> */
.L_x_4039:
[----:B------:R-:W-:Y:S05]  /*6e10*/  BSYNC.RELIABLE B2 ;  /* 0x0000000000027941 */ /* 0x000fea0003800100 */
.L_x_4038:
[----:B------:R-:W0:Y:S04]  /*6e20*/  LDS.64 R4, [R2+0x80] ;  /* 0x0000800002047984 */ /* 0x000e280000000a00 */
[----:B0-----:R-:W-:Y:S04]  /*6e30*/  STS.64 [R2], R4 ;  /* 0x0000000402007388 */ /* 0x001fe80000000a00 */
[----:B------:R-:W0:Y:S04]  /*6e40*/  LDS.U16 R6, [R3+0x20] ;  /* 0x0000200003067984 */ /* 0x000e280000000400 */
[----:B0-----:R0:W-:Y:S02]  /*6e50*/  STS.U16 [R3], R6 ;  /* 0x0000000603007388 */ /* 0x0011e40000000400 */
.L_x_4040:
[----:B------:R-:W-:Y:S05]  /*6e60*/  BSYNC.RECONVERGENT B0 ;  /* 0x0000000000007941 */ /* 0x000fea0003800200 */
.L_x_4037:
        /* <DEDUP_REMOVED lines=24> */
.L_x_4043:
[----:B------:R-:W-:Y:S05]  /*6ff0*/  BSYNC.RELIABLE B3 ;  /* 0x0000000000037941 */ /* 0x000fea0003800100 */
.L_x_4042:
[----:B------:R-:W0:Y:S04]  /*7000*/  LDS.64 R4, [R2+0x40] ;  /* 0x0000400002047984 */ /* 0x000e280000000a00 */
[----:B0-----:R-:W-:Y:S04]  /*7010*/  STS.64 [R2], R4 ;  /* 0x0000000402007388 */ /* 0x001fe80000000a00 */
[----:B------:R-:W0:Y:S04]  /*7020*/  LDS.U16 R6, [R3+0x10] ;  /* 0x0000100003067984 */ /* 0x000e280000000400 */
[----:B0-----:R0:W-:Y:S02]  /*7030*/  STS.U16 [R3], R6 ;  /* 0x0000000603007388 */ /* 0x0011e40000000400 */
.L_x_4044:
[----:B------:R-:W-:Y:S05]  /*7040*/  BSYNC.RECONVERGENT B0 ;  /* 0x0000000000007941 */ /* 0x000fea0003800200 */
.L_x_4041:
[----:B------:R-:W-:Y:S05]  /*7050*/  WARPSYNC.ALL ;  /* 0x0000000000007948 */ /* 0x000fea0003800000 */
[----:B------:R-:W0:Y:S01]  /*7060*/  LDS.U16 R4, [R3] ;  /* 0x0000000003047984 */ /* 0x000e220000000400 */
[----:B------:R-:W-:Y:S04]  /*7070*/  BSSY.RECONVERGENT B0, `(.L_x_4045) ;  /* 0x000001b000007945 */ /* 0x000fe80003800200 */
[----:B------:R-:W-:Y:S01]  /*7080*/  BSSY.RELIABLE B4, `(.L_x_4046) ;  /* 0x0000015000047945 */ /* 0x000fe20003800100 */
[----:B------:R-:W1:Y:S01]  /*7090*/  LDS.U16 R5, [R3+0x8] ;  /* 0x0000080003057984 */ /* 0x000e620000000400 */
[----:B0-----:R-:W-:-:S02]  /*70a0*/  PRMT R6, R4, 0x9910, RZ ;  /* 0x0000991004067816 */ /* 0x001fc400000000ff */
        /* <DEDUP_REMOVED lines=18> */
.L_x_4047:
[----:B------:R-:W-:Y:S05]  /*71d0*/  BSYNC.RELIABLE B4 ;  /* 0x0000000000047941 */ /* 0x000fea0003800100 */
.L_x_4046:
[----:B------:R-:W0:Y:S04]  /*71e0*/  LDS.64 R4, [R2+0x20] ;  /* 0x0000200002047984 */ /* 0x000e280000000a00 */
[----:B0-----:R-:W-:Y:S04]  /*71f0*/  STS.64 [R2], R4 ;  /* 0x0000000402007388 */ /* 0x001fe80000000a00 */
[----:B------:R-:W0:Y:S04]  /*7200*/  LDS.U16 R6, [R3+0x8] ;  /* 0x0000080003067984 */ /* 0x000e280000000400 */
[----:B0-----:R0:W-:Y:S02]  /*7210*/  STS.U16 [R3], R6 ;  /* 0x0000000603007388 */ /* 0x0011e40000000400 */
.L_x_4048:
[----:B------:R-:W-:Y:S05]  /*7220*/  BSYNC.RECONVERGENT B0 ;  /* 0x0000000000007941 */ /* 0x000fea0003800200 */
.L_x_4045:
        /* <DEDUP_REMOVED lines=24> */
.L_x_4051:
[----:B------:R-:W-:Y:S05]  /*73b0*/  BSYNC.RELIABLE B5 ;  /* 0x0000000000057941 */ /* 0x000fea0003800100 */
.L_x_4050:
[----:B------:R-:W0:Y:S04]  /*73c0*/  LDS.64 R4, [R2+0x10] ;  /* 0x0000100002047984 */ /* 0x000e280000000a00 */
[----:B0-----:R-:W-:Y:S04]  /*73d0*/  STS.64 [R2], R4 ;  /* 0x0000000402007388 */ /* 0x001fe80000000a00 */
[----:B------:R-:W0:Y:S04]  /*73e0*/  LDS.U16 R6, [R3+0x4] ;  /* 0x0000040003067984 */ /* 0x000e280000000400 */
[----:B0-----:R0:W-:Y:S02]  /*73f0*/  STS.U16 [R3], R6 ;  /* 0x0000000603007388 */ /* 0x0011e40000000400 */
.L_x_4052:
[----:B------:R-:W-:Y:S05]  /*7400*/  BSYNC.RECONVERGENT B0 ;  /* 0x0000000000007941 */ /* 0x000fea0003800200 */
.L_x_4049:
        /* <DEDUP_REMOVED lines=24> */
.L_x_4055:
[----:B------:R-:W-:Y:S05]  /*7590*/  BSYNC.RELIABLE B6 ;  /* 0x0000000000067941 */ /* 0x000fea0003800100 */
.L_x_4054:
[----:B------:R-:W0:Y:S04]  /*75a0*/  LDS.64 R4, [R2+0x8] ;  /* 0x0000080002047984 */ /* 0x000e280000000a00 */
[----:B0-----:R-:W-:Y:S04]  /*75b0*/  STS.64 [R2], R4 ;  /* 0x0000000402007388 */ /* 0x001fe80000000a00 */
[----:B------:R-:W0:Y:S04]  /*75c0*/  LDS.U16 R6, [R3+0x2] ;  /* 0x0000020003067984 */ /* 0x000e280000000400 */
[----:B0-----:R0:W-:Y:S02]  /*75d0*/  STS.U16 [R3], R6 ;  /* 0x0000000603007388 */ /* 0x0011e40000000400 */
.L_x_4056:
[----:B------:R-:W-:Y:S05]  /*75e0*/  BSYNC.RECONVERGENT B0 ;  /* 0x0000000000007941 */ /* 0x000fea0003800200 */
.L_x_4053:
        /* <DEDUP_REMOVED lines=16> */
        .weak           $__internal_42_$__cuda_sm20_div_s64
        .type           $__internal_42_$__cuda_sm20_div_s64,@function
        .size           $__internal_42_$__cuda_sm20_div_s64,($__internal_43_$__cuda_sm20_rem_s64 - $__internal_42_$__cuda_sm20_div_s64)
$__internal_42_$__cuda_sm20_div_s64:
        /* <DEDUP_REMOVED lines=82> */
[----:B------:R-:W-:Y:S06]  /*7c10*/  RET.REL.NODEC R10 `(uncontiguous_reduce_i16) ;  /* 0xffffff800af87950 */ /* 0x000fec0003c3ffff */
        .weak           $__internal_43_$__cuda_sm20_rem_s64
        .type           $__internal_43_$__cuda_sm20_rem_s64,@function
        .size           $__internal_43_$__cuda_sm20_rem_s64,(.L_x_4879 - $__internal_43_$__cuda_sm20_rem_s64)
$__internal_43_$__cuda_sm20_rem_s64:
        /* <DEDUP_REMOVED lines=76> */
[----:B------:R-:W-:Y:S06]  /*80e0*/  RET.REL.NODEC R28 `(uncontiguous_reduce_i16) ;  /* 0xffffff7c1cc47950 */ /* 0x000fec0003c3ffff */
.L_x_4057:
        /* <DEDUP_REMOVED lines=9> */
.L_x_4879:


//--------------------- .text.contiguous_reduce_i16 --------------------------
	.section	.text.contiguous_reduce_i16,"ax",@progbits
	.align	128
        .global         contiguous_reduce_i16
        .type           contiguous_reduce_i16,@function
        .size           contiguous_reduce_i16,(.L_x_4942 - contiguous_reduce_i16)
        .other          contiguous_reduce_i16,@"STO_CUDA_ENTRY STV_DEFAULT"
contiguous_reduce_i16:
.text.contiguous_reduce_i16:
        /* <DEDUP_REMOVED lines=29> */
[----:B------:R-:W3:Y:S01]  /*01d0*/  LDG.E.U16 R13, desc[UR8][R12.64] ;  /* 0x000000080c0d7981 */ /* 0x000ee2000c1e1500 */
[----:B------:R-:W-:Y:S01]  /*01e0*/  IMAD.MOV.U32 R9, RZ, RZ, RZ ;  /* 0x000000ffff097224 */ /* 0x000fe200078e00ff */
        /* <DEDUP_REMOVED lines=8> */
.L_x_4059:
        /* <DEDUP_REMOVED lines=9> */
.L_x_4060:
[----:B------:R-:W-:Y:S05]  /*0300*/  BSYNC.RECONVERGENT B0 ;  /* 0x0000000000007941 */ /* 0x000fea0003800200 */
.L_x_4058:
[----:B------:R-:W-:Y:S01]  /*0310*/  BAR.SYNC.DEFER_BLOCKING 0x0 ;  /* 0x0000000000007b1d */ /* 0x000fe20000010000 */
[----:B------:R-:W-:-:S09]  /*0320*/  UISETP.GE.U32.AND UP0, UPT, UR5, 0x42, UPT ;  /* 0x000000420500788c */ /* 0x000fd2000bf06070 */
[----:B------:R-:W-:Y:S05]  /*0330*/  BRA.U !UP0, `(.L_x_4061) ;  /* 0x00000001088c7547 */ /* 0x000fea000b800000 */
.L_x_4066:
[----:B------:R-:W-:Y:S01]  /*0340*/  UMOV UR4, UR5 ;  /* 0x0000000500047c82 */ /* 0x000fe20008000000 */
[----:B------:R-:W-:Y:S01]  /*0350*/  USHF.R.U32.HI UR5, URZ, 0x1, UR5 ;  /* 0x00000001ff057899 */ /* 0x000fe20008011605 */
[----:B------:R-:W-:Y:S05]  /*0360*/  BSSY.RECONVERGENT B0, `(.L_x_4062) ;  /* 0x000001c000007945 */ /* 0x000fea0003800200 */
[----:B------:R-:W-:-:S13]  /*0370*/  ISETP.GE.U32.AND P0, PT, R2, UR5, PT ;  /* 0x0000000502007c0c */ /* 0x000fda000bf06070 */
[----:B--2---:R-:W-:Y:S05]  /*0380*/  @P0 BRA `(.L_x_4063) ;  /* 0x0000000000640947 */ /* 0x004fea0003800000 */
[----:B------:R-:W-:Y:S01]  /*0390*/  ULOP3.LUT UR7, UR4, 0x7fe, URZ, 0xc0, !UPT ;  /* 0x000007fe04077892 */ /* 0x000fe2000f8ec0ff */
[----:B------:R-:W2:Y:S01]  /*03a0*/  LDS.U16 R5, [R4] ;  /* 0x0000000004057984 */ /* 0x000ea20000000400 */
[----:B01----:R-:W-:Y:S01]  /*03b0*/  IMAD.U32 R6, RZ, RZ, UR5 ;  /* 0x00000005ff067e24 */ /* 0x003fe2000f8e00ff */
[----:B------:R-:W-:Y:S03]  /*03c0*/  BSSY.RELIABLE B1, `(.L_x_4064) ;  /* 0x0000013000017945 */ /* 0x000fe60003800100 */
[----:B------:R-:W-:-:S03]  /*03d0*/  IMAD R9, R6, 0x8, R3 ;  /* 0x0000000806097824 */ /* 0x000fc600078e0203 */
[----:B------:R-:W0:Y:S01]  /*03e0*/  LDS.U16 R11, [R4+UR7] ;  /* 0x00000007040b7984 */ /* 0x000e220008000400 */
[----:B--2---:R-:W-:Y:S02]  /*03f0*/  PRMT R8, R5, 0x9910, RZ ;  /* 0x0000991005087816 */ /* 0x004fe400000000ff */
        /* <DEDUP_REMOVED lines=15> */
.L_x_4065:
[----:B------:R-:W-:Y:S05]  /*04f0*/  BSYNC.RELIABLE B1 ;  /* 0x0000000000017941 */ /* 0x000fea0003800100 */
.L_x_4064:
[----:B------:R2:W-:Y:S04]  /*0500*/  STS.U16 [R4], R11 ;  /* 0x0000000b04007388 */ /* 0x0005e80000000400 */
[----:B-1----:R2:W-:Y:S02]  /*0510*/  STS.64 [R3], R6 ;  /* 0x0000000603007388 */ /* 0x0025e40000000a00 */
.L_x_4063:
[----:B------:R-:W-:Y:S05]  /*0520*/  BSYNC.RECONVERGENT B0 ;  /* 0x0000000000007941 */ /* 0x000fea0003800200 */
.L_x_4062:
[----:B------:R-:W-:Y:S05]  /*0530*/  WARPSYNC.ALL ;  /* 0x0000000000007948 */ /* 0x000fea0003800000 */
[----:B------:R-:W-:Y:S01]  /*0540*/  BAR.SYNC.DEFER_BLOCKING 0x0 ;  /* 0x0000000000007b1d */ /* 0x000fe20000010000 */
[----:B------:R-:W-:-:S09]  /*0550*/  UISETP.GT.U32.AND UP0, UPT, UR4, 0x83, UPT ;  /* 0x000000830400788c */ /* 0x000fd2000bf04070 */
[----:B------:R-:W-:Y:S05]  /*0560*/  BRA.U UP0, `(.L_x_4066) ;  /* 0xfffffffd00747547 */ /* 0x000fea000b83ffff */
.L_x_4061:
[----:B------:R-:W-:-:S13]  /*0570*/  ISETP.GT.U32.AND P0, PT, R2, 0x1f, PT ;  /* 0x0000001f0200780c */ /* 0x000fda0003f04070 */
[----:B------:R-:W-:Y:S05]  /*0580*/  @P0 EXIT ;  /* 0x000000000000094d */ /* 0x000fea0003800000 */
[----:B------:R-:W3:Y:S01]  /*0590*/  LDS.U16 R5, [R4] ;  /* 0x0000000004057984 */ /* 0x000ee20000000400 */
[----:B------:R-:W-:Y:S04]  /*05a0*/  BSSY.RECONVERGENT B1, `(.L_x_4067) ;  /* 0x000001b000017945 */ /* 0x000fe80003800200 */
[----:B------:R-:W-:Y:S01]  /*05b0*/  BSSY.RELIABLE B0, `(.L_x_4068) ;  /* 0x0000015000007945 */ /* 0x000fe20003800100 */
[----:B012---:R-:W0:Y:S01]  /*05c0*/  LDS.U16 R6, [R4+0x40] ;  /* 0x0000400004067984 */ /* 0x007e220000000400 */
[----:B---3--:R-:W-:Y:S02]  /*05d0*/  PRMT R7, R5, 0x9910, RZ ;  /* 0x0000991005077816 */ /* 0x008fe400000000ff */
[----:B0-----:R-:W-:-:S03]  /*05e0*/  PRMT R5, R6, 0x9910, RZ ;  /* 0x0000991006057816 */ /* 0x001fc600000000ff */
        /* <DEDUP_REMOVED lines=17> */
.L_x_4069:
[----:B------:R-:W-:Y:S05]  /*0700*/  BSYNC.RELIABLE B0 ;  /* 0x0000000000007941 */ /* 0x000fea0003800100 */
.L_x_4068:
[----:B------:R-:W0:Y:S04]  /*0710*/  LDS.64 R6, [R3+0x100] ;  /* 0x0001000003067984 */ /* 0x000e280000000a00 */
[----:B0-----:R-:W-:Y:S04]  /*0720*/  STS.64 [R3], R6 ;  /* 0x0000000603007388 */ /* 0x001fe80000000a00 */
[----:B------:R-:W0:Y:S04]  /*0730*/  LDS.U16 R5, [R4+0x40] ;  /* 0x0000400004057984 */ /* 0x000e280000000400 */
[----:B0-----:R0:W-:Y:S02]  /*0740*/  STS.U16 [R4], R5 ;  /* 0x0000000504007388 */ /* 0x0011e40000000400 */
.L_x_4070:
[----:B------:R-:W-:Y:S05]  /*0750*/  BSYNC.RECONVERGENT B1 ;  /* 0x0000000000017941 */ /* 0x000fea0003800200 */
.L_x_4067:
[----:B------:R-:W-:Y:S05]  /*0760*/  WARPSYNC.ALL ;  /* 0x0000000000007948 */ /* 0x000fea0003800000 */
[----:B0-----:R-:W0:Y:S01]  /*0770*/  LDS.U16 R5, [R4] ;  /* 0x0000000004057984 */ /* 0x001e220000000400 */
        /* <DEDUP_REMOVED lines=22> */
.L_x_4073:
[----:B------:R-:W-:Y:S05]  /*08e0*/  BSYNC.RELIABLE B1 ;  /* 0x0000000000017941 */ /* 0x000fea0003800100 */
.L_x_4072:
[----:B------:R-:W0:Y:S04]  /*08f0*/  LDS.64 R6, [R3+0x80] ;  /* 0x0000800003067984 */ /* 0x000e280000000a00 */
[----:B0-----:R-:W-:Y:S04]  /*0900*/  STS.64 [R3], R6 ;  /* 0x0000000603007388 */ /* 0x001fe80000000a00 */
[----:B------:R-:W0:Y:S04]  /*0910*/  LDS.U16 R5, [R4+0x20] ;  /* 0x0000200004057984 */ /* 0x000e280000000400 */
[----:B0-----:R0:W-:Y:S02]  /*0920*/  STS.U16 [R4], R5 ;  /* 0x0000000504007388 */ /* 0x0011e40000000400 */
.L_x_4074:
[----:B------:R-:W-:Y:S05]  /*0930*/  BSYNC.RECONVERGENT B2 ;  /* 0x0000000000027941 */ /* 0x000fea0003800200 */
.L_x_4071:
        /* <DEDUP_REMOVED lines=24> */
.L_x_4077:
[----:B------:R-:W-:Y:S05]  /*0ac0*/  BSYNC.RELIABLE B2 ;  /* 0x0000000000027941 */ /* 0x000fea0003800100 */
.L_x_4076:
[----:B------:R-:W0:Y:S04]  /*0ad0*/  LDS.64 R6, [R3+0x40] ;  /* 0x0000400003067984 */ /* 0x000e280000000a00 */
[----:B0-----:R-:W-:Y:S04]  /*0ae0*/  STS.64 [R3], R6 ;  /* 0x0000000603007388 */ /* 0x001fe80000000a00 */
[----:B------:R-:W0:Y:S04]  /*0af0*/  LDS.U16 R5, [R4+0x10] ;  /* 0x0000100004057984 */ /* 0x000e280000000400 */
[----:B0-----:R0:W-:Y:S02]  /*0b00*/  STS.U16 [R4], R5 ;  /* 0x0000000504007388 */ /* 0x0011e40000000400 */
.L_x_4078:
[----:B------:R-:W-:Y:S05]  /*0b10*/  BSYNC.RECONVERGENT B3 ;  /* 0x0000000000037941 */ /* 0x000fea0003800200 */
.L_x_4075:
        /* <DEDUP_REMOVED lines=24> */
.L_x_4081:
[----:B------:R-:W-:Y:S05]  /*0ca0*/  BSYNC.RELIABLE B3 ;  /* 0x0000000000037941 */ /* 0x000fea0003800100 */
.L_x_4080:
[----:B------:R-:W0:Y:S04]  /*0cb0*/  LDS.64 R6, [R3+0x20] ;  /* 0x0000200003067984 */ /* 0x000e280000000a00 */
[----:B0-----:R-:W-:Y:S04]  /*0cc0*/  STS.64 [R3], R6 ;  /* 0x0000000603007388 */ /* 0x001fe80000000a00 */
[----:B------:R-:W0:Y:S04]  /*0cd0*/  LDS.U16 R5, [R4+0x8] ;  /* 0x0000080004057984 */ /* 0x000e280000000400 */
[----:B0-----:R0:W-:Y:S02]  /*0ce0*/  STS.U16 [R4], R5 ;  /* 0x0000000504007388 */ /* 0x0011e40000000400 */
.L_x_4082:
[----:B------:R-:W-:Y:S05]  /*0cf0*/  BSYNC.RECONVERGENT B4 ;  /* 0x0000000000047941 */ /* 0x000fea0003800200 */
.L_x_4079:
        /* <DEDUP_REMOVED lines=24> */
.L_x_4085:
[----:B------:R-:W-:Y:S05]  /*0e80*/  BSYNC.RELIABLE B4 ;  /* 0x0000000000047941 */ /* 0x000fea0003800100 */
.L_x_4084:
[----:B------:R-:W0:Y:S04]  /*0e90*/  LDS.64 R6, [R3+0x10] ;  /* 0x0000100003067984 */ /* 0x000e280000000a00 */
[----:B0-----:R-:W-:Y:S04]  /*0ea0*/  STS.64 [R3], R6 ;  /* 0x0000000603007388 */ /* 0x001fe80000000a00 */
[----:B------:R-:W0:Y:S04]  /*0eb0*/  LDS.U16 R5, [R4+0x4] ;  /* 0x0000040004057984 */ /* 0x000e280000000400 */
[----:B0-----:R0:W-:Y:S02]  /*0ec0*/  STS.U16 [R4], R5 ;  /* 0x0000000504007388 */ /* 0x0011e40000000400 */
.L_x_4086:
[----:B------:R-:W-:Y:S05]  /*0ed0*/  BSYNC.RECONVERGENT B5 ;  /* 0x0000000000057941 */ /* 0x000fea0003800200 */
.L_x_4083:
        /* <DEDUP_REMOVED lines=24> */
.L_x_4089:
[----:B------:R-:W-:Y:S05]  /*1060*/  BSYNC.RELIABLE B6 ;  /* 0x0000000000067941 */ /* 0x000fea0003800100 */
.L_x_4088:
[----:B------:R-:W0:Y:S04]  /*1070*/  LDS.64 R6, [R3+0x8] ;  /* 0x0000080003067984 */ /* 0x000e280000000a00 */
[----:B0-----:R-:W-:Y:S04]  /*1080*/  STS.64 [R3], R6 ;  /* 0x0000000603007388 */ /* 0x001fe80000000a00 */
[----:B------:R-:W0:Y:S04]  /*1090*/  LDS.U16 R5, [R4+0x2] ;  /* 0x0000020004057984 */ /* 0x000e280000000400 */
[----:B0-----:R0:W-:Y:S02]  /*10a0*/  STS.U16 [R4], R5 ;  /* 0x0000000504007388 */ /* 0x0011e40000000400 */
.L_x_4090:
[----:B------:R-:W-:Y:S05]  /*10b0*/  BSYNC.RECONVERGENT B5 ;  /* 0x0000000000057941 */ /* 0x000fea0003800200 */
.L_x_4087:
        /* <DEDUP_REMOVED lines=15> */
.L_x_4091:
        /* <DEDUP_REMOVED lines=13> */
.L_x_4942:


//--------------------- .text.nkd2_i8             --------------------------
	.section	.text.nkd2_i8,"ax",@progbits
	.align	128
        .global         nkd2_i8
        .type           nkd2_i8,@function
        .size           nkd2_i8,(.L_x_4943 - nkd2_i8)
        .other          nkd2_i8,@"STO_CUDA_ENTRY STV_DEFAULT"
nkd2_i8:
.text.nkd2_i8:
        /* <DEDUP_REMOVED lines=44> */
[----:B------:R-:W2:Y:S04]  /*02c0*/  LDG.E.S8 R13, desc[UR18][R6.64] ;  /* 0x00000012060d7981 */ /* 0x000ea8000c1e1300 */
[----:B------:R-:W2:Y:S02]  /*02d0*/  LDG.E.S8 R12, desc[UR18][R8.64] ;  /* 0x00000012080c7981 */ /* 0x000ea4000c1e1300 */
[----:B--2---:R-:W-:-:S13]  /*02e0*/  ISETP.GT.AND P0, PT, R13, R12, PT ;  /* 0x0000000c0d00720c */ /* 0x004fda0003f04270 */
[----:B------:R-:W-:Y:S05]  /*02f0*/  @!P0 BRA `(.L_x_4094) ;  /* 0x0000000000108947 */ /* 0x000fea0003800000 */
[----:B------:R-:W0:Y:S02]  /*0300*/  LDC.64 R6, c[0x0][0x390] ;  /* 0x0000e400ff067b82 */ /* 0x000e240000000a00 */
[----:B0-----:R-:W-:-:S06]  /*0310*/  IMAD.WIDE.U32 R6, R15, 0x8, R6 ;  /* 0x000000080f067825 */ /* 0x001fcc00078e0006 */
[----:B------:R-:W5:Y:S01]  /*0320*/  LDG.E.64 R6, desc[UR18][R6.64] ;  /* 0x0000001206067981 */ /* 0x000f62000c1e1b00 */
[----:B------:R-:W-:Y:S05]  /*0330*/  BRA `(.L_x_4095) ;  /* 0x0000000000487947 */ /* 0x000fea0003800000 */
.L_x_4094:
[----:B------:R-:W-:Y:S01]  /*0340*/  ISETP.NE.AND P0, PT, R13, R12, PT ;  /* 0x0000000c0d00720c */ /* 0x000fe20003f05270 */
[----:B------:R-:W-:-:S12]  /*0350*/  BSSY.RELIABLE B1, `(.L_x_4096) ;  /* 0x0000014000017945 */ /* 0x000fd80003800100 */
[----:B------:R-:W-:Y:S05]  /*0360*/  @!P0 BRA `(.L_x_4097) ;  /* 0x0000000000108947 */ /* 0x000fea0003800000 */
[----:B------:R-:W0:Y:S02]  /*0370*/  LDC.64 R6, c[0x0][0x390] ;  /* 0x0000e400ff067b82 */ /* 0x000e240000000a00 */
[----:B0-----:R-:W-:-:S06]  /*0380*/  IMAD.WIDE.U32 R6, R11, 0x8, R6 ;  /* 0x000000080b067825 */ /* 0x001fcc00078e0006 */
[----:B------:R-:W5:Y:S01]  /*0390*/  LDG.E.64 R6, desc[UR18][R6.64] ;  /* 0x0000001206067981 */ /* 0x000f62000c1e1b00 */
[----:B------:R-:W-:Y:S05]  /*03a0*/  BRA `(.L_x_4098) ;  /* 0x0000000000387947 */ /* 0x000fea0003800000 */
.L_x_4097:
        /* <DEDUP_REMOVED lines=11> */
.L_x_4095:
[----:B------:R0:W-:Y:S04]  /*0460*/  STS.U8 [R0+UR6], R12 ;  /* 0x0000000c00007988 */ /* 0x0001e80008000006 */
[----:B-----5:R0:W-:Y:S01]  /*0470*/  STS.64 [R3], R6 ;  /* 0x0000000603007388 */ /* 0x0201e20000000a00 */
[----:B------:R-:W-:Y:S05]  /*0480*/  BRA `(.L_x_4099) ;  /* 0x0000000000407947 */ /* 0x000fea0003800000 */
.L_x_4098:
[----:B------:R-:W-:Y:S05]  /*0490*/  BSYNC.RELIABLE B1 ;  /* 0x0000000000017941 */ /* 0x000fea0003800100 */
.L_x_4096:
[----:B------:R1:W-:Y:S04]  /*04a0*/  STS.U8 [R0+UR6], R13 ;  /* 0x0000000d00007988 */ /* 0x0003e80008000006 */
[----:B-----5:R1:W-:Y:S01]  /*04b0*/  STS.64 [R3], R6 ;  /* 0x0000000603007388 */ /* 0x0203e20000000a00 */
[----:B------:R-:W-:Y:S05]  /*04c0*/  BRA `(.L_x_4099) ;  /* 0x0000000000307947 */ /* 0x000fea0003800000 */
.L_x_4093:
        /* <DEDUP_REMOVED lines=12> */
.L_x_4099:
[----:B------:R-:W-:Y:S05]  /*0590*/  BSYNC.RECONVERGENT B0 ;  /* 0x0000000000007941 */ /* 0x000fea0003800200 */
.L_x_4092:
[----:B------:R-:W-:Y:S05]  /*05a0*/  WARPSYNC.ALL ;  /* 0x0000000000007948 */ /* 0x000fea0003800000 */
[----:B------:R-:W-:Y:S01]  /*05b0*/  BAR.SYNC.DEFER_BLOCKING 0x0 ;  /* 0x0000000000007b1d */ /* 0x000fe20000010000 */
[----:B------:R-:W-:-:S13]  /*05c0*/  ISETP.GE.U32.AND P0, PT, R4, 0x42, PT ;  /* 0x000000420400780c */ /* 0x000fda0003f06070 */
[----:B------:R-:W-:Y:S05]  /*05d0*/  @!P0 BRA `(.L_x_4100) ;  /* 0x0000000000808947 */ /* 0x000fea0003800000 */
.L_x_4105:
[--C-:B------:R-:W-:Y:S01]  /*05e0*/  IMAD.MOV.U32 R10, RZ, RZ, R4.reuse ;  /* 0x000000ffff0a7224 */ /* 0x100fe200078e0004 */
[----:B------:R-:W-:Y:S01]  /*05f0*/  SHF.R.U32.HI R4, RZ, 0x1, R4 ;  /* 0x00000001ff047819 */ /* 0x000fe20000011604 */
[----:B------:R-:W-:Y:S03]  /*0600*/  BSSY.RECONVERGENT B0, `(.L_x_4101) ;  /* 0x0000019000007945 */ /* 0x000fe60003800200 */
[----:B------:R-:W-:-:S13]  /*0610*/  ISETP.GE.U32.AND P0, PT, R0, R4, PT ;  /* 0x000000040000720c */ /* 0x000fda0003f06070 */
[----:B---3--:R-:W-:Y:S05]  /*0620*/  @P0 BRA `(.L_x_4102) ;  /* 0x0000000000580947 */ /* 0x008fea0003800000 */
[----:B--2---:R-:W-:Y:S01]  /*0630*/  IMAD.IADD R9, R5, 0x1, R4 ;  /* 0x0000000105097824 */ /* 0x004fe200078e0204 */
[----:B------:R-:W-:Y:S01]  /*0640*/  LDS.S8 R8, [R0+UR6] ;  /* 0x0000000600087984 */ /* 0x000fe20008000200 */
[----:B0-----:R-:W-:Y:S01]  /*0650*/  IMAD R12, R4, 0x8, R3 ;  /* 0x00000008040c7824 */ /* 0x001fe200078e0203 */
[----:B------:R-:W-:Y:S02]  /*0660*/  BSSY.RELIABLE B1, `(.L_x_4103) ;  /* 0x0000010000017945 */ /* 0x000fe40003800100 */
[----:B------:R-:W0:Y:S02]  /*0670*/  LDS.S8 R11, [R9] ;  /* 0x00000000090b7984 */ /* 0x000e240000000200 */
[----:B0-----:R-:W-:-:S13]  /*0680*/  ISETP.GT.AND P0, PT, R8, R11, PT ;  /* 0x0000000b0800720c */ /* 0x001fda0003f04270 */
        /* <DEDUP_REMOVED lines=13> */
.L_x_4104:
[----:B------:R-:W-:Y:S05]  /*0760*/  BSYNC.RELIABLE B1 ;  /* 0x0000000000017941 */ /* 0x000fea0003800100 */
.L_x_4103:
[----:B------:R3:W-:Y:S04]  /*0770*/  STS.U8 [R0+UR6], R11 ;  /* 0x0000000b00007988 */ /* 0x0007e80008000006 */
[----:B-1----:R3:W-:Y:S02]  /*0780*/  STS.64 [R3], R6 ;  /* 0x0000000603007388 */ /* 0x0027e40000000a00 */
.L_x_4102:
[----:B------:R-:W-:Y:S05]  /*0790*/  BSYNC.RECONVERGENT B0 ;  /* 0x0000000000007941 */ /* 0x000fea0003800200 */
.L_x_4101:
[----:B------:R-:W-:Y:S05]  /*07a0*/  WARPSYNC.ALL ;  /* 0x0000000000007948 */ /* 0x000fea0003800000 */
[----:B------:R-:W-:Y:S01]  /*07b0*/  BAR.SYNC.DEFER_BLOCKING 0x0 ;  /* 0x0000000000007b1d */ /* 0x000fe20000010000 */
[----:B------:R-:W-:-:S13]  /*07c0*/  ISETP.GT.U32.AND P0, PT, R10, 0x83, PT ;  /* 0x000000830a00780c */ /* 0x000fda0003f04070 */
[----:B------:R-:W-:Y:S05]  /*07d0*/  @P0 BRA `(.L_x_4105) ;  /* 0xfffffffc00800947 */ /* 0x000fea000383ffff */
.L_x_4100:
[----:B------:R-:W-:-:S13]  /*07e0*/  ISETP.GT.U32.AND P0, PT, R0, 0x1f, PT ;  /* 0x0000001f0000780c */ /* 0x000fda0003f04070 */
[----:B------:R-:W-:Y:S05]  /*07f0*/  @P0 EXIT ;  /* 0x000000000000094d */ /* 0x000fea0003800000 */
[----:B------:R-:W-:Y:S01]  /*0800*/  LDS.S8 R4, [R0+UR6] ;  /* 0x0000000600047984 */ /* 0x000fe20008000200 */
[----:B------:R-:W-:Y:S04]  /*0810*/  BSSY.RECONVERGENT B1, `(.L_x_4106) ;  /* 0x0000015000017945 */ /* 0x000fe80003800200 */
[----:B------:R-:W-:Y:S01]  /*0820*/  BSSY.RELIABLE B0, `(.L_x_4107) ;  /* 0x000000f000007945 */ /* 0x000fe20003800100 */
[----:B------:R-:W4:Y:S02]  /*0830*/  LDS.S8 R5, [R0+UR6+0x20] ;  /* 0x0000200600057984 */ /* 0x000f240008000200 */
[----:B----4-:R-:W-:-:S13]  /*0840*/  ISETP.GT.AND P0, PT, R4, R5, PT ;  /* 0x000000050400720c */ /* 0x010fda0003f04270 */
        /* <DEDUP_REMOVED lines=12> */
.L_x_4108:
[----:B------:R-:W-:Y:S05]  /*0910*/  BSYNC.RELIABLE B0 ;  /* 0x0000000000007941 */ /* 0x000fea0003800100 */
.L_x_4107:
[----:B------:R-:W4:Y:S04]  /*0920*/  LDS.64 R4, [R3+0x100] ;  /* 0x0001000003047984 */ /* 0x000f280000000a00 */
[----:B----4-:R-:W-:Y:S04]  /*0930*/  STS.64 [R3], R4 ;  /* 0x0000000403007388 */ /* 0x010fe80000000a00 */
[----:B0123--:R-:W0:Y:S04]  /*0940*/  LDS.U8 R7, [R0+UR6+0x20] ;  /* 0x0000200600077984 */ /* 0x00fe280008000000 */
[----:B0-----:R4:W-:Y:S02]  /*0950*/  STS.U8 [R0+UR6], R7 ;  /* 0x0000000700007988 */ /* 0x0019e40008000006 */
.L_x_4109:
[----:B------:R-:W-:Y:S05]  /*0960*/  BSYNC.RECONVERGENT B1 ;  /* 0x0000000000017941 */ /* 0x000fea0003800200 */
.L_x_4106:
[----:B------:R-:W-:Y:S05]  /*0970*/  WARPSYNC.ALL ;  /* 0x0000000000007948 */ /* 0x000fea0003800000 */
[----:B------:R-:W-:Y:S01]  /*0980*/  LDS.S8 R4, [R0+UR6] ;  /* 0x0000000600047984 */ /* 0x000fe20008000200 */
[----:B------:R-:W-:Y:S04]  /*0990*/  BSSY.RECONVERGENT B2, `(.L_x_4110) ;  /* 0x0000015000027945 */ /* 0x000fe80003800200 */
[----:B------:R-:W-:Y:S01]  /*09a0*/  BSSY.RELIABLE B1, `(.L_x_4111) ;  /* 0x000000f000017945 */ /* 0x000fe20003800100 */
[----:B------:R-:W5:Y:S02]  /*09b0*/  LDS.S8 R5, [R0+UR6+0x10] ;  /* 0x0000100600057984 */ /* 0x000f640008000200 */
[----:B-----5:R-:W-:-:S13]  /*09c0*/  ISETP.GT.AND P0, PT, R4, R5, PT ;  /* 0x000000050400720c */ /* 0x020fda0003f04270 */
        /* <DEDUP_REMOVED lines=12> */
.L_x_4112:
[----:B------:R-:W-:Y:S05]  /*0a90*/  BSYNC.RELIABLE B1 ;  /* 0x0000000000017941 */ /* 0x000fea0003800100 */
.L_x_4111:
[----:B------:R-:W5:Y:S04]  /*0aa0*/  LDS.64 R4, [R3+0x80] ;  /* 0x0000800003047984 */ /* 0x000f680000000a00 */
[----:B-----5:R-:W-:Y:S04]  /*0ab0*/  STS.64 [R3], R4 ;  /* 0x0000000403007388 */ /* 0x020fe80000000a00 */
[----:B01234-:R-:W0:Y:S04]  /*0ac0*/  LDS.U8 R7, [R0+UR6+0x10] ;  /* 0x0000100600077984 */ /* 0x01fe280008000000 */
[----:B0-----:R0:W-:Y:S02]  /*0ad0*/  STS.U8 [R0+UR6], R7 ;  /* 0x0000000700007988 */ /* 0x0011e40008000006 */
.L_x_4113:
[----:B------:R-:W-:Y:S05]  /*0ae0*/  BSYNC.RECONVERGENT B2 ;  /* 0x0000000000027941 */ /* 0x000fea0003800200 */
.L_x_4110:
        /* <DEDUP_REMOVED lines=18> */
.L_x_4116:
[----:B------:R-:W-:Y:S05]  /*0c10*/  BSYNC.RELIABLE B2 ;  /* 0x0000000000027941 */ /* 0x000fea0003800100 */
.L_x_4115:
[----:B------:R-:W5:Y:S04]  /*0c20*/  LDS.64 R4, [R3+0x40] ;  /* 0x0000400003047984 */ /* 0x000f680000000a00 */
[----:B-----5:R-:W-:Y:S04]  /*0c30*/  STS.64 [R3], R4 ;  /* 0x0000000403007388 */ /* 0x020fe80000000a00 */
[----:B01234-:R-:W0:Y:S04]  /*0c40*/  LDS.U8 R7, [R0+UR6+0x8] ;  /* 0x0000080600077984 */ /* 0x01fe280008000000 */
[----:B0-----:R0:W-:Y:S02]  /*0c50*/  STS.U8 [R0+UR6], R7 ;  /* 0x0000000700007988 */ /* 0x0011e40008000006 */
.L_x_4117:
[----:B------:R-:W-:Y:S05]  /*0c60*/  BSYNC.RECONVERGENT B3 ;  /* 0x0000000000037941 */ /* 0x000fea0003800200 */
.L_x_4114:
        /* <DEDUP_REMOVED lines=18> */
.L_x_4120:
[----:B------:R-:W-:Y:S05]  /*0d90*/  BSYNC.RELIABLE B3 ;  /* 0x0000000000037941 */ /* 0x000fea0003800100 */
.L_x_4119:
[----:B------:R-:W5:Y:S04]  /*0da0*/  LDS.64 R4, [R3+0x20] ;  /* 0x0000200003047984 */ /* 0x000f680000000a00 */
[----:B-----5:R-:W-:Y:S04]  /*0db0*/  STS.64 [R3], R4 ;  /* 0x0000000403007388 */ /* 0x020fe80000000a00 */
[----:B01234-:R-:W0:Y:S04]  /*0dc0*/  LDS.U8 R7, [R0+UR6+0x4] ;  /* 0x0000040600077984 */ /* 0x01fe280008000000 */
[----:B0-----:R0:W-:Y:S02]  /*0dd0*/  STS.U8 [R0+UR6], R7 ;  /* 0x0000000700007988 */ /* 0x0011e40008000006 */
.L_x_4121:
[----:B------:R-:W-:Y:S05]  /*0de0*/  BSYNC.RECONVERGENT B4 ;  /* 0x0000000000047941 */ /* 0x000fea0003800200 */
.L_x_4118:
        /* <DEDUP_REMOVED lines=18> */
.L_x_4124:
[----:B------:R-:W-:Y:S05]  /*0f10*/  BSYNC.RELIABLE B4 ;  /* 0x0000000000047941 */ /* 0x000fea0003800100 */
.L_x_4123:
[----:B------:R-:W5:Y:S04]  /*0f20*/  LDS.64 R4, [R3+0x10] ;  /* 0x0000100003047984 */ /* 0x000f680000000a00 */
[----:B-----5:R-:W-:Y:S04]  /*0f30*/  STS.64 [R3], R4 ;  /* 0x0000000403007388 */ /* 0x020fe80000000a00 */
[----:B01234-:R-:W0:Y:S04]  /*0f40*/  LDS.U8 R7, [R0+UR6+0x2] ;  /* 0x0000020600077984 */ /* 0x01fe280008000000 */
[----:B0-----:R0:W-:Y:S02]  /*0f50*/  STS.U8 [R0+UR6], R7 ;  /* 0x0000000700007988 */ /* 0x0011e40008000006 */
.L_x_4125:
[----:B------:R-:W-:Y:S05]  /*0f60*/  BSYNC.RECONVERGENT B5 ;  /* 0x0000000000057941 */ /* 0x000fea0003800200 */
.L_x_4122:
        /* <DEDUP_REMOVED lines=18> */
.L_x_4128:
[----:B------:R-:W-:Y:S05]  /*1090*/  BSYNC.RELIABLE B6 ;  /* 0x0000000000067941 */ /* 0x000fea0003800100 */
.L_x_4127:
[----:B------:R-:W5:Y:S04]  /*10a0*/  LDS.64 R4, [R3+0x8] ;  /* 0x0000080003047984 */ /* 0x000f680000000a00 */
[----:B-----5:R-:W-:Y:S04]  /*10b0*/  STS.64 [R3], R4 ;  /* 0x0000000403007388 */ /* 0x020fe80000000a00 */
[----:B01234-:R-:W0:Y:S04]  /*10c0*/  LDS.U8 R7, [R0+UR6+0x1] ;  /* 0x0000010600077984 */ /* 0x01fe280008000000 */
[----:B0-----:R0:W-:Y:S02]  /*10d0*/  STS.U8 [R0+UR6], R7 ;  /* 0x0000000700007988 */ /* 0x0011e40008000006 */
.L_x_4129:
[----:B------:R-:W-:Y:S05]  /*10e0*/  BSYNC.RECONVERGENT B5 ;  /* 0x0000000000057941 */ /* 0x000fea0003800200 */
.L_x_4126:
        /* <DEDUP_REMOVED lines=23> */
.L_x_4130:
        /* <DEDUP_REMOVED lines=10> */
.L_x_4943:


//--------------------- .text.nkd_i8              --------------------------
	.section	.text.nkd_i8,"ax",@progbits
	.align	128
        .global         nkd_i8
        .type           nkd_i8,@function
        .size           nkd_i8,(.L_x_4881 - nkd_i8)
        .other          nkd_i8,@"STO_CUDA_ENTRY STV_DEFAULT"
nkd_i8:
.text.nkd_i8:
        /* <DEDUP_REMOVED lines=12> */
[----:B------:R-:W-:Y:S02]  /*00c0*/  HFMA2 R4, -RZ, RZ, 0, 7.569789886474609375e-06 ;  /* 0x0000007fff047431 */ /* 0x000fe400000001ff */
        /* <DEDUP_REMOVED lines=45> */
.L_x_4159:
        /* <DEDUP_REMOVED lines=34> */
.L_x_4136:
[----:B------:R-:W-:Y:S01]  /*05c0*/  IMAD.MOV.U32 R32, RZ, RZ, R18 ;  /* 0x000000ffff207224 */ /* 0x000fe200078e0012 */
[----:B------:R-:W-:Y:S01]  /*05d0*/  MOV R13, R7 ;  /* 0x00000007000d7202 */ /* 0x000fe20000000f00 */
[----:B------:R-:W-:Y:S01]  /*05e0*/  IMAD.MOV.U32 R12, RZ, RZ, R26 ;  /* 0x000000ffff0c7224 */ /* 0x000fe200078e001a */
[----:B------:R-:W-:Y:S02]  /*05f0*/  MOV R11, R27 ;  /* 0x0000001b000b7202 */ /* 0x000fe40000000f00 */
[----:B------:R-:W-:-:S07]  /*0600*/  MOV R10, 0x620 ;  /* 0x00000620000a7802 */ /* 0x000fce0000000f00 */
[----:B------:R-:W-:Y:S05]  /*0610*/  CALL.REL.NOINC `($__internal_44_$__cuda_sm20_div_s64) ;  /* 0x0000006c00e47944 */ /* 0x000fea0003c00000 */
        /* <DEDUP_REMOVED lines=9> */
.L_x_4137:
[----:B------:R-:W-:Y:S05]  /*06b0*/  BSYNC.RECONVERGENT B1 ;  /* 0x0000000000017941 */ /* 0x000fea0003800200 */
.L_x_4135:
        /* <DEDUP_REMOVED lines=34> */
.L_x_4139:
[----:B------:R-:W-:Y:S01]  /*08e0*/  IMAD.MOV.U32 R32, RZ, RZ, R16 ;  /* 0x000000ffff207224 */ /* 0x000fe200078e0010 */
[----:B------:R-:W-:Y:S01]  /*08f0*/  MOV R13, R17 ;  /* 0x00000011000d7202 */ /* 0x000fe20000000f00 */
[----:B------:R-:W-:Y:S01]  /*0900*/  IMAD.MOV.U32 R12, RZ, RZ, R26 ;  /* 0x000000ffff0c7224 */ /* 0x000fe200078e001a */
[----:B------:R-:W-:Y:S02]  /*0910*/  MOV R11, R27 ;  /* 0x0000001b000b7202 */ /* 0x000fe40000000f00 */
[----:B------:R-:W-:-:S07]  /*0920*/  MOV R10, 0x940 ;  /* 0x00000940000a7802 */ /* 0x000fce0000000f00 */
[----:B------:R-:W-:Y:S05]  /*0930*/  CALL.REL.NOINC `($__internal_44_$__cuda_sm20_div_s64) ;  /* 0x0000006c001c7944 */ /* 0x000fea0003c00000 */
        /* <DEDUP_REMOVED lines=8> */
.L_x_4140:
[----:B------:R-:W-:Y:S05]  /*09c0*/  BSYNC.RECONVERGENT B1 ;  /* 0x0000000000017941 */ /* 0x000fea0003800200 */
.L_x_4138:
        /* <DEDUP_REMOVED lines=36> */
.L_x_4142:
[----:B------:R-:W-:Y:S01]  /*0c10*/  MOV R32, R18 ;  /* 0x0000001200207202 */ /* 0x000fe20000000f00 */
[----:B------:R-:W-:Y:S01]  /*0c20*/  IMAD.MOV.U32 R13, RZ, RZ, R19 ;  /* 0x000000ffff0d7224 */ /* 0x000fe200078e0013 */
[----:B------:R-:W-:Y:S01]  /*0c30*/  MOV R12, R26 ;  /* 0x0000001a000c7202 */ /* 0x000fe20000000f00 */
[----:B------:R-:W-:Y:S01]  /*0c40*/  IMAD.MOV.U32 R11, RZ, RZ, R27 ;  /* 0x000000ffff0b7224 */ /* 0x000fe200078e001b */
[----:B------:R-:W-:-:S07]  /*0c50*/  MOV R10, 0xc70 ;  /* 0x00000c70000a7802 */ /* 0x000fce0000000f00 */
[----:B------:R-:W-:Y:S05]  /*0c60*/  CALL.REL.NOINC `($__internal_44_$__cuda_sm20_div_s64) ;  /* 0x0000006800507944 */ /* 0x000fea0003c00000 */
        /* <DEDUP_REMOVED lines=11> */
.L_x_4143:
[----:B------:R-:W-:Y:S05]  /*0d20*/  BSYNC.RECONVERGENT B1 ;  /* 0x0000000000017941 */ /* 0x000fea0003800200 */
.L_x_4141:
        /* <DEDUP_REMOVED lines=37> */
.L_x_4145:
        /* <DEDUP_REMOVED lines=17> */
.L_x_4146:
[----:B------:R-:W-:Y:S05]  /*1090*/  BSYNC.RECONVERGENT B1 ;  /* 0x0000000000017941 */ /* 0x000fea0003800200 */
.L_x_4144:
        /* <DEDUP_REMOVED lines=37> */
.L_x_4148:
        /* <DEDUP_REMOVED lines=17> */
.L_x_4149:
[----:B------:R-:W-:Y:S05]  /*1400*/  BSYNC.RECONVERGENT B1 ;  /* 0x0000000000017941 */ /* 0x000fea0003800200 */
.L_x_4147:
        /* <DEDUP_REMOVED lines=36> */
.L_x_4151:
[----:B------:R-:W-:Y:S01]  /*1650*/  MOV R32, R26 ;  /* 0x0000001a00207202 */ /* 0x000fe20000000f00 */
[----:B------:R-:W-:Y:S01]  /*1660*/  IMAD.MOV.U32 R13, RZ, RZ, R27 ;  /* 0x000000ffff0d7224 */ /* 0x000fe200078e001b */
[----:B------:R-:W-:Y:S01]  /*1670*/  MOV R12, R24 ;  /* 0x00000018000c7202 */ /* 0x000fe20000000f00 */
[----:B------:R-:W-:Y:S01]  /*1680*/  IMAD.MOV.U32 R11, RZ, RZ, R25 ;  /* 0x000000ffff0b7224 */ /* 0x000fe200078e0019 */
[----:B------:R-:W-:-:S07]  /*1690*/  MOV R10, 0x16b0 ;  /* 0x000016b0000a7802 */ /* 0x000fce0000000f00 */
[----:B------:R-:W-:Y:S05]  /*16a0*/  CALL.REL.NOINC `($__internal_44_$__cuda_sm20_div_s64) ;  /* 0x0000005c00c07944 */ /* 0x000fea0003c00000 */
        /* <DEDUP_REMOVED lines=10> */
.L_x_4152:
[----:B------:R-:W-:Y:S05]  /*1750*/  BSYNC.RECONVERGENT B1 ;  /* 0x0000000000017941 */ /* 0x000fea0003800200 */
.L_x_4150:
        /* <DEDUP_REMOVED lines=36> */
.L_x_4154:
        /* <DEDUP_REMOVED lines=17> */
.L_x_4155:
[----:B------:R-:W-:Y:S05]  /*1ab0*/  BSYNC.RECONVERGENT B1 ;  /* 0x0000000000017941 */ /* 0x000fea0003800200 */
.L_x_4153:
        /* <DEDUP_REMOVED lines=35> */
.L_x_4157:
[----:B------:R-:W-:Y:S01]  /*1cf0*/  MOV R32, R24 ;  /* 0x0000001800207202 */ /* 0x000fe20000000f00 */
[----:B------:R-:W-:Y:S01]  /*1d00*/  IMAD.MOV.U32 R13, RZ, RZ, R25 ;  /* 0x000000ffff0d7224 */ /* 0x000fe200078e0019 */
[----:B------:R-:W-:Y:S01]  /*1d10*/  MOV R12, R26 ;  /* 0x0000001a000c7202 */ /* 0x000fe20000000f00 */
[----:B------:R-:W-:Y:S01]  /*1d20*/  IMAD.MOV.U32 R11, RZ, RZ, R27 ;  /* 0x000000ffff0b7224 */ /* 0x000fe200078e001b */
[----:B------:R-:W-:-:S07]  /*1d30*/  MOV R10, 0x1d50 ;  /* 0x00001d50000a7802 */ /* 0x000fce0000000f00 */
[----:B------:R-:W-:Y:S05]  /*1d40*/  CALL.REL.NOINC `($__internal_44_$__cuda_sm20_div_s64) ;  /* 0x0000005800187944 */ /* 0x000fea0003c00000 */
        /* <DEDUP_REMOVED lines=10> */
.L_x_4158:
[----:B------:R-:W-:Y:S05]  /*1df0*/  BSYNC.RECONVERGENT B1 ;  /* 0x0000000000017941 */ /* 0x000fea0003800200 */
.L_x_4156:
        /* <DEDUP_REMOVED lines=9> */
.L_x_4134:
        /* <DEDUP_REMOVED lines=36> */
.L_x_4162:
        /* <DEDUP_REMOVED lines=15> */
.L_x_4163:
[----:B------:R-:W-:Y:S05]  /*21c0*/  BSYNC.RECONVERGENT B1 ;  /* 0x0000000000017941 */ /* 0x000fea0003800200 */
.L_x_4161:
        /* <DEDUP_REMOVED lines=34> */
.L_x_4165:
[----:B------:R-:W-:Y:S01]  /*23f0*/  MOV R32, R16 ;  /* 0x0000001000207202 */ /* 0x000fe20000000f00 */
[----:B------:R-:W-:Y:S01]  /*2400*/  IMAD.MOV.U32 R13, RZ, RZ, R17 ;  /* 0x000000ffff0d7224 */ /* 0x000fe200078e0011 */
[----:B------:R-:W-:Y:S01]  /*2410*/  MOV R12, R8 ;  /* 0x00000008000c7202 */ /* 0x000fe20000000f00 */
[----:B------:R-:W-:Y:S01]  /*2420*/  IMAD.MOV.U32 R11, RZ, RZ, R9 ;  /* 0x000000ffff0b7224 */ /* 0x000fe200078e0009 */
[----:B------:R-:W-:-:S07]  /*2430*/  MOV R10, 0x2450 ;  /* 0x00002450000a7802 */ /* 0x000fce0000000f00 */
[----:B------:R-:W-:Y:S05]  /*2440*/  CALL.REL.NOINC `($__internal_44_$__cuda_sm20_div_s64) ;  /* 0x0000005000587944 */ /* 0x000fea0003c00000 */
        /* <DEDUP_REMOVED lines=8> */
.L_x_4166:
[----:B------:R-:W-:Y:S05]  /*24d0*/  BSYNC.RECONVERGENT B1 ;  /* 0x0000000000017941 */ /* 0x000fea0003800200 */
.L_x_4164:
        /* <DEDUP_REMOVED lines=36> */
.L_x_4168:
        /* <DEDUP_REMOVED lines=17> */
.L_x_4169:
[----:B------:R-:W-:Y:S05]  /*2830*/  BSYNC.RECONVERGENT B1 ;  /* 0x0000000000017941 */ /* 0x000fea0003800200 */
.L_x_4167:
        /* <DEDUP_REMOVED lines=36> */
.L_x_4171:
        /* <DEDUP_REMOVED lines=17> */
.L_x_4172:
[----:B------:R-:W-:Y:S05]  /*2b90*/  BSYNC.RECONVERGENT B1 ;  /* 0x0000000000017941 */ /* 0x000fea0003800200 */
.L_x_4170:
[----:B------:R-:W-:Y:S01]  /*2ba0*/  MOV R8, R24 ;  /* 0x0000001800087202 */ /* 0x000fe20000000f00 */
[----:B------:R-:W-:Y:S02]  /*2bb0*/  IMAD R11, R11, R28, RZ ;  /* 0x0000001c0b0b7224 */ /* 0x000fe400078e02ff */
[----:B------:R-:W-:Y:S02]  /*2bc0*/  VIADD R6, R6, 0xfffffffe ;  /* 0xfffffffe06067836 */ /* 0x000fe40000000000 */
[----:B------:R-:W-:-:S04]  /*2bd0*/  IMAD.WIDE.U32 R24, R28, R27, R8 ;  /* 0x0000001b1c187225 */ /* 0x000fc800078e0008 */
[----:B------:R-:W-:-:S05]  /*2be0*/  IMAD R11, R29, R27, R11 ;  /* 0x0000001b1d0b7224 */ /* 0x000fca00078e020b */
[----:B------:R-:W-:-:S07]  /*2bf0*/  IADD3 R25, PT, PT, R25, R11, RZ ;  /* 0x0000000b19197210 */ /* 0x000fce0007ffe0ff */
.L_x_4160:
        /* <DEDUP_REMOVED lines=31> */
.L_x_4174:
[----:B------:R-:W-:Y:S01]  /*2df0*/  IMAD.MOV.U32 R29, RZ, RZ, R7 ;  /* 0x000000ffff1d7224 */ /* 0x000fe200078e0007 */
[----:B------:R-:W-:Y:S01]  /*2e00*/  MOV R28, R26 ;  /* 0x0000001a001c7202 */ /* 0x000fe20000000f00 */
[----:B------:R-:W-:Y:S01]  /*2e10*/  IMAD.MOV.U32 R19, RZ, RZ, R27 ;  /* 0x000000ffff137224 */ /* 0x000fe200078e001b */
[----:B------:R-:W-:-:S07]  /*2e20*/  MOV R30, 0x2e40 ;  /* 0x00002e40001e7802 */ /* 0x000fce0000000f00 */
[----:B------:R-:W-:Y:S05]  /*2e30*/  CALL.REL.NOINC `($__internal_45_$__cuda_sm20_rem_s64) ;  /* 0x0000004c00287944 */ /* 0x000fea0003c00000 */
.L_x_4175:
[----:B------:R-:W-:Y:S05]  /*2e40*/  BSYNC.RECONVERGENT B1 ;  /* 0x0000000000017941 */ /* 0x000fea0003800200 */
.L_x_4173:
        /* <DEDUP_REMOVED lines=30> */
.L_x_4177:
[----:B------:R-:W-:Y:S01]  /*3030*/  MOV R28, R26 ;  /* 0x0000001a001c7202 */ /* 0x000fe20000000f00 */
[----:B------:R-:W-:Y:S01]  /*3040*/  IMAD.MOV.U32 R19, RZ, RZ, R27 ;  /* 0x000000ffff137224 */ /* 0x000fe200078e001b */
[----:B------:R-:W-:Y:S01]  /*3050*/  MOV R18, R16 ;  /* 0x0000001000127202 */ /* 0x000fe20000000f00 */
[----:B------:R-:W-:Y:S01]  /*3060*/  IMAD.MOV.U32 R29, RZ, RZ, R17 ;  /* 0x000000ffff1d7224 */ /* 0x000fe200078e0011 */
[----:B------:R-:W-:-:S07]  /*3070*/  MOV R30, 0x3090 ;  /* 0x00003090001e7802 */ /* 0x000fce0000000f00 */
[----:B------:R-:W-:Y:S05]  /*3080*/  CALL.REL.NOINC `($__internal_45_$__cuda_sm20_rem_s64) ;  /* 0x0000004800947944 */ /* 0x000fea0003c00000 */
.L_x_4178:
[----:B------:R-:W-:Y:S05]  /*3090*/  BSYNC.RECONVERGENT B1 ;  /* 0x0000000000017941 */ /* 0x000fea0003800200 */
.L_x_4176:
[----:B------:R-:W-:Y:S02]  /*30a0*/  IMAD R9, R9, R6, RZ ;  /* 0x0000000609097224 */ /* 0x000fe400078e02ff */
[----:B------:R-:W-:-:S04]  /*30b0*/  IMAD.WIDE.U32 R24, R6, R8, R24 ;  /* 0x0000000806187225 */ /* 0x000fc800078e0018 */
[----:B------:R-:W-:-:S05]  /*30c0*/  IMAD R9, R7, R8, R9 ;  /* 0x0000000807097224 */ /* 0x000fca00078e0209 */
[----:B------:R-:W-:-:S07]  /*30d0*/  IADD3 R25, PT, PT, R25, R9, RZ ;  /* 0x0000000919197210 */ /* 0x000fce0007ffe0ff */
.L_x_4133:
[----:B------:R-:W0:Y:S02]  /*30e0*/  LDCU.64 UR4, c[0x0][0x388] ;  /* 0x00007100ff0477ac */ /* 0x000e240008000a00 */
[----:B0-----:R-:W-:Y:S02]  /*30f0*/  IADD3 R14, P0, PT, R14, UR4, RZ ;  /* 0x000000040e0e7c10 */ /* 0x001fe4000ff1e0ff */
[----:B------:R-:W-:Y:S02]  /*3100*/  IADD3 R24, P1, PT, R24, UR4, RZ ;  /* 0x0000000418187c10 */ /* 0x000fe4000ff3e0ff */
[----:B------:R-:W-:Y:S02]  /*3110*/  IADD3.X R15, PT, PT, R15, UR5, RZ, P0, !PT ;  /* 0x000000050f0f7c10 */ /* 0x000fe400087fe4ff */
[----:B------:R-:W-:-:S04]  /*3120*/  IADD3.X R25, PT, PT, R25, UR5, RZ, P1, !PT ;  /* 0x0000000519197c10 */ /* 0x000fc80008ffe4ff */
[----:B------:R-:W2:Y:S04]  /*3130*/  LDG.E.S8 R15, desc[UR20][R14.64] ;  /* 0x000000140e0f7981 */ /* 0x000ea8000c1e1300 */
[----:B------:R-:W2:Y:S02]  /*3140*/  LDG.E.S8 R24, desc[UR20][R24.64] ;  /* 0x0000001418187981 */ /* 0x000ea4000c1e1300 */
[----:B--2---:R-:W-:-:S13]  /*3150*/  ISETP.GT.AND P0, PT, R15, R24, PT ;  /* 0x000000180f00720c */ /* 0x004fda0003f04270 */
[----:B------:R-:W-:Y:S01]  /*3160*/  @P0 IMAD.MOV.U32 R21, RZ, RZ, RZ ;  /* 0x000000ffff150224 */ /* 0x000fe200078e00ff */
[----:B------:R0:W-:Y:S04]  /*3170*/  @P0 STS.U8 [R0+UR6], R24 ;  /* 0x0000001800000988 */ /* 0x0001e80008000006 */
[----:B------:R0:W-:Y:S04]  /*3180*/  @P0 STS.64 [R3], R20 ;  /* 0x0000001403000388 */ /* 0x0001e80000000a00 */
[----:B------:R0:W-:Y:S04]  /*3190*/  @!P0 STS.U8 [R0+UR6], R15 ;  /* 0x0000000f00008988 */ /* 0x0001e80008000006 */
[----:B------:R0:W-:Y:S01]  /*31a0*/  @!P0 STS.64 [R3], R22 ;  /* 0x0000001603008388 */ /* 0x0001e20000000a00 */
[----:B------:R-:W-:Y:S05]  /*31b0*/  BRA `(.L_x_4179) ;  /* 0x0000003400b87947 */ /* 0x000fea0003800000 */
.L_x_4132:
        /* <DEDUP_REMOVED lines=16> */
.L_x_4206:
        /* <DEDUP_REMOVED lines=32> */
.L_x_4183:
        /* <DEDUP_REMOVED lines=16> */
.L_x_4184:
[----:B------:R-:W-:Y:S05]  /*35c0*/  BSYNC.RECONVERGENT B1 ;  /* 0x0000000000017941 */ /* 0x000fea0003800200 */
.L_x_4182:
        /* <DEDUP_REMOVED lines=38> */
.L_x_4186:
        /* <DEDUP_REMOVED lines=17> */
.L_x_4187:
[----:B------:R-:W-:Y:S05]  /*3940*/  BSYNC.RECONVERGENT B1 ;  /* 0x0000000000017941 */ /* 0x000fea0003800200 */
.L_x_4185:
        /* <DEDUP_REMOVED lines=40> */
.L_x_4189:
        /* <DEDUP_REMOVED lines=17> */
.L_x_4190:
[----:B------:R-:W-:Y:S05]  /*3ce0*/  BSYNC.RECONVERGENT B1 ;  /* 0x0000000000017941 */ /* 0x000fea0003800200 */
.L_x_4188:
        /* <DEDUP_REMOVED lines=40> */
.L_x_4192:
        /* <DEDUP_REMOVED lines=17> */
.L_x_4193:
[----:B------:R-:W-:Y:S05]  /*4080*/  BSYNC.RECONVERGENT B1 ;  /* 0x0000000000017941 */ /* 0x000fea0003800200 */
.L_x_4191:
        /* <DEDUP_REMOVED lines=39> */
.L_x_4195:
        /* <DEDUP_REMOVED lines=17> */
.L_x_4196:
[----:B------:R-:W-:Y:S05]  /*4410*/  BSYNC.RECONVERGENT B1 ;  /* 0x0000000000017941 */ /* 0x000fea0003800200 */
.L_x_4194:
        /* <DEDUP_REMOVED lines=39> */
.L_x_4198:
        /* <DEDUP_REMOVED lines=17> */
.L_x_4199:
[----:B------:R-:W-:Y:S05]  /*47a0*/  BSYNC.RECONVERGENT B1 ;  /* 0x0000000000017941 */ /* 0x000fea0003800200 */
.L_x_4197:
        /* <DEDUP_REMOVED lines=40> */
.L_x_4201:
        /* <DEDUP_REMOVED lines=17> */
.L_x_4202:
[----:B------:R-:W-:Y:S05]  /*4b40*/  BSYNC.RECONVERGENT B1 ;  /* 0x0000000000017941 */ /* 0x000fea0003800200 */
.L_x_4200:
        /* <DEDUP_REMOVED lines=38> */
.L_x_4204:
        /* <DEDUP_REMOVED lines=17> */
.L_x_4205:
[----:B------:R-:W-:Y:S05]  /*4ec0*/  BSYNC.RECONVERGENT B1 ;  /* 0x0000000000017941 */ /* 0x000fea0003800200 */
.L_x_4203:
        /* <DEDUP_REMOVED lines=15> */
.L_x_4181:
        /* <DEDUP_REMOVED lines=36> */
.L_x_4209:
        /* <DEDUP_REMOVED lines=16> */
.L_x_4210:
[----:B------:R-:W-:Y:S05]  /*5300*/  BSYNC.RECONVERGENT B1 ;  /* 0x0000000000017941 */ /* 0x000fea0003800200 */
.L_x_4208:
        /* <DEDUP_REMOVED lines=39> */
.L_x_4212:
        /* <DEDUP_REMOVED lines=17> */
.L_x_4213:
[----:B------:R-:W-:Y:S05]  /*5690*/  BSYNC.RECONVERGENT B1 ;  /* 0x0000000000017941 */ /* 0x000fea0003800200 */
.L_x_4211:
        /* <DEDUP_REMOVED lines=40> */
.L_x_4215:
        /* <DEDUP_REMOVED lines=17> */
.L_x_4216:
[----:B------:R-:W-:Y:S05]  /*5a30*/  BSYNC.RECONVERGENT B1 ;  /* 0x0000000000017941 */ /* 0x000fea0003800200 */
.L_x_4214:
        /* <DEDUP_REMOVED lines=39> */
.L_x_4218:
        /* <DEDUP_REMOVED lines=17> */
.L_x_4219:
[----:B------:R-:W-:Y:S05]  /*5dc0*/  BSYNC.RECONVERGENT B1 ;  /* 0x0000000000017941 */ /* 0x000fea0003800200 */
.L_x_4217:
        /* <DEDUP_REMOVED lines=10> */
.L_x_4207:
        /* <DEDUP_REMOVED lines=34> */
.L_x_4222:
[----:B------:R-:W-:Y:S01]  /*6090*/  MOV R32, R8 ;  /* 0x0000000800207202 */ /* 0x000fe20000000f00 */
[----:B------:R-:W-:Y:S01]  /*60a0*/  IMAD.MOV.U32 R13, RZ, RZ, R15 ;  /* 0x000000ffff0d7224 */ /* 0x000fe200078e000f */
[----:B------:R-:W-:Y:S02]  /*60b0*/  MOV R12, R18 ;  /* 0x00000012000c7202 */ /* 0x000fe40000000f00 */
[----:B------:R-:W-:Y:S02]  /*60c0*/  MOV R11, R19 ;  /* 0x00000013000b7202 */ /* 0x000fe40000000f00 */
[----:B------:R-:W-:-:S07]  /*60d0*/  MOV R10, 0x60f0 ;  /* 0x000060f0000a7802 */ /* 0x000fce0000000f00 */
[----:B------:R-:W-:Y:S05]  /*60e0*/  CALL.REL.NOINC `($__internal_44_$__cuda_sm20_div_s64) ;  /* 0x0000001400307944 */ /* 0x000fea0003c00000 */
        /* <DEDUP_REMOVED lines=10> */
.L_x_4223:
[----:B------:R-:W-:Y:S05]  /*6190*/  BSYNC.RECONVERGENT B1 ;  /* 0x0000000000017941 */ /* 0x000fea0003800200 */
.L_x_4221:
        /* <DEDUP_REMOVED lines=38> */
.L_x_4225:
        /* <DEDUP_REMOVED lines=17> */
.L_x_4226:
[----:B------:R-:W-:Y:S05]  /*6510*/  BSYNC.RECONVERGENT B1 ;  /* 0x0000000000017941 */ /* 0x000fea0003800200 */
.L_x_4224:
        /* <DEDUP_REMOVED lines=10> */
.L_x_4220:
        /* <DEDUP_REMOVED lines=30> */
.L_x_4228:
[----:B------:R-:W-:Y:S01]  /*67a0*/  MOV R28, R18 ;  /* 0x00000012001c7202 */ /* 0x000fe20000000f00 */
[----:B------:R-:W-:Y:S01]  /*67b0*/  IMAD.MOV.U32 R18, RZ, RZ, R8 ;  /* 0x000000ffff127224 */ /* 0x000fe200078e0008 */
[----:B------:R-:W-:Y:S02]  /*67c0*/  MOV R29, R15 ;  /* 0x0000000f001d7202 */ /* 0x000fe40000000f00 */
[----:B------:R-:W-:-:S07]  /*67d0*/  MOV R30, 0x67f0 ;  /* 0x000067f0001e7802 */ /* 0x000fce0000000f00 */
[----:B------:R-:W-:Y:S05]  /*67e0*/  CALL.REL.NOINC `($__internal_45_$__cuda_sm20_rem_s64) ;  /* 0x0000001000bc7944 */ /* 0x000fea0003c00000 */
.L_x_4229:
[----:B------:R-:W-:Y:S05]  /*67f0*/  BSYNC.RECONVERGENT B1 ;  /* 0x0000000000017941 */ /* 0x000fea0003800200 */
.L_x_4227:
[----:B------:R-:W0:Y:S02]  /*6800*/  LDC.64 R10, c[0x0][0x3a0] ;  /* 0x0000e800ff0a7b82 */ /* 0x000e240000000a00 */
[----:B0-----:R-:W-:-:S06]  /*6810*/  IMAD.WIDE.U32 R10, R17, 0x8, R10 ;  /* 0x00000008110a7825 */ /* 0x001fcc00078e000a */
[----:B------:R-:W2:Y:S02]  /*6820*/  LDG.E.64 R10, desc[UR20][R10.64] ;  /* 0x000000140a0a7981 */ /* 0x000ea4000c1e1b00 */
[-C--:B--2---:R-:W-:Y:S02]  /*6830*/  IMAD R13, R11, R8.reuse, RZ ;  /* 0x000000080b0d7224 */ /* 0x084fe400078e02ff */
[----:B------:R-:W-:-:S04]  /*6840*/  IMAD.WIDE.U32 R6, R10, R8, R6 ;  /* 0x000000080a067225 */ /* 0x000fc800078e0006 */
[----:B------:R-:W-:-:S05]  /*6850*/  IMAD R13, R10, R9, R13 ;  /* 0x000000090a0d7224 */ /* 0x000fca00078e020d */
[----:B------:R-:W-:-:S07]  /*6860*/  IADD3 R7, PT, PT, R7, R13, RZ ;  /* 0x0000000d07077210 */ /* 0x000fce0007ffe0ff */
.L_x_4180:
[----:B------:R-:W2:Y:S04]  /*6870*/  LDG.E.U8 R7, desc[UR20][R6.64] ;  /* 0x0000001406077981 */ /* 0x000ea8000c1e1100 */
[----:B--2---:R1:W-:Y:S04]  /*6880*/  STS.U8 [R0+UR6], R7 ;  /* 0x0000000700007988 */ /* 0x0043e80008000006 */
[----:B------:R1:W-:Y:S02]  /*6890*/  STS.64 [R3], R22 ;  /* 0x0000001603007388 */ /* 0x0003e40000000a00 */
.L_x_4179:
[----:B------:R-:W-:Y:S05]  /*68a0*/  BSYNC.RECONVERGENT B0 ;  /* 0x0000000000007941 */ /* 0x000fea0003800200 */
.L_x_4131:
[----:B------:R-:W-:Y:S01]  /*68b0*/  BAR.SYNC.DEFER_BLOCKING 0x0 ;  /* 0x0000000000007b1d */ /* 0x000fe20000010000 */
[----:B------:R-:W-:-:S13]  /*68c0*/  ISETP.GE.U32.AND P0, PT, R4, 0x42, PT ;  /* 0x000000420400780c */ /* 0x000fda0003f06070 */
[----:B------:R-:W-:Y:S05]  /*68d0*/  @!P0 BRA `(.L_x_4230) ;  /* 0x0000000000808947 */ /* 0x000fea0003800000 */
.L_x_4235:
[--C-:B------:R-:W-:Y:S01]  /*68e0*/  IMAD.MOV.U32 R10, RZ, RZ, R4.reuse ;  /* 0x000000ffff0a7224 */ /* 0x100fe200078e0004 */
[----:B------:R-:W-:Y:S01]  /*68f0*/  SHF.R.U32.HI R4, RZ, 0x1, R4 ;  /* 0x00000001ff047819 */ /* 0x000fe20000011604 */
[----:B------:R-:W-:Y:S03]  /*6900*/  BSSY.RECONVERGENT B0, `(.L_x_4231) ;  /* 0x0000019000007945 */ /* 0x000fe60003800200 */
[----:B------:R-:W-:-:S13]  /*6910*/  ISETP.GE.U32.AND P0, PT, R0, R4, PT ;  /* 0x000000040000720c */ /* 0x000fda0003f06070 */
[----:B-123--:R-:W-:Y:S05]  /*6920*/  @P0 BRA `(.L_x_4232) ;  /* 0x0000000000580947 */ /* 0x00efea0003800000 */
[----:B------:R-:W-:Y:S01]  /*6930*/  IADD3 R9, PT, PT, R5, R4, RZ ;  /* 0x0000000405097210 */ /* 0x000fe20007ffe0ff */
[----:B------:R-:W-:Y:S01]  /*6940*/  LDS.S8 R8, [R0+UR6] ;  /* 0x0000000600087984 */ /* 0x000fe20008000200 */
[----:B------:R-:W-:Y:S01]  /*6950*/  LEA R12, R4, R3, 0x3 ;  /* 0x00000003040c7211 */ /* 0x000fe200078e18ff */
[----:B------:R-:W-:Y:S02]  /*6960*/  BSSY.RELIABLE B1, `(.L_x_4233) ;  /* 0x0000010000017945 */ /* 0x000fe40003800100 */
[----:B------:R-:W2:Y:S02]  /*6970*/  LDS.S8 R11, [R9] ;  /* 0x00000000090b7984 */ /* 0x000ea40000000200 */
[----:B--2---:R-:W-:-:S13]  /*6980*/  ISETP.GT.AND P0, PT, R8, R11, PT ;  /* 0x0000000b0800720c */ /* 0x004fda0003f04270 */
        /* <DEDUP_REMOVED lines=13> */
.L_x_4234:
[----:B------:R-:W-:Y:S05]  /*6a60*/  BSYNC.RELIABLE B1 ;  /* 0x0000000000017941 */ /* 0x000fea0003800100 */
.L_x_4233:
[----:B------:R3:W-:Y:S04]  /*6a70*/  STS.U8 [R0+UR6], R11 ;  /* 0x0000000b00007988 */ /* 0x0007e80008000006 */
[----:B--2---:R3:W-:Y:S02]  /*6a80*/  STS.64 [R3], R6 ;  /* 0x0000000603007388 */ /* 0x0047e40000000a00 */
.L_x_4232:
[----:B------:R-:W-:Y:S05]  /*6a90*/  BSYNC.RECONVERGENT B0 ;  /* 0x0000000000007941 */ /* 0x000fea0003800200 */
.L_x_4231:
[----:B------:R-:W-:Y:S05]  /*6aa0*/  WARPSYNC.ALL ;  /* 0x0000000000007948 */ /* 0x000fea0003800000 */
[----:B------:R-:W-:Y:S01]  /*6ab0*/  BAR.SYNC.DEFER_BLOCKING 0x0 ;  /* 0x0000000000007b1d */ /* 0x000fe20000010000 */
[----:B------:R-:W-:-:S13]  /*6ac0*/  ISETP.GT.U32.AND P0, PT, R10, 0x83, PT ;  /* 0x000000830a00780c */ /* 0x000fda0003f04070 */
[----:B------:R-:W-:Y:S05]  /*6ad0*/  @P0 BRA `(.L_x_4235) ;  /* 0xfffffffc00800947 */ /* 0x000fea000383ffff */
.L_x_4230:
        /* <DEDUP_REMOVED lines=19> */
.L_x_4238:
[----:B------:R-:W-:Y:S05]  /*6c10*/  BSYNC.RELIABLE B1 ;  /* 0x0000000000017941 */ /* 0x000fea0003800100 */
.L_x_4237:
[----:B------:R-:W4:Y:S04]  /*6c20*/  LDS.64 R4, [R3+0x100] ;  /* 0x0001000003047984 */ /* 0x000f280000000a00 */
[----:B----4-:R-:W-:Y:S04]  /*6c30*/  STS.64 [R3], R4 ;  /* 0x0000000403007388 */ /* 0x010fe80000000a00 */
[----:B-123--:R-:W1:Y:S04]  /*6c40*/  LDS.U8 R7, [R0+UR6+0x20] ;  /* 0x0000200600077984 */ /* 0x00ee680008000000 */
[----:B-1----:R4:W-:Y:S02]  /*6c50*/  STS.U8 [R0+UR6], R7 ;  /* 0x0000000700007988 */ /* 0x0029e40008000006 */
.L_x_4239:
[----:B------:R-:W-:Y:S05]  /*6c60*/  BSYNC.RECONVERGENT B0 ;  /* 0x0000000000007941 */ /* 0x000fea0003800200 */
.L_x_4236:
        /* <DEDUP_REMOVED lines=18> */
.L_x_4242:
[----:B------:R-:W-:Y:S05]  /*6d90*/  BSYNC.RELIABLE B2 ;  /* 0x0000000000027941 */ /* 0x000fea0003800100 */
.L_x_4241:
[----:B------:R-:W5:Y:S04]  /*6da0*/  LDS.64 R4, [R3+0x80] ;  /* 0x0000800003047984 */ /* 0x000f680000000a00 */
[----:B-----5:R-:W-:Y:S04]  /*6db0*/  STS.64 [R3], R4 ;  /* 0x0000000403007388 */ /* 0x020fe80000000a00 */
[----:B-1234-:R-:W1:Y:S04]  /*6dc0*/  LDS.U8 R7, [R0+UR6+0x10] ;  /* 0x0000100600077984 */ /* 0x01ee680008000000 */
[----:B-1----:R1:W-:Y:S02]  /*6dd0*/  STS.U8 [R0+UR6], R7 ;  /* 0x0000000700007988 */ /* 0x0023e40008000006 */
.L_x_4243:
[----:B------:R-:W-:Y:S05]  /*6de0*/  BSYNC.RECONVERGENT B0 ;  /* 0x0000000000007941 */ /* 0x000fea0003800200 */
.L_x_4240:
        /* <DEDUP_REMOVED lines=18> */
.L_x_4246:
[----:B------:R-:W-:Y:S05]  /*6f10*/  BSYNC.RELIABLE B3 ;  /* 0x0000000000037941 */ /* 0x000fea0003800100 */
.L_x_4245:
[----:B------:R-:W5:Y:S04]  /*6f20*/  LDS.64 R4, [R3+0x40] ;  /* 0x0000400003047984 */ /* 0x000f680000000a00 */
[----:B-----5:R-:W-:Y:S04]  /*6f30*/  STS.64 [R3], R4 ;  /* 0x0000000403007388 */ /* 0x020fe80000000a00 */
[----:B-1234-:R-:W1:Y:S04]  /*6f40*/  LDS.U8 R7, [R0+UR6+0x8] ;  /* 0x0000080600077984 */ /* 0x01ee680008000000 */
[----:B-1----:R1:W-:Y:S02]  /*6f50*/  STS.U8 [R0+UR6], R7 ;  /* 0x0000000700007988 */ /* 0x0023e40008000006 */
.L_x_4247:
[----:B------:R-:W-:Y:S05]  /*6f60*/  BSYNC.RECONVERGENT B0 ;  /* 0x0000000000007941 */ /* 0x000fea0003800200 */
.L_x_4244:
        /* <DEDUP_REMOVED lines=18> */
.L_x_4250:
[----:B------:R-:W-:Y:S05]  /*7090*/  BSYNC.RELIABLE B4 ;  /* 0x0000000000047941 */ /* 0x000fea0003800100 */
.L_x_4249:
[----:B------:R-:W5:Y:S04]  /*70a0*/  LDS.64 R4, [R3+0x20] ;  /* 0x0000200003047984 */ /* 0x000f680000000a00 */
[----:B-----5:R-:W-:Y:S04]  /*70b0*/  STS.64 [R3], R4 ;  /* 0x0000000403007388 */ /* 0x020fe80000000a00 */
[----:B-1234-:R-:W1:Y:S04]  /*70c0*/  LDS.U8 R7, [R0+UR6+0x4] ;  /* 0x0000040600077984 */ /* 0x01ee680008000000 */
[----:B-1----:R1:W-:Y:S02]  /*70d0*/  STS.U8 [R0+UR6], R7 ;  /* 0x0000000700007988 */ /* 0x0023e40008000006 */
.L_x_4251:
[----:B------:R-:W-:Y:S05]  /*70e0*/  BSYNC.RECONVERGENT B0 ;  /* 0x0000000000007941 */ /* 0x000fea0003800200 */
.L_x_4248:
        /* <DEDUP_REMOVED lines=18> */
.L_x_4254:
[----:B------:R-:W-:Y:S05]  /*7210*/  BSYNC.RELIABLE B5 ;  /* 0x0000000000057941 */ /* 0x000fea0003800100 */
.L_x_4253:
[----:B------:R-:W5:Y:S04]  /*7220*/  LDS.64 R4, [R3+0x10] ;  /* 0x0000100003047984 */ /* 0x000f680000000a00 */
[----:B-----5:R-:W-:Y:S04]  /*7230*/  STS.64 [R3], R4 ;  /* 0x0000000403007388 */ /* 0x020fe80000000a00 */
[----:B-1234-:R-:W1:Y:S04]  /*7240*/  LDS.U8 R7, [R0+UR6+0x2] ;  /* 0x0000020600077984 */ /* 0x01ee680008000000 */
[----:B-1----:R1:W-:Y:S02]  /*7250*/  STS.U8 [R0+UR6], R7 ;  /* 0x0000000700007988 */ /* 0x0023e40008000006 */
.L_x_4255:
[----:B------:R-:W-:Y:S05]  /*7260*/  BSYNC.RECONVERGENT B0 ;  /* 0x0000000000007941 */ /* 0x000fea0003800200 */
.L_x_4252:
        /* <DEDUP_REMOVED lines=18> */
.L_x_4258:
[----:B------:R-:W-:Y:S05]  /*7390*/  BSYNC.RELIABLE B6 ;  /* 0x0000000000067941 */ /* 0x000fea0003800100 */
.L_x_4257:
[----:B------:R-:W5:Y:S04]  /*73a0*/  LDS.64 R4, [R3+0x8] ;  /* 0x0000080003047984 */ /* 0x000f680000000a00 */
[----:B-----5:R-:W-:Y:S04]  /*73b0*/  STS.64 [R3], R4 ;  /* 0x0000000403007388 */ /* 0x020fe80000000a00 */
[----:B-1234-:R-:W1:Y:S04]  /*73c0*/  LDS.U8 R7, [R0+UR6+0x1] ;  /* 0x0000010600077984 */ /* 0x01ee680008000000 */
[----:B-1----:R1:W-:Y:S02]  /*73d0*/  STS.U8 [R0+UR6], R7 ;  /* 0x0000000700007988 */ /* 0x0023e40008000006 */
.L_x_4259:
[----:B------:R-:W-:Y:S05]  /*73e0*/  BSYNC.RECONVERGENT B0 ;  /* 0x0000000000007941 */ /* 0x000fea0003800200 */
.L_x_4256:
        /* <DEDUP_REMOVED lines=28> */
        .weak           $__internal_44_$__cuda_sm20_div_s64
        .type           $__internal_44_$__cuda_sm20_div_s64,@function
        .size           $__internal_44_$__cuda_sm20_div_s64,($__internal_45_$__cuda_sm20_rem_s64 - $__internal_44_$__cuda_sm20_div_s64)
$__internal_44_$__cuda_sm20_div_s64:
        /* <DEDUP_REMOVED lines=82> */
[----:B------:R-:W-:Y:S06]  /*7ad0*/  RET.REL.NODEC R10 `(nkd_i8) ;  /* 0xffffff840a487950 */ /* 0x000fec0003c3ffff */
        .weak           $__internal_45_$__cuda_sm20_rem_s64
        .type           $__internal_45_$__cuda_sm20_rem_s64,@function
        .size           $__internal_45_$__cuda_sm20_rem_s64,(.L_x_4881 - $__internal_45_$__cuda_sm20_rem_s64)
$__internal_45_$__cuda_sm20_rem_s64:
        /* <DEDUP_REMOVED lines=76> */
[----:B------:R-:W-:Y:S06]  /*7fa0*/  RET.REL.NODEC R30 `(nkd_i8) ;  /* 0xffffff801e147950 */ /* 0x000fec0003c3ffff */
.L_x_4260:
        /* <DEDUP_REMOVED lines=13> */
.L_x_4881:


//--------------------- .text.contiguous_reduce2_i8 --------------------------
	.section	.text.contiguous_reduce2_i8,"ax",@progbits
	.align	128
        .global         contiguous_reduce2_i8
        .type           contiguous_reduce2_i8,@function
        .size           contiguous_reduce2_i8,(.L_x_4945 - contiguous_reduce2_i8)
        .other          contiguous_reduce2_i8,@"STO_CUDA_ENTRY STV_DEFAULT"
contiguous_reduce2_i8:
.text.contiguous_reduce2_i8:
        /* <DEDUP_REMOVED lines=29> */
[----:B------:R-:W2:Y:S04]  /*01d0*/  LDG.E.S8 R15, desc[UR8][R10.64] ;  /* 0x000000080a0f7981 */ /* 0x000ea8000c1e1300 */
[----:B------:R-:W2:Y:S02]  /*01e0*/  LDG.E.S8 R14, desc[UR8][R12.64] ;  /* 0x000000080c0e7981 */ /* 0x000ea4000c1e1300 */
[----:B--2---:R-:W-:-:S13]  /*01f0*/  ISETP.GT.AND P0, PT, R15, R14, PT ;  /* 0x0000000e0f00720c */ /* 0x004fda0003f04270 */
[----:B------:R-:W-:Y:S05]  /*0200*/  @!P0 BRA `(.L_x_4263) ;  /* 0x0000000000148947 */ /* 0x000fea0003800000 */
[----:B------:R-:W0:Y:S02]  /*0210*/  LDCU.64 UR10, c[0x0][0x388] ;  /* 0x00007100ff0a77ac */ /* 0x000e240008000a00 */
[----:B0-----:R-:W-:-:S04]  /*0220*/  LEA R8, P0, R6, UR10, 0x3 ;  /* 0x0000000a06087c11 */ /* 0x001fc8000f8018ff */
[----:B------:R-:W-:-:S06]  /*0230*/  LEA.HI.X R9, R6, UR11, RZ, 0x3, P0 ;  /* 0x0000000b06097c11 */ /* 0x000fcc00080f1cff */
[----:B------:R-:W5:Y:S01]  /*0240*/  LDG.E.64 R8, desc[UR8][R8.64] ;  /* 0x0000000808087981 */ /* 0x000f62000c1e1b00 */
[----:B------:R-:W-:Y:S05]  /*0250*/  BRA `(.L_x_4264) ;  /* 0x0000000000547947 */ /* 0x000fea0003800000 */
.L_x_4263:
        /* <DEDUP_REMOVED lines=8> */
.L_x_4266:
        /* <DEDUP_REMOVED lines=13> */
.L_x_4264:
[----:B------:R2:W-:Y:S04]  /*03b0*/  STS.U8 [R2+UR4], R14 ;  /* 0x0000000e02007988 */ /* 0x0005e80008000004 */
[----:B-----5:R2:W-:Y:S01]  /*03c0*/  STS.64 [R4], R8 ;  /* 0x0000000804007388 */ /* 0x0205e20000000a00 */
[----:B------:R-:W-:Y:S05]  /*03d0*/  BRA `(.L_x_4268) ;  /* 0x0000000000447947 */ /* 0x000fea0003800000 */
.L_x_4267:
[----:B------:R-:W-:Y:S05]  /*03e0*/  BSYNC.RELIABLE B1 ;  /* 0x0000000000017941 */ /* 0x000fea0003800100 */
.L_x_4265:
[----:B------:R1:W-:Y:S04]  /*03f0*/  STS.U8 [R2+UR4], R15 ;  /* 0x0000000f02007988 */ /* 0x0003e80008000004 */
[----:B-----5:R1:W-:Y:S01]  /*0400*/  STS.64 [R4], R8 ;  /* 0x0000000804007388 */ /* 0x0203e20000000a00 */
[----:B------:R-:W-:Y:S05]  /*0410*/  BRA `(.L_x_4268) ;  /* 0x0000000000347947 */ /* 0x000fea0003800000 */
.L_x_4262:
        /* <DEDUP_REMOVED lines=13> */
.L_x_4268:
[----:B------:R-:W-:Y:S05]  /*04f0*/  BSYNC.RECONVERGENT B0 ;  /* 0x0000000000007941 */ /* 0x000fea0003800200 */
.L_x_4261:
[----:B------:R-:W-:Y:S05]  /*0500*/  WARPSYNC.ALL ;  /* 0x0000000000007948 */ /* 0x000fea0003800000 */
[----:B------:R-:W-:Y:S01]  /*0510*/  BAR.SYNC.DEFER_BLOCKING 0x0 ;  /* 0x0000000000007b1d */ /* 0x000fe20000010000 */
[----:B------:R-:W-:-:S13]  /*0520*/  ISETP.GE.U32.AND P0, PT, R7, 0x42, PT ;  /* 0x000000420700780c */ /* 0x000fda0003f06070 */
[----:B------:R-:W-:Y:S05]  /*0530*/  @!P0 BRA `(.L_x_4269) ;  /* 0x0000000000808947 */ /* 0x000fea0003800000 */
.L_x_4274:
[--C-:B0-----:R-:W-:Y:S01]  /*0540*/  IMAD.MOV.U32 R12, RZ, RZ, R7.reuse ;  /* 0x000000ffff0c7224 */ /* 0x101fe200078e0007 */
[----:B------:R-:W-:Y:S01]  /*0550*/  SHF.R.U32.HI R7, RZ, 0x1, R7 ;  /* 0x00000001ff077819 */ /* 0x000fe20000011607 */
[----:B------:R-:W-:Y:S03]  /*0560*/  BSSY.RECONVERGENT B0, `(.L_x_4270) ;  /* 0x0000019000007945 */ /* 0x000fe60003800200 */
[----:B------:R-:W-:-:S13]  /*0570*/  ISETP.GE.U32.AND P0, PT, R2, R7, PT ;  /* 0x000000070200720c */ /* 0x000fda0003f06070 */
[----:B---3--:R-:W-:Y:S05]  /*0580*/  @P0 BRA `(.L_x_4271) ;  /* 0x0000000000580947 */ /* 0x008fea0003800000 */
[----:B------:R-:W-:Y:S01]  /*0590*/  IMAD.IADD R10, R5, 0x1, R7 ;  /* 0x00000001050a7824 */ /* 0x000fe200078e0207 */
[----:B------:R-:W-:Y:S01]  /*05a0*/  LDS.S8 R6, [R2+UR4] ;  /* 0x0000000402067984 */ /* 0x000fe20008000200 */
[----:B------:R-:W-:Y:S01]  /*05b0*/  IMAD R11, R7, 0x8, R4 ;  /* 0x00000008070b7824 */ /* 0x000fe200078e0204 */
[----:B------:R-:W-:Y:S02]  /*05c0*/  BSSY.RELIABLE B1, `(.L_x_4272) ;  /* 0x0000010000017945 */ /* 0x000fe40003800100 */
[----:B------:R-:W0:Y:S02]  /*05d0*/  LDS.S8 R13, [R10] ;  /* 0x000000000a0d7984 */ /* 0x000e240000000200 */
[----:B0-----:R-:W-:-:S13]  /*05e0*/  ISETP.GT.AND P0, PT, R6, R13, PT ;  /* 0x0000000d0600720c */ /* 0x001fda0003f04270 */
        /* <DEDUP_REMOVED lines=13> */
.L_x_4273:
[----:B------:R-:W-:Y:S05]  /*06c0*/  BSYNC.RELIABLE B1 ;  /* 0x0000000000017941 */ /* 0x000fea0003800100 */
.L_x_4272:
[----:B------:R3:W-:Y:S04]  /*06d0*/  STS.U8 [R2+UR4], R13 ;  /* 0x0000000d02007988 */ /* 0x0007e80008000004 */
[----:B-1----:R3:W-:Y:S02]  /*06e0*/  STS.64 [R4], R8 ;  /* 0x0000000804007388 */ /* 0x0027e40000000a00 */
.L_x_4271:
[----:B------:R-:W-:Y:S05]  /*06f0*/  BSYNC.RECONVERGENT B0 ;  /* 0x0000000000007941 */ /* 0x000fea0003800200 */
.L_x_4270:
[----:B------:R-:W-:Y:S05]  /*0700*/  WARPSYNC.ALL ;  /* 0x0000000000007948 */ /* 0x000fea0003800000 */
[----:B------:R-:W-:Y:S01]  /*0710*/  BAR.SYNC.DEFER_BLOCKING 0x0 ;  /* 0x0000000000007b1d */ /* 0x000fe20000010000 */
[----:B------:R-:W-:-:S13]  /*0720*/  ISETP.GT.U32.AND P0, PT, R12, 0x83, PT ;  /* 0x000000830c00780c */ /* 0x000fda0003f04070 */
[----:B------:R-:W-:Y:S05]  /*0730*/  @P0 BRA `(.L_x_4274) ;  /* 0xfffffffc00800947 */ /* 0x000fea000383ffff */
.L_x_4269:
        /* <DEDUP_REMOVED lines=19> */
.L_x_4277:
[----:B------:R-:W-:Y:S05]  /*0870*/  BSYNC.RELIABLE B0 ;  /* 0x0000000000007941 */ /* 0x000fea0003800100 */
.L_x_4276:
[----:B------:R-:W4:Y:S04]  /*0880*/  LDS.64 R6, [R4+0x100] ;  /* 0x0001000004067984 */ /* 0x000f280000000a00 */
[----:B----4-:R-:W-:Y:S04]  /*0890*/  STS.64 [R4], R6 ;  /* 0x0000000604007388 */ /* 0x010fe80000000a00 */
[----:B------:R-:W4:Y:S04]  /*08a0*/  LDS.U8 R5, [R2+UR4+0x20] ;  /* 0x0000200402057984 */ /* 0x000f280008000000 */
[----:B----4-:R4:W-:Y:S02]  /*08b0*/  STS.U8 [R2+UR4], R5 ;  /* 0x0000000502007988 */ /* 0x0109e40008000004 */
.L_x_4278:
[----:B------:R-:W-:Y:S05]  /*08c0*/  BSYNC.RECONVERGENT B1 ;  /* 0x0000000000017941 */ /* 0x000fea0003800200 */
.L_x_4275:
[----:B------:R-:W-:Y:S05]  /*08d0*/  WARPSYNC.ALL ;  /* 0x0000000000007948 */ /* 0x000fea0003800000 */
[----:B----4-:R-:W-:Y:S01]  /*08e0*/  LDS.S8 R5, [R2+UR4] ;  /* 0x0000000402057984 */ /* 0x010fe20008000200 */
        /* <DEDUP_REMOVED lines=16> */
.L_x_4281:
[----:B------:R-:W-:Y:S05]  /*09f0*/  BSYNC.RELIABLE B1 ;  /* 0x0000000000017941 */ /* 0x000fea0003800100 */
.L_x_4280:
[----:B------:R-:W4:Y:S04]  /*0a00*/  LDS.64 R6, [R4+0x80] ;  /* 0x0000800004067984 */ /* 0x000f280000000a00 */
[----:B----4-:R-:W-:Y:S04]  /*0a10*/  STS.64 [R4], R6 ;  /* 0x0000000604007388 */ /* 0x010fe80000000a00 */
[----:B------:R-:W4:Y:S04]  /*0a20*/  LDS.U8 R5, [R2+UR4+0x10] ;  /* 0x0000100402057984 */ /* 0x000f280008000000 */
[----:B----4-:R4:W-:Y:S02]  /*0a30*/  STS.U8 [R2+UR4], R5 ;  /* 0x0000000502007988 */ /* 0x0109e40008000004 */
.L_x_4282:
[----:B------:R-:W-:Y:S05]  /*0a40*/  BSYNC.RECONVERGENT B2 ;  /* 0x0000000000027941 */ /* 0x000fea0003800200 */
.L_x_4279:
        /* <DEDUP_REMOVED lines=18> */
.L_x_4285:
[----:B------:R-:W-:Y:S05]  /*0b70*/  BSYNC.RELIABLE B2 ;  /* 0x0000000000027941 */ /* 0x000fea0003800100 */
.L_x_4284:
[----:B------:R-:W4:Y:S04]  /*0b80*/  LDS.64 R6, [R4+0x40] ;  /* 0x0000400004067984 */ /* 0x000f280000000a00 */
[----:B----4-:R-:W-:Y:S04]  /*0b90*/  STS.64 [R4], R6 ;  /* 0x0000000604007388 */ /* 0x010fe80000000a00 */
[----:B------:R-:W4:Y:S04]  /*0ba0*/  LDS.U8 R5, [R2+UR4+0x8] ;  /* 0x0000080402057984 */ /* 0x000f280008000000 */
[----:B----4-:R4:W-:Y:S02]  /*0bb0*/  STS.U8 [R2+UR4], R5 ;  /* 0x0000000502007988 */ /* 0x0109e40008000004 */
.L_x_4286:
[----:B------:R-:W-:Y:S05]  /*0bc0*/  BSYNC.RECONVERGENT B3 ;  /* 0x0000000000037941 */ /* 0x000fea0003800200 */
.L_x_4283:
        /* <DEDUP_REMOVED lines=18> */
.L_x_4289:
[----:B------:R-:W-:Y:S05]  /*0cf0*/  BSYNC.RELIABLE B3 ;  /* 0x0000000000037941 */ /* 0x000fea0003800100 */
.L_x_4288:
[----:B------:R-:W4:Y:S04]  /*0d00*/  LDS.64 R6, [R4+0x20] ;  /* 0x0000200004067984 */ /* 0x000f280000000a00 */
[----:B----4-:R-:W-:Y:S04]  /*0d10*/  STS.64 [R4], R6 ;  /* 0x0000000604007388 */ /* 0x010fe80000000a00 */
[----:B------:R-:W4:Y:S04]  /*0d20*/  LDS.U8 R5, [R2+UR4+0x4] ;  /* 0x0000040402057984 */ /* 0x000f280008000000 */
[----:B----4-:R4:W-:Y:S02]  /*0d30*/  STS.U8 [R2+UR4], R5 ;  /* 0x0000000502007988 */ /* 0x0109e40008000004 */
.L_x_4290:
[----:B------:R-:W-:Y:S05]  /*0d40*/  BSYNC.RECONVERGENT B4 ;  /* 0x0000000000047941 */ /* 0x000fea0003800200 */
.L_x_4287:
        /* <DEDUP_REMOVED lines=18> */
.L_x_4293:
[----:B------:R-:W-:Y:S05]  /*0e70*/  BSYNC.RELIABLE B4 ;  /* 0x0000000000047941 */ /* 0x000fea0003800100 */
.L_x_4292:
[----:B------:R-:W4:Y:S04]  /*0e80*/  LDS.64 R6, [R4+0x10] ;  /* 0x0000100004067984 */ /* 0x000f280000000a00 */
[----:B----4-:R-:W-:Y:S04]  /*0e90*/  STS.64 [R4], R6 ;  /* 0x0000000604007388 */ /* 0x010fe80000000a00 */
[----:B------:R-:W4:Y:S04]  /*0ea0*/  LDS.U8 R5, [R2+UR4+0x2] ;  /* 0x0000020402057984 */ /* 0x000f280008000000 */
[----:B----4-:R4:W-:Y:S02]  /*0eb0*/  STS.U8 [R2+UR4], R5 ;  /* 0x0000000502007988 */ /* 0x0109e40008000004 */
.L_x_4294:
[----:B------:R-:W-:Y:S05]  /*0ec0*/  BSYNC.RECONVERGENT B5 ;  /* 0x0000000000057941 */ /* 0x000fea0003800200 */
.L_x_4291:
        /* <DEDUP_REMOVED lines=18> */
.L_x_4297:
[----:B------:R-:W-:Y:S05]  /*0ff0*/  BSYNC.RELIABLE B6 ;  /* 0x0000000000067941 */ /* 0x000fea0003800100 */
.L_x_4296:
[----:B------:R-:W4:Y:S04]  /*1000*/  LDS.64 R6, [R4+0x8] ;  /* 0x0000080004067984 */ /* 0x000f280000000a00 */
[----:B----4-:R-:W-:Y:S04]  /*1010*/  STS.64 [R4], R6 ;  /* 0x0000000604007388 */ /* 0x010fe80000000a00 */
[----:B------:R-:W4:Y:S04]  /*1020*/  LDS.U8 R5, [R2+UR4+0x1] ;  /* 0x0000010402057984 */ /* 0x000f280008000000 */
[----:B----4-:R4:W-:Y:S02]  /*1030*/  STS.U8 [R2+UR4], R5 ;  /* 0x0000000502007988 */ /* 0x0109e40008000004 */
.L_x_4298:
[----:B------:R-:W-:Y:S05]  /*1040*/  BSYNC.RECONVERGENT B5 ;  /* 0x0000000000057941 */ /* 0x000fea0003800200 */
.L_x_4295:
        /* <DEDUP_REMOVED lines=16> */
.L_x_4299:
        /* <DEDUP_REMOVED lines=11> */
.L_x_4945:


//--------------------- .text.uncontiguous_reduce_i8 --------------------------
	.section	.text.uncontiguous_reduce_i8,"ax",@progbits
	.align	128
        .global         uncontiguous_reduce_i8
        .type           uncontiguous_reduce_i8,@function
        .size           uncontiguous_reduce_i8,(.L_x_4883 - uncontiguous_reduce_i8)
        .other          uncontiguous_reduce_i8,@"STO_CUDA_ENTRY STV_DEFAULT"
uncontiguous_reduce_i8:
.text.uncontiguous_reduce_i8:
        /* <DEDUP_REMOVED lines=52> */
.L_x_4328:
        /* <DEDUP_REMOVED lines=34> */
.L_x_4305:
[----:B------:R-:W-:Y:S01]  /*0560*/  IMAD.MOV.U32 R14, RZ, RZ, R20 ;  /* 0x000000ffff0e7224 */ /* 0x000fe200078e0014 */
[----:B------:R-:W-:Y:S01]  /*0570*/  MOV R9, R21 ;  /* 0x0000001500097202 */ /* 0x000fe20000000f00 */
[----:B------:R-:W-:Y:S01]  /*0580*/  IMAD.MOV.U32 R12, RZ, RZ, R26 ;  /* 0x000000ffff0c7224 */ /* 0x000fe200078e001a */
[----:B------:R-:W-:Y:S02]  /*0590*/  MOV R13, R27 ;  /* 0x0000001b000d7202 */ /* 0x000fe40000000f00 */
[----:B------:R-:W-:-:S07]  /*05a0*/  MOV R8, 0x5c0 ;  /* 0x000005c000087802 */ /* 0x000fce0000000f00 */
[----:B------:R-:W-:Y:S05]  /*05b0*/  CALL.REL.NOINC `($__internal_46_$__cuda_sm20_div_s64) ;  /* 0x0000006c008c7944 */ /* 0x000fea0003c00000 */
        /* <DEDUP_REMOVED lines=8> */
.L_x_4306:
[----:B------:R-:W-:Y:S05]  /*0640*/  BSYNC.RECONVERGENT B1 ;  /* 0x0000000000017941 */ /* 0x000fea0003800200 */
.L_x_4304:
        /* <DEDUP_REMOVED lines=36> */
.L_x_4308:
[----:B------:R-:W-:Y:S01]  /*0890*/  MOV R14, R28 ;  /* 0x0000001c000e7202 */ /* 0x000fe20000000f00 */
[----:B------:R-:W-:Y:S01]  /*08a0*/  IMAD.MOV.U32 R9, RZ, RZ, R29 ;  /* 0x000000ffff097224 */ /* 0x000fe200078e001d */
[----:B------:R-:W-:Y:S01]  /*08b0*/  MOV R12, R26 ;  /* 0x0000001a000c7202 */ /* 0x000fe20000000f00 */
[----:B------:R-:W-:Y:S01]  /*08c0*/  IMAD.MOV.U32 R13, RZ, RZ, R27 ;  /* 0x000000ffff0d7224 */ /* 0x000fe200078e001b */
[----:B------:R-:W-:-:S07]  /*08d0*/  MOV R8, 0x8f0 ;  /* 0x000008f000087802 */ /* 0x000fce0000000f00 */
[----:B------:R-:W-:Y:S05]  /*08e0*/  CALL.REL.NOINC `($__internal_46_$__cuda_sm20_div_s64) ;  /* 0x0000006800c07944 */ /* 0x000fea0003c00000 */
        /* <DEDUP_REMOVED lines=8> */
.L_x_4309:
[----:B------:R-:W-:Y:S05]  /*0970*/  BSYNC.RECONVERGENT B1 ;  /* 0x0000000000017941 */ /* 0x000fea0003800200 */
.L_x_4307:
        /* <DEDUP_REMOVED lines=34> */
.L_x_4311:
[----:B------:R-:W-:Y:S01]  /*0ba0*/  IMAD.MOV.U32 R14, RZ, RZ, R20 ;  /* 0x000000ffff0e7224 */ /* 0x000fe200078e0014 */
[----:B------:R-:W-:Y:S01]  /*0bb0*/  MOV R9, R21 ;  /* 0x0000001500097202 */ /* 0x000fe20000000f00 */
[----:B------:R-:W-:Y:S01]  /*0bc0*/  IMAD.MOV.U32 R12, RZ, RZ, R28 ;  /* 0x000000ffff0c7224 */ /* 0x000fe200078e001c */
[----:B------:R-:W-:Y:S02]  /*0bd0*/  MOV R13, R29 ;  /* 0x0000001d000d7202 */ /* 0x000fe40000000f00 */
[----:B------:R-:W-:-:S07]  /*0be0*/  MOV R8, 0xc00 ;  /* 0x00000c0000087802 */ /* 0x000fce0000000f00 */
[----:B------:R-:W-:Y:S05]  /*0bf0*/  CALL.REL.NOINC `($__internal_46_$__cuda_sm20_div_s64) ;  /* 0x0000006400fc7944 */ /* 0x000fea0003c00000 */
        /* <DEDUP_REMOVED lines=10> */
.L_x_4312:
[----:B------:R-:W-:Y:S05]  /*0ca0*/  BSYNC.RECONVERGENT B1 ;  /* 0x0000000000017941 */ /* 0x000fea0003800200 */
.L_x_4310:
        /* <DEDUP_REMOVED lines=36> */
.L_x_4314:
[----:B------:R-:W-:Y:S01]  /*0ef0*/  MOV R14, R26 ;  /* 0x0000001a000e7202 */ /* 0x000fe20000000f00 */
[----:B------:R-:W-:Y:S01]  /*0f00*/  IMAD.MOV.U32 R9, RZ, RZ, R27 ;  /* 0x000000ffff097224 */ /* 0x000fe200078e001b */
[----:B------:R-:W-:Y:S01]  /*0f10*/  MOV R12, R28 ;  /* 0x0000001c000c7202 */ /* 0x000fe20000000f00 */
[----:B------:R-:W-:Y:S01]  /*0f20*/  IMAD.MOV.U32 R13, RZ, RZ, R29 ;  /* 0x000000ffff0d7224 */ /* 0x000fe200078e001d */
[----:B------:R-:W-:-:S07]  /*0f30*/  MOV R8, 0xf50 ;  /* 0x00000f5000087802 */ /* 0x000fce0000000f00 */
[----:B------:R-:W-:Y:S05]  /*0f40*/  CALL.REL.NOINC `($__internal_46_$__cuda_sm20_div_s64) ;  /* 0x0000006400287944 */ /* 0x000fea0003c00000 */
        /* <DEDUP_REMOVED lines=10> */
.L_x_4315:
[----:B------:R-:W-:Y:S05]  /*0ff0*/  BSYNC.RECONVERGENT B1 ;  /* 0x0000000000017941 */ /* 0x000fea0003800200 */
.L_x_4313:
        /* <DEDUP_REMOVED lines=36> */
.L_x_4317:
        /* <DEDUP_REMOVED lines=16> */
.L_x_4318:
[----:B------:R-:W-:Y:S05]  /*1340*/  BSYNC.RECONVERGENT B1 ;  /* 0x0000000000017941 */ /* 0x000fea0003800200 */
.L_x_4316:
        /* <DEDUP_REMOVED lines=36> */
.L_x_4320:
        /* <DEDUP_REMOVED lines=16> */
.L_x_4321:
[----:B------:R-:W-:Y:S05]  /*1690*/  BSYNC.RECONVERGENT B1 ;  /* 0x0000000000017941 */ /* 0x000fea0003800200 */
.L_x_4319:
        /* <DEDUP_REMOVED lines=37> */
.L_x_4323:
[----:B------:R-:W-:Y:S01]  /*18f0*/  MOV R14, R20 ;  /* 0x00000014000e7202 */ /* 0x000fe20000000f00 */
[----:B------:R-:W-:Y:S01]  /*1900*/  IMAD.MOV.U32 R9, RZ, RZ, R21 ;  /* 0x000000ffff097224 */ /* 0x000fe200078e0015 */
[----:B------:R-:W-:Y:S01]  /*1910*/  MOV R12, R22 ;  /* 0x00000016000c7202 */ /* 0x000fe20000000f00 */
[----:B------:R-:W-:Y:S01]  /*1920*/  IMAD.MOV.U32 R13, RZ, RZ, R23 ;  /* 0x000000ffff0d7224 */ /* 0x000fe200078e0017 */
[----:B------:R-:W-:-:S07]  /*1930*/  MOV R8, 0x1950 ;  /* 0x0000195000087802 */ /* 0x000fce0000000f00 */
[----:B------:R-:W-:Y:S05]  /*1940*/  CALL.REL.NOINC `($__internal_46_$__cuda_sm20_div_s64) ;  /* 0x0000005800a87944 */ /* 0x000fea0003c00000 */
        /* <DEDUP_REMOVED lines=10> */
.L_x_4324:
[----:B------:R-:W-:Y:S05]  /*19f0*/  BSYNC.RECONVERGENT B1 ;  /* 0x0000000000017941 */ /* 0x000fea0003800200 */
.L_x_4322:
        /* <DEDUP_REMOVED lines=36> */
.L_x_4326:
[----:B------:R-:W-:Y:S01]  /*1c40*/  IMAD.MOV.U32 R14, RZ, RZ, R26 ;  /* 0x000000ffff0e7224 */ /* 0x000fe200078e001a */
[----:B------:R-:W-:Y:S01]  /*1c50*/  MOV R9, R27 ;  /* 0x0000001b00097202 */ /* 0x000fe20000000f00 */
[----:B------:R-:W-:Y:S01]  /*1c60*/  IMAD.MOV.U32 R12, RZ, RZ, R22 ;  /* 0x000000ffff0c7224 */ /* 0x000fe200078e0016 */
[----:B------:R-:W-:Y:S02]  /*1c70*/  MOV R13, R23 ;  /* 0x00000017000d7202 */ /* 0x000fe40000000f00 */
[----:B------:R-:W-:-:S07]  /*1c80*/  MOV R8, 0x1ca0 ;  /* 0x00001ca000087802 */ /* 0x000fce0000000f00 */
[----:B------:R-:W-:Y:S05]  /*1c90*/  CALL.REL.NOINC `($__internal_46_$__cuda_sm20_div_s64) ;  /* 0x0000005400d47944 */ /* 0x000fea0003c00000 */
        /* <DEDUP_REMOVED lines=10> */
.L_x_4327:
[----:B------:R-:W-:Y:S05]  /*1d40*/  BSYNC.RECONVERGENT B1 ;  /* 0x0000000000017941 */ /* 0x000fea0003800200 */
.L_x_4325:
        /* <DEDUP_REMOVED lines=8> */
.L_x_4303:
        /* <DEDUP_REMOVED lines=36> */
.L_x_4331:
[----:B------:R-:W-:Y:S01]  /*2010*/  MOV R14, R20 ;  /* 0x00000014000e7202 */ /* 0x000fe20000000f00 */
[----:B------:R-:W-:Y:S01]  /*2020*/  IMAD.MOV.U32 R9, RZ, RZ, R21 ;  /* 0x000000ffff097224 */ /* 0x000fe200078e0015 */
[----:B------:R-:W-:Y:S01]  /*2030*/  MOV R12, R22 ;  /* 0x00000016000c7202 */ /* 0x000fe20000000f00 */
[----:B------:R-:W-:Y:S01]  /*2040*/  IMAD.MOV.U32 R13, RZ, RZ, R23 ;  /* 0x000000ffff0d7224 */ /* 0x000fe200078e0017 */
[----:B------:R-:W-:-:S07]  /*2050*/  MOV R8, 0x2070 ;  /* 0x0000207000087802 */ /* 0x000fce0000000f00 */
[----:B------:R-:W-:Y:S05]  /*2060*/  CALL.REL.NOINC `($__internal_46_$__cuda_sm20_div_s64) ;  /* 0x0000005000e07944 */ /* 0x000fea0003c00000 */
        /* <DEDUP_REMOVED lines=8> */
.L_x_4332:
[----:B------:R-:W-:Y:S05]  /*20f0*/  BSYNC.RECONVERGENT B1 ;  /* 0x0000000000017941 */ /* 0x000fea0003800200 */
.L_x_4330:
        /* <DEDUP_REMOVED lines=35> */
.L_x_4334:
[----:B------:R-:W-:Y:S01]  /*2330*/  MOV R14, R28 ;  /* 0x0000001c000e7202 */ /* 0x000fe20000000f00 */
[----:B------:R-:W-:Y:S01]  /*2340*/  IMAD.MOV.U32 R9, RZ, RZ, R29 ;  /* 0x000000ffff097224 */ /* 0x000fe200078e001d */
[----:B------:R-:W-:Y:S01]  /*2350*/  MOV R12, R22 ;  /* 0x00000016000c7202 */ /* 0x000fe20000000f00 */
[----:B------:R-:W-:Y:S01]  /*2360*/  IMAD.MOV.U32 R13, RZ, RZ, R23 ;  /* 0x000000ffff0d7224 */ /* 0x000fe200078e0017 */
[----:B------:R-:W-:-:S07]  /*2370*/  MOV R8, 0x2390 ;  /* 0x0000239000087802 */ /* 0x000fce0000000f00 */
[----:B------:R-:W-:Y:S05]  /*2380*/  CALL.REL.NOINC `($__internal_46_$__cuda_sm20_div_s64) ;  /* 0x0000005000187944 */ /* 0x000fea0003c00000 */
        /* <DEDUP_REMOVED lines=8> */
.L_x_4335:
[----:B------:R-:W-:Y:S05]  /*2410*/  BSYNC.RECONVERGENT B1 ;  /* 0x0000000000017941 */ /* 0x000fea0003800200 */
.L_x_4333:
        /* <DEDUP_REMOVED lines=36> */
.L_x_4337:
        /* <DEDUP_REMOVED lines=16> */
.L_x_4338:
[----:B------:R-:W-:Y:S05]  /*2760*/  BSYNC.RECONVERGENT B1 ;  /* 0x0000000000017941 */ /* 0x000fea0003800200 */
.L_x_4336:
        /* <DEDUP_REMOVED lines=35> */
.L_x_4340:
        /* <DEDUP_REMOVED lines=16> */
.L_x_4341:
[----:B------:R-:W-:Y:S05]  /*2aa0*/  BSYNC.RECONVERGENT B1 ;  /* 0x0000000000017941 */ /* 0x000fea0003800200 */
.L_x_4339:
[----:B------:R-:W-:Y:S01]  /*2ab0*/  IMAD R7, R7, R44, RZ ;  /* 0x0000002c07077224 */ /* 0x000fe200078e02ff */
[----:B------:R-:W-:Y:S01]  /*2ac0*/  IADD3 R5, PT, PT, R5, -0x2, RZ ;  /* 0xfffffffe05057810 */ /* 0x000fe20007ffe0ff */
[----:B------:R-:W-:Y:S02]  /*2ad0*/  IMAD.MOV.U32 R40, RZ, RZ, R10 ;  /* 0x000000ffff287224 */ /* 0x000fe400078e000a */
[-C--:B------:R-:W-:Y:S02]  /*2ae0*/  IMAD R7, R45, R12.reuse, R7 ;  /* 0x0000000c2d077224 */ /* 0x080fe400078e0207 */
[----:B------:R-:W-:-:S04]  /*2af0*/  IMAD.WIDE.U32 R10, R44, R12, R40 ;  /* 0x0000000c2c0a7225 */ /* 0x000fc800078e0028 */
[----:B------:R-:W-:-:S07]  /*2b00*/  IMAD.IADD R11, R11, 0x1, R7 ;  /* 0x000000010b0b7824 */ /* 0x000fce00078e0207 */
.L_x_4329:
        /* <DEDUP_REMOVED lines=31> */
.L_x_4343:
[----:B------:R-:W-:Y:S01]  /*2d00*/  MOV R14, R20 ;  /* 0x00000014000e7202 */ /* 0x000fe20000000f00 */
[----:B------:R-:W-:Y:S01]  /*2d10*/  IMAD.MOV.U32 R31, RZ, RZ, R21 ;  /* 0x000000ffff1f7224 */ /* 0x000fe200078e0015 */
[----:B------:R-:W-:Y:S01]  /*2d20*/  MOV R30, R22 ;  /* 0x00000016001e7202 */ /* 0x000fe20000000f00 */
[----:B------:R-:W-:Y:S01]  /*2d30*/  IMAD.MOV.U32 R25, RZ, RZ, R23 ;  /* 0x000000ffff197224 */ /* 0x000fe200078e0017 */
[----:B------:R-:W-:-:S07]  /*2d40*/  MOV R32, 0x2d60 ;  /* 0x00002d6000207802 */ /* 0x000fce0000000f00 */
[----:B------:R-:W-:Y:S05]  /*2d50*/  CALL.REL.NOINC `($__internal_47_$__cuda_sm20_rem_s64) ;  /* 0x0000004800f47944 */ /* 0x000fea0003c00000 */
.L_x_4344:
[----:B------:R-:W-:Y:S05]  /*2d60*/  BSYNC.RECONVERGENT B1 ;  /* 0x0000000000017941 */ /* 0x000fea0003800200 */
.L_x_4342:
        /* <DEDUP_REMOVED lines=31> */
.L_x_4346:
[----:B------:R-:W-:Y:S01]  /*2f60*/  IMAD.MOV.U32 R30, RZ, RZ, R22 ;  /* 0x000000ffff1e7224 */ /* 0x000fe200078e0016 */
[----:B------:R-:W-:Y:S01]  /*2f70*/  MOV R25, R23 ;  /* 0x0000001700197202 */ /* 0x000fe20000000f00 */
[----:B------:R-:W-:Y:S01]  /*2f80*/  IMAD.MOV.U32 R14, RZ, RZ, R28 ;  /* 0x000000ffff0e7224 */ /* 0x000fe200078e001c */
[----:B------:R-:W-:Y:S02]  /*2f90*/  MOV R31, R29 ;  /* 0x0000001d001f7202 */ /* 0x000fe40000000f00 */
[----:B------:R-:W-:-:S07]  /*2fa0*/  MOV R32, 0x2fc0 ;  /* 0x00002fc000207802 */ /* 0x000fce0000000f00 */
[----:B------:R-:W-:Y:S05]  /*2fb0*/  CALL.REL.NOINC `($__internal_47_$__cuda_sm20_rem_s64) ;  /* 0x00000048005c7944 */ /* 0x000fea0003c00000 */
.L_x_4347:
[----:B------:R-:W-:Y:S05]  /*2fc0*/  BSYNC.RECONVERGENT B1 ;  /* 0x0000000000017941 */ /* 0x000fea0003800200 */
.L_x_4345:
[----:B------:R-:W-:Y:S02]  /*2fd0*/  IMAD R5, R9, R26, RZ ;  /* 0x0000001a09057224 */ /* 0x000fe400078e02ff */
[----:B------:R-:W-:-:S04]  /*2fe0*/  IMAD.WIDE.U32 R10, R26, R8, R10 ;  /* 0x000000081a0a7225 */ /* 0x000fc800078e000a */
[----:B------:R-:W-:-:S04]  /*2ff0*/  IMAD R5, R27, R8, R5 ;  /* 0x000000081b057224 */ /* 0x000fc800078e0205 */
[----:B------:R-:W-:-:S07]  /*3000*/  IMAD.IADD R11, R11, 0x1, R5 ;  /* 0x000000010b0b7824 */ /* 0x000fce00078e0205 */
.L_x_4302:
        /* <DEDUP_REMOVED lines=8> */
[----:B------:R0:W-:Y:S04]  /*3090*/  @P0 STS.U8 [R6+UR4], R25 ;  /* 0x0000001906000988 */ /* 0x0001e80008000004 */
[----:B------:R0:W-:Y:S04]  /*30a0*/  @P0 STS.64 [R2], R18 ;  /* 0x0000001202000388 */ /* 0x0001e80000000a00 */
[----:B------:R0:W-:Y:S04]  /*30b0*/  @!P0 STS.U8 [R6+UR4], R25 ;  /* 0x0000001906008988 */ /* 0x0001e80008000004 */
[----:B------:R0:W-:Y:S01]  /*30c0*/  @!P0 STS.64 [R2], R16 ;  /* 0x0000001002008388 */ /* 0x0001e20000000a00 */
[----:B------:R-:W-:Y:S05]  /*30d0*/  BRA `(.L_x_4348) ;  /* 0x0000003400ac7947 */ /* 0x000fea0003800000 */
.L_x_4301:
        /* <DEDUP_REMOVED lines=25> */
.L_x_4375:
        /* <DEDUP_REMOVED lines=33> */
.L_x_4352:
[----:B------:R-:W-:Y:S01]  /*3480*/  MOV R14, R18 ;  /* 0x00000012000e7202 */ /* 0x000fe20000000f00 */
[----:B------:R-:W-:Y:S01]  /*3490*/  IMAD.MOV.U32 R9, RZ, RZ, R19 ;  /* 0x000000ffff097224 */ /* 0x000fe200078e0013 */
[----:B------:R-:W-:Y:S01]  /*34a0*/  MOV R12, R24 ;  /* 0x00000018000c7202 */ /* 0x000fe20000000f00 */
[----:B------:R-:W-:Y:S01]  /*34b0*/  IMAD.MOV.U32 R13, RZ, RZ, R25 ;  /* 0x000000ffff0d7224 */ /* 0x000fe200078e0019 */
[----:B------:R-:W-:-:S07]  /*34c0*/  MOV R8, 0x34e0 ;  /* 0x000034e000087802 */ /* 0x000fce0000000f00 */
[----:B-1----:R-:W-:Y:S05]  /*34d0*/  CALL.REL.NOINC `($__internal_46_$__cuda_sm20_div_s64) ;  /* 0x0000003c00c47944 */ /* 0x002fea0003c00000 */
        /* <DEDUP_REMOVED lines=8> */
.L_x_4353:
[----:B------:R-:W-:Y:S05]  /*3560*/  BSYNC.RECONVERGENT B1 ;  /* 0x0000000000017941 */ /* 0x000fea0003800200 */
.L_x_4351:
        /* <DEDUP_REMOVED lines=39> */
.L_x_4355:
        /* <DEDUP_REMOVED lines=17> */
.L_x_4356:
[----:B------:R-:W-:Y:S05]  /*38f0*/  BSYNC.RECONVERGENT B1 ;  /* 0x0000000000017941 */ /* 0x000fea0003800200 */
.L_x_4354:
        /* <DEDUP_REMOVED lines=39> */
.L_x_4358:
        /* <DEDUP_REMOVED lines=16> */
.L_x_4359:
[----:B------:R-:W-:Y:S05]  /*3c70*/  BSYNC.RECONVERGENT B1 ;  /* 0x0000000000017941 */ /* 0x000fea0003800200 */
.L_x_4357:
        /* <DEDUP_REMOVED lines=37> */
.L_x_4361:
        /* <DEDUP_REMOVED lines=16> */
.L_x_4362:
[----:B------:R-:W-:Y:S05]  /*3fd0*/  BSYNC.RECONVERGENT B1 ;  /* 0x0000000000017941 */ /* 0x000fea0003800200 */
.L_x_4360:
        /* <DEDUP_REMOVED lines=39> */
.L_x_4364:
        /* <DEDUP_REMOVED lines=16> */
.L_x_4365:
[----:B------:R-:W-:Y:S05]  /*4350*/  BSYNC.RECONVERGENT B1 ;  /* 0x0000000000017941 */ /* 0x000fea0003800200 */
.L_x_4363:
        /* <DEDUP_REMOVED lines=38> */
.L_x_4367:
        /* <DEDUP_REMOVED lines=16> */
.L_x_4368:
[----:B------:R-:W-:Y:S05]  /*46c0*/  BSYNC.RECONVERGENT B1 ;  /* 0x0000000000017941 */ /* 0x000fea0003800200 */
.L_x_4366:
        /* <DEDUP_REMOVED lines=38> */
.L_x_4370:
        /* <DEDUP_REMOVED lines=16> */
.L_x_4371:
[----:B------:R-:W-:Y:S05]  /*4a30*/  BSYNC.RECONVERGENT B1 ;  /* 0x0000000000017941 */ /* 0x000fea0003800200 */
.L_x_4369:
        /* <DEDUP_REMOVED lines=37> */
.L_x_4373:
        /* <DEDUP_REMOVED lines=17> */
.L_x_4374:
[----:B------:R-:W-:Y:S05]  /*4da0*/  BSYNC.RECONVERGENT B1 ;  /* 0x0000000000017941 */ /* 0x000fea0003800200 */
.L_x_4372:
        /* <DEDUP_REMOVED lines=12> */
.L_x_4350:
        /* <DEDUP_REMOVED lines=36> */
.L_x_4378:
[----:B------:R-:W-:Y:S01]  /*50b0*/  IMAD.MOV.U32 R14, RZ, RZ, R18 ;  /* 0x000000ffff0e7224 */ /* 0x000fe200078e0012 */
[----:B------:R-:W-:Y:S01]  /*50c0*/  MOV R9, R19 ;  /* 0x0000001300097202 */ /* 0x000fe20000000f00 */
[----:B------:R-:W-:Y:S01]  /*50d0*/  IMAD.MOV.U32 R12, RZ, RZ, R20 ;  /* 0x000000ffff0c7224 */ /* 0x000fe200078e0014 */
[----:B------:R-:W-:Y:S02]  /*50e0*/  MOV R13, R21 ;  /* 0x00000015000d7202 */ /* 0x000fe40000000f00 */
[----:B------:R-:W-:-:S07]  /*50f0*/  MOV R8, 0x5110 ;  /* 0x0000511000087802 */ /* 0x000fce0000000f00 */
[----:B------:R-:W-:Y:S05]  /*5100*/  CALL.REL.NOINC `($__internal_46_$__cuda_sm20_div_s64) ;  /* 0x0000002000b87944 */ /* 0x000fea0003c00000 */
        /* <DEDUP_REMOVED lines=9> */
.L_x_4379:
[----:B------:R-:W-:Y:S05]  /*51a0*/  BSYNC.RECONVERGENT B1 ;  /* 0x0000000000017941 */ /* 0x000fea0003800200 */
.L_x_4377:
        /* <DEDUP_REMOVED lines=41> */
.L_x_4381:
        /* <DEDUP_REMOVED lines=16> */
.L_x_4382:
[----:B------:R-:W-:Y:S05]  /*5540*/  BSYNC.RECONVERGENT B1 ;  /* 0x0000000000017941 */ /* 0x000fea0003800200 */
.L_x_4380:
        /* <DEDUP_REMOVED lines=40> */
.L_x_4384:
        /* <DEDUP_REMOVED lines=17> */
.L_x_4385:
[----:B------:R-:W-:Y:S05]  /*58e0*/  BSYNC.RECONVERGENT B1 ;  /* 0x0000000000017941 */ /* 0x000fea0003800200 */
.L_x_4383:
        /* <DEDUP_REMOVED lines=40> */
.L_x_4387:
[----:B------:R-:W-:Y:S01]  /*5b70*/  MOV R14, R18 ;  /* 0x00000012000e7202 */ /* 0x000fe20000000f00 */
[----:B------:R-:W-:Y:S01]  /*5b80*/  IMAD.MOV.U32 R12, RZ, RZ, R22 ;  /* 0x000000ffff0c7224 */ /* 0x000fe200078e0016 */
[----:B------:R-:W-:Y:S02]  /*5b90*/  MOV R9, R19 ;  /* 0x0000001300097202 */ /* 0x000fe40000000f00 */
[----:B------:R-:W-:Y:S02]  /*5ba0*/  MOV R13, R23 ;  /* 0x00000017000d7202 */ /* 0x000fe40000000f00 */
[----:B------:R-:W-:-:S07]  /*5bb0*/  MOV R8, 0x5bd0 ;  /* 0x00005bd000087802 */ /* 0x000fce0000000f00 */
[----:B------:R-:W-:Y:S05]  /*5bc0*/  CALL.REL.NOINC `($__internal_46_$__cuda_sm20_div_s64) ;  /* 0x0000001800087944 */ /* 0x000fea0003c00000 */
        /* <DEDUP_REMOVED lines=10> */
.L_x_4388:
[----:B------:R-:W-:Y:S05]  /*5c70*/  BSYNC.RECONVERGENT B1 ;  /* 0x0000000000017941 */ /* 0x000fea0003800200 */
.L_x_4386:
        /* <DEDUP_REMOVED lines=9> */
.L_x_4376:
        /* <DEDUP_REMOVED lines=35> */
.L_x_4391:
[----:B------:R-:W-:Y:S01]  /*5f40*/  MOV R14, R18 ;  /* 0x00000012000e7202 */ /* 0x000fe20000000f00 */
[----:B------:R-:W-:Y:S01]  /*5f50*/  IMAD.MOV.U32 R12, RZ, RZ, R20 ;  /* 0x000000ffff0c7224 */ /* 0x000fe200078e0014 */
[----:B------:R-:W-:Y:S02]  /*5f60*/  MOV R9, R19 ;  /* 0x0000001300097202 */ /* 0x000fe40000000f00 */
[----:B------:R-:W-:Y:S02]  /*5f70*/  MOV R13, R21 ;  /* 0x00000015000d7202 */ /* 0x000fe40000000f00 */
[----:B------:R-:W-:-:S07]  /*5f80*/  MOV R8, 0x5fa0 ;  /* 0x00005fa000087802 */ /* 0x000fce0000000f00 */
[----:B------:R-:W-:Y:S05]  /*5f90*/  CALL.REL.NOINC `($__internal_46_$__cuda_sm20_div_s64) ;  /* 0x0000001400147944 */ /* 0x000fea0003c00000 */
        /* <DEDUP_REMOVED lines=9> */
.L_x_4392:
[----:B------:R-:W-:Y:S05]  /*6030*/  BSYNC.RECONVERGENT B1 ;  /* 0x0000000000017941 */ /* 0x000fea0003800200 */
.L_x_4390:
        /* <DEDUP_REMOVED lines=40> */
.L_x_4394:
        /* <DEDUP_REMOVED lines=16> */
.L_x_4395:
[----:B------:R-:W-:Y:S05]  /*63c0*/  BSYNC.RECONVERGENT B1 ;  /* 0x0000000000017941 */ /* 0x000fea0003800200 */
.L_x_4393:
        /* <DEDUP_REMOVED lines=9> */
.L_x_4389:
        /* <DEDUP_REMOVED lines=31> */
.L_x_4397:
[----:B------:R-:W-:Y:S01]  /*6650*/  IMAD.MOV.U32 R30, RZ, RZ, R24 ;  /* 0x000000ffff1e7224 */ /* 0x000fe200078e0018 */
[----:B------:R-:W-:Y:S02]  /*6660*/  MOV R14, R18 ;  /* 0x00000012000e7202 */ /* 0x000fe40000000f00 */
[----:B------:R-:W-:Y:S02]  /*6670*/  MOV R31, R19 ;  /* 0x00000013001f7202 */ /* 0x000fe40000000f00 */
[----:B------:R-:W-:-:S07]  /*6680*/  MOV R32, 0x66a0 ;  /* 0x000066a000207802 */ /* 0x000fce0000000f00 */
[----:B------:R-:W-:Y:S05]  /*6690*/  CALL.REL.NOINC `($__internal_47_$__cuda_sm20_rem_s64) ;  /* 0x0000001000a47944 */ /* 0x000fea0003c00000 */
.L_x_4398:
[----:B------:R-:W-:Y:S05]  /*66a0*/  BSYNC.RECONVERGENT B1 ;  /* 0x0000000000017941 */ /* 0x000fea0003800200 */
.L_x_4396:
        /* <DEDUP_REMOVED lines=8> */
.L_x_4349:
[----:B------:R-:W0:Y:S02]  /*6730*/  LDCU.64 UR14, c[0x0][0x390] ;  /* 0x00007200ff0e77ac */ /* 0x000e240008000a00 */
[----:B0-----:R-:W-:-:S04]  /*6740*/  IADD3 R10, P0, PT, R10, UR14, RZ ;  /* 0x0000000e0a0a7c10 */ /* 0x001fc8000ff1e0ff */
[----:B------:R-:W-:-:S06]  /*6750*/  IADD3.X R11, PT, PT, R7, UR15, RZ, P0, !PT ;  /* 0x0000000f070b7c10 */ /* 0x000fcc00087fe4ff */
[----:B------:R-:W2:Y:S04]  /*6760*/  LDG.E.U8 R11, desc[UR8][R10.64] ;  /* 0x000000080a0b7981 */ /* 0x000ea8000c1e1100 */
[----:B--2---:R1:W-:Y:S04]  /*6770*/  STS.U8 [R6+UR4], R11 ;  /* 0x0000000b06007988 */ /* 0x0043e80008000004 */
[----:B------:R1:W-:Y:S02]  /*6780*/  STS.64 [R2], R16 ;  /* 0x0000001002007388 */ /* 0x0003e40000000a00 */
.L_x_4348:
[----:B------:R-:W-:Y:S05]  /*6790*/  BSYNC.RECONVERGENT B0 ;  /* 0x0000000000007941 */ /* 0x000fea0003800200 */
.L_x_4300:
[----:B------:R-:W-:Y:S01]  /*67a0*/  BAR.SYNC.DEFER_BLOCKING 0x0 ;  /* 0x0000000000007b1d */ /* 0x000fe20000010000 */
[----:B------:R-:W-:-:S13]  /*67b0*/  ISETP.GE.U32.AND P0, PT, R3, 0x42, PT ;  /* 0x000000420300780c */ /* 0x000fda0003f06070 */
[----:B------:R-:W-:Y:S05]  /*67c0*/  @!P0 BRA `(.L_x_4399) ;  /* 0x0000000000808947 */ /* 0x000fea0003800000 */
.L_x_4404:
[----:B------:R-:W-:Y:S01]  /*67d0*/  MOV R12, R3 ;  /* 0x00000003000c7202 */ /* 0x000fe20000000f00 */
[----:B------:R-:W-:Y:S01]  /*67e0*/  BSSY.RECONVERGENT B0, `(.L_x_4400) ;  /* 0x000001a000007945 */ /* 0x000fe20003800200 */
[----:B------:R-:W-:-:S04]  /*67f0*/  SHF.R.U32.HI R3, RZ, 0x1, R3 ;  /* 0x00000001ff037819 */ /* 0x000fc80000011603 */
[----:B------:R-:W-:-:S13]  /*6800*/  ISETP.GE.U32.AND P0, PT, R6, R3, PT ;  /* 0x000000030600720c */ /* 0x000fda0003f06070 */
[----:B--234-:R-:W-:Y:S05]  /*6810*/  @P0 BRA `(.L_x_4401) ;  /* 0x0000000000580947 */ /* 0x01cfea0003800000 */
[----:B------:R-:W-:Y:S01]  /*6820*/  IMAD.IADD R7, R0, 0x1, R3 ;  /* 0x0000000100077824 */ /* 0x000fe200078e0203 */
[----:B------:R-:W-:Y:S01]  /*6830*/  LDS.S8 R5, [R6+UR4] ;  /* 0x0000000406057984 */ /* 0x000fe20008000200 */
[----:B------:R-:W-:Y:S01]  /*6840*/  LEA R10, R3, R2, 0x3 ;  /* 0x00000002030a7211 */ /* 0x000fe200078e18ff */
[----:B------:R-:W-:Y:S02]  /*6850*/  BSSY.RELIABLE B1, `(.L_x_4402) ;  /* 0x0000010000017945 */ /* 0x000fe40003800100 */
[----:B------:R-:W2:Y:S02]  /*6860*/  LDS.S8 R14, [R7] ;  /* 0x00000000070e7984 */ /* 0x000ea40000000200 */
[----:B--2---:R-:W-:-:S13]  /*6870*/  ISETP.GT.AND P0, PT, R5, R14, PT ;  /* 0x0000000e0500720c */ /* 0x004fda0003f04270 */
        /* <DEDUP_REMOVED lines=13> */
.L_x_4403:
[----:B------:R-:W-:Y:S05]  /*6950*/  BSYNC.RELIABLE B1 ;  /* 0x0000000000017941 */ /* 0x000fea0003800100 */
.L_x_4402:
[----:B------:R4:W-:Y:S04]  /*6960*/  STS.U8 [R6+UR4], R14 ;  /* 0x0000000e06007988 */ /* 0x0009e80008000004 */
[----:B---3--:R4:W-:Y:S02]  /*6970*/  STS.64 [R2], R8 ;  /* 0x0000000802007388 */ /* 0x0089e40000000a00 */
.L_x_4401:
[----:B------:R-:W-:Y:S05]  /*6980*/  BSYNC.RECONVERGENT B0 ;  /* 0x0000000000007941 */ /* 0x000fea0003800200 */
.L_x_4400:
[----:B------:R-:W-:Y:S05]  /*6990*/  WARPSYNC.ALL ;  /* 0x0000000000007948 */ /* 0x000fea0003800000 */
[----:B------:R-:W-:Y:S01]  /*69a0*/  BAR.SYNC.DEFER_BLOCKING 0x0 ;  /* 0x0000000000007b1d */ /* 0x000fe20000010000 */
[----:B------:R-:W-:-:S13]  /*69b0*/  ISETP.GT.U32.AND P0, PT, R12, 0x83, PT ;  /* 0x000000830c00780c */ /* 0x000fda0003f04070 */
[----:B------:R-:W-:Y:S05]  /*69c0*/  @P0 BRA `(.L_x_4404) ;  /* 0xfffffffc00800947 */ /* 0x000fea000383ffff */
.L_x_4399:
[----:B------:R-:W-:-:S13]  /*69d0*/  ISETP.GT.U32.AND P0, PT, R6, 0x1f, PT ;  /* 0x0000001f0600780c */ /* 0x000fda0003f04070 */
[----:B------:R-:W-:Y:S05]  /*69e0*/  @P0 EXIT ;  /* 0x000000000000094d */ /* 0x000fea0003800000 */
        /* <DEDUP_REMOVED lines=17> */
.L_x_4407:
[----:B------:R-:W-:Y:S05]  /*6b00*/  BSYNC.RELIABLE B1 ;  /* 0x0000000000017941 */ /* 0x000fea0003800100 */
.L_x_4406:
[----:B---34-:R-:W3:Y:S04]  /*6b10*/  LDS.64 R8, [R2+0x100] ;  /* 0x0001000002087984 */ /* 0x018ee80000000a00 */
[----:B---3--:R-:W-:Y:S04]  /*6b20*/  STS.64 [R2], R8 ;  /* 0x0000000802007388 */ /* 0x008fe80000000a00 */
[----:B------:R-:W3:Y:S04]  /*6b30*/  LDS.U8 R3, [R6+UR4+0x20] ;  /* 0x0000200406037984 */ /* 0x000ee80008000000 */
[----:B---3--:R3:W-:Y:S02]  /*6b40*/  STS.U8 [R6+UR4], R3 ;  /* 0x0000000306007988 */ /* 0x0087e40008000004 */
.L_x_4408:
[----:B------:R-:W-:Y:S05]  /*6b50*/  BSYNC.RECONVERGENT B0 ;  /* 0x0000000000007941 */ /* 0x000fea0003800200 */
.L_x_4405:
[----:B------:R-:W-:Y:S05]  /*6b60*/  WARPSYNC.ALL ;  /* 0x0000000000007948 */ /* 0x000fea0003800000 */
[----:B------:R-:W-:Y:S01]  /*6b70*/  LDS.S8 R0, [R6+UR4] ;  /* 0x0000000406007984 */ /* 0x000fe20008000200 */
[----:B------:R-:W-:Y:S04]  /*6b80*/  BSSY.RECONVERGENT B0, `(.L_x_4409) ;  /* 0x0000015000007945 */ /* 0x000fe80003800200 */
[----:B------:R-:W-:Y:S01]  /*6b90*/  BSSY.RELIABLE B2, `(.L_x_4410) ;  /* 0x000000f000027945 */ /* 0x000fe20003800100 */
[----:B---3--:R-:W3:Y:S02]  /*6ba0*/  LDS.S8 R3, [R6+UR4+0x10] ;  /* 0x0000100406037984 */ /* 0x008ee40008000200 */
[----:B---3--:R-:W-:-:S13]  /*6bb0*/  ISETP.GT.AND P0, PT, R0, R3, PT ;  /* 0x000000030000720c */ /* 0x008fda0003f04270 */
        /* <DEDUP_REMOVED lines=12> */
.L_x_4411:
[----:B------:R-:W-:Y:S05]  /*6c80*/  BSYNC.RELIABLE B2 ;  /* 0x0000000000027941 */ /* 0x000fea0003800100 */
.L_x_4410:
[----:B----4-:R-:W3:Y:S04]  /*6c90*/  LDS.64 R8, [R2+0x80] ;  /* 0x0000800002087984 */ /* 0x010ee80000000a00 */
[----:B---3--:R-:W-:Y:S04]  /*6ca0*/  STS.64 [R2], R8 ;  /* 0x0000000802007388 */ /* 0x008fe80000000a00 */
[----:B------:R-:W3:Y:S04]  /*6cb0*/  LDS.U8 R3, [R6+UR4+0x10] ;  /* 0x0000100406037984 */ /* 0x000ee80008000000 */
[----:B---3--:R3:W-:Y:S02]  /*6cc0*/  STS.U8 [R6+UR4], R3 ;  /* 0x0000000306007988 */ /* 0x0087e40008000004 */
.L_x_4412:
[----:B------:R-:W-:Y:S05]  /*6cd0*/  BSYNC.RECONVERGENT B0 ;  /* 0x0000000000007941 */ /* 0x000fea0003800200 */
.L_x_4409:
        /* <DEDUP_REMOVED lines=18> */
.L_x_4415:
[----:B------:R-:W-:Y:S05]  /*6e00*/  BSYNC.RELIABLE B3 ;  /* 0x0000000000037941 */ /* 0x000fea0003800100 */
.L_x_4414:
[----:B----4-:R-:W3:Y:S04]  /*6e10*/  LDS.64 R8, [R2+0x40] ;  /* 0x0000400002087984 */ /* 0x010ee80000000a00 */
[----:B---3--:R-:W-:Y:S04]  /*6e20*/  STS.64 [R2], R8 ;  /* 0x0000000802007388 */ /* 0x008fe80000000a00 */
[----:B------:R-:W3:Y:S04]  /*6e30*/  LDS.U8 R3, [R6+UR4+0x8] ;  /* 0x0000080406037984 */ /* 0x000ee80008000000 */
[----:B---3--:R3:W-:Y:S02]  /*6e40*/  STS.U8 [R6+UR4], R3 ;  /* 0x0000000306007988 */ /* 0x0087e40008000004 */
.L_x_4416:
[----:B------:R-:W-:Y:S05]  /*6e50*/  BSYNC.RECONVERGENT B0 ;  /* 0x0000000000007941 */ /* 0x000fea0003800200 */
.L_x_4413:
        /* <DEDUP_REMOVED lines=18> */
.L_x_4419:
[----:B------:R-:W-:Y:S05]  /*6f80*/  BSYNC.RELIABLE B4 ;  /* 0x0000000000047941 */ /* 0x000fea0003800100 */
.L_x_4418:
[----:B----4-:R-:W3:Y:S04]  /*6f90*/  LDS.64 R8, [R2+0x20] ;  /* 0x0000200002087984 */ /* 0x010ee80000000a00 */
[----:B---3--:R-:W-:Y:S04]  /*6fa0*/  STS.64 [R2], R8 ;  /* 0x0000000802007388 */ /* 0x008fe80000000a00 */
[----:B------:R-:W3:Y:S04]  /*6fb0*/  LDS.U8 R3, [R6+UR4+0x4] ;  /* 0x0000040406037984 */ /* 0x000ee80008000000 */
[----:B---3--:R3:W-:Y:S02]  /*6fc0*/  STS.U8 [R6+UR4], R3 ;  /* 0x0000000306007988 */ /* 0x0087e40008000004 */
.L_x_4420:
[----:B------:R-:W-:Y:S05]  /*6fd0*/  BSYNC.RECONVERGENT B0 ;  /* 0x0000000000007941 */ /* 0x000fea0003800200 */
.L_x_4417:
        /* <DEDUP_REMOVED lines=18> */
.L_x_4423:
[----:B------:R-:W-:Y:S05]  /*7100*/  BSYNC.RELIABLE B5 ;  /* 0x0000000000057941 */ /* 0x000fea0003800100 */
.L_x_4422:
[----:B----4-:R-:W3:Y:S04]  /*7110*/  LDS.64 R8, [R2+0x10] ;  /* 0x0000100002087984 */ /* 0x010ee80000000a00 */
[----:B---3--:R-:W-:Y:S04]  /*7120*/  STS.64 [R2], R8 ;  /* 0x0000000802007388 */ /* 0x008fe80000000a00 */
[----:B------:R-:W3:Y:S04]  /*7130*/  LDS.U8 R3, [R6+UR4+0x2] ;  /* 0x0000020406037984 */ /* 0x000ee80008000000 */
[----:B---3--:R3:W-:Y:S02]  /*7140*/  STS.U8 [R6+UR4], R3 ;  /* 0x0000000306007988 */ /* 0x0087e40008000004 */
.L_x_4424:
[----:B------:R-:W-:Y:S05]  /*7150*/  BSYNC.RECONVERGENT B0 ;  /* 0x0000000000007941 */ /* 0x000fea0003800200 */
.L_x_4421:
        /* <DEDUP_REMOVED lines=18> */
.L_x_4427:
[----:B------:R-:W-:Y:S05]  /*7280*/  BSYNC.RELIABLE B6 ;  /* 0x0000000000067941 */ /* 0x000fea0003800100 */
.L_x_4426:
[----:B----4-:R-:W3:Y:S04]  /*7290*/  LDS.64 R8, [R2+0x8] ;  /* 0x0000080002087984 */ /* 0x010ee80000000a00 */
[----:B---3--:R-:W-:Y:S04]  /*72a0*/  STS.64 [R2], R8 ;  /* 0x0000000802007388 */ /* 0x008fe80000000a00 */
[----:B------:R-:W3:Y:S04]  /*72b0*/  LDS.U8 R3, [R6+UR4+0x1] ;  /* 0x0000010406037984 */ /* 0x000ee80008000000 */
[----:B---3--:R3:W-:Y:S02]  /*72c0*/  STS.U8 [R6+UR4], R3 ;  /* 0x0000000306007988 */ /* 0x0087e40008000004 */
.L_x_4428:
[----:B------:R-:W-:Y:S05]  /*72d0*/  BSYNC.RECONVERGENT B0 ;  /* 0x0000000000007941 */ /* 0x000fea0003800200 */
.L_x_4425:
        /* <DEDUP_REMOVED lines=17> */
        .weak           $__internal_46_$__cuda_sm20_div_s64
        .type           $__internal_46_$__cuda_sm20_div_s64,@function
        .size           $__internal_46_$__cuda_sm20_div_s64,($__internal_47_$__cuda_sm20_rem_s64 - $__internal_46_$__cuda_sm20_div_s64)
$__internal_46_$__cuda_sm20_div_s64:
        /* <DEDUP_REMOVED lines=83> */
[----:B------:R-:W-:Y:S06]  /*7920*/  RET.REL.NODEC R12 `(uncontiguous_reduce_i8) ;  /* 0xffffff840cb47950 */ /* 0x000fec0003c3ffff */
        .weak           $__internal_47_$__cuda_sm20_rem_s64
        .type           $__internal_47_$__cuda_sm20_rem_s64,@function
        .size           $__internal_47_$__cuda_sm20_rem_s64,(.L_x_4883 - $__internal_47_$__cuda_sm20_rem_s64)
$__internal_47_$__cuda_sm20_rem_s64:
        /* <DEDUP_REMOVED lines=76> */
[----:B------:R-:W-:Y:S06]  /*7df0*/  RET.REL.NODEC R32 `(uncontiguous_reduce_i8) ;  /* 0xffffff8020807950 */ /* 0x000fec0003c3ffff */
.L_x_4429:
        /* <DEDUP_REMOVED lines=16> */
.L_x_4883:


//--------------------- .text.contiguous_reduce_i8 --------------------------
	.section	.text.contiguous_reduce_i8,"ax",@progbits
	.align	128
        .global         contiguous_reduce_i8
        .type           contiguous_reduce_i8,@function
        .size           contiguous_reduce_i8,(.L_x_4947 - contiguous_reduce_i8)
        .other          contiguous_reduce_i8,@"STO_CUDA_ENTRY STV_DEFAULT"
contiguous_reduce_i8:
.text.contiguous_reduce_i8:
        /* <DEDUP_REMOVED lines=38> */
.L_x_4431:
        /* <DEDUP_REMOVED lines=9> */
.L_x_4432:
[----:B------:R-:W-:Y:S05]  /*02f0*/  BSYNC.RECONVERGENT B0 ;  /* 0x0000000000007941 */ /* 0x000fea0003800200 */
.L_x_4430:
[----:B------:R-:W-:Y:S01]  /*0300*/  BAR.SYNC.DEFER_BLOCKING 0x0 ;  /* 0x0000000000007b1d */ /* 0x000fe20000010000 */
[----:B------:R-:W-:-:S13]  /*0310*/  ISETP.GE.U32.AND P0, PT, R9, 0x42, PT ;  /* 0x000000420900780c */ /* 0x000fda0003f06070 */
[----:B------:R-:W-:Y:S05]  /*0320*/  @!P0 BRA `(.L_x_4433) ;  /* 0x0000000000808947 */ /* 0x000fea0003800000 */
.L_x_4438:
[--C-:B-1----:R-:W-:Y:S01]  /*0330*/  IMAD.MOV.U32 R12, RZ, RZ, R9.reuse ;  /* 0x000000ffff0c7224 */ /* 0x102fe200078e0009 */
[----:B------:R-:W-:Y:S01]  /*0340*/  SHF.R.U32.HI R9, RZ, 0x1, R9 ;  /* 0x00000001ff097819 */ /* 0x000fe20000011609 */
[----:B------:R-:W-:Y:S03]  /*0350*/  BSSY.RECONVERGENT B0, `(.L_x_4434) ;  /* 0x0000019000007945 */ /* 0x000fe60003800200 */
[----:B------:R-:W-:-:S13]  /*0360*/  ISETP.GE.U32.AND P0, PT, R2, R9, PT ;  /* 0x000000090200720c */ /* 0x000fda0003f06070 */
[----:B--2---:R-:W-:Y:S05]  /*0370*/  @P0 BRA `(.L_x_4435) ;  /* 0x0000000000580947 */ /* 0x004fea0003800000 */
[----:B------:R-:W-:Y:S01]  /*0380*/  IMAD.IADD R10, R5, 0x1, R9 ;  /* 0x00000001050a7824 */ /* 0x000fe200078e0209 */
[----:B------:R-:W-:Y:S01]  /*0390*/  LDS.S8 R8, [R2+UR4] ;  /* 0x0000000402087984 */ /* 0x000fe20008000200 */
[----:B0-----:R-:W-:Y:S01]  /*03a0*/  IMAD R11, R9, 0x8, R4 ;  /* 0x00000008090b7824 */ /* 0x001fe200078e0204 */
[----:B------:R-:W-:Y:S02]  /*03b0*/  BSSY.RELIABLE B1, `(.L_x_4436) ;  /* 0x0000010000017945 */ /* 0x000fe40003800100 */
[----:B------:R-:W0:Y:S02]  /*03c0*/  LDS.S8 R13, [R10] ;  /* 0x000000000a0d7984 */ /* 0x000e240000000200 */
[----:B0-----:R-:W-:-:S13]  /*03d0*/  ISETP.GT.AND P0, PT, R8, R13, PT ;  /* 0x0000000d0800720c */ /* 0x001fda0003f04270 */
        /* <DEDUP_REMOVED lines=13> */
.L_x_4437:
[----:B------:R-:W-:Y:S05]  /*04b0*/  BSYNC.RELIABLE B1 ;  /* 0x0000000000017941 */ /* 0x000fea0003800100 */
.L_x_4436:
[----:B------:R2:W-:Y:S04]  /*04c0*/  STS.U8 [R2+UR4], R13 ;  /* 0x0000000d02007988 */ /* 0x0005e80008000004 */
[----:B-1----:R2:W-:Y:S02]  /*04d0*/  STS.64 [R4], R6 ;  /* 0x0000000604007388 */ /* 0x0025e40000000a00 */
.L_x_4435:
[----:B------:R-:W-:Y:S05]  /*04e0*/  BSYNC.RECONVERGENT B0 ;  /* 0x0000000000007941 */ /* 0x000fea0003800200 */
.L_x_4434:
[----:B------:R-:W-:Y:S05]  /*04f0*/  WARPSYNC.ALL ;  /* 0x0000000000007948 */ /* 0x000fea0003800000 */
[----:B------:R-:W-:Y:S01]  /*0500*/  BAR.SYNC.DEFER_BLOCKING 0x0 ;  /* 0x0000000000007b1d */ /* 0x000fe20000010000 */
[----:B------:R-:W-:-:S13]  /*0510*/  ISETP.GT.U32.AND P0, PT, R12, 0x83, PT ;  /* 0x000000830c00780c */ /* 0x000fda0003f04070 */
[----:B------:R-:W-:Y:S05]  /*0520*/  @P0 BRA `(.L_x_4438) ;  /* 0xfffffffc00800947 */ /* 0x000fea000383ffff */
.L_x_4433:
[----:B------:R-:W-:-:S13]  /*0530*/  ISETP.GT.U32.AND P0, PT, R2, 0x1f, PT ;  /* 0x0000001f0200780c */ /* 0x000fda0003f04070 */
[----:B------:R-:W-:Y:S05]  /*0540*/  @P0 EXIT ;  /* 0x000000000000094d */ /* 0x000fea0003800000 */
[----:B------:R-:W-:Y:S01]  /*0550*/  LDS.S8 R5, [R2+UR4] ;  /* 0x0000000402057984 */ /* 0x000fe20008000200 */
[----:B------:R-:W-:Y:S04]  /*0560*/  BSSY.RECONVERGENT B1, `(.L_x_4439) ;  /* 0x0000015000017945 */ /* 0x000fe80003800200 */
[----:B------:R-:W-:Y:S01]  /*0570*/  BSSY.RELIABLE B0, `(.L_x_4440) ;  /* 0x000000f000007945 */ /* 0x000fe20003800100 */
[----:B012---:R-:W0:Y:S02]  /*0580*/  LDS.S8 R6, [R2+UR4+0x20] ;  /* 0x0000200402067984 */ /* 0x007e240008000200 */
[----:B0-----:R-:W-:-:S13]  /*0590*/  ISETP.GT.AND P0, PT, R5, R6, PT ;  /* 0x000000060500720c */ /* 0x001fda0003f04270 */
        /* <DEDUP_REMOVED lines=12> */
.L_x_4441:
[----:B------:R-:W-:Y:S05]  /*0660*/  BSYNC.RELIABLE B0 ;  /* 0x0000000000007941 */ /* 0x000fea0003800100 */
.L_x_4440:
[----:B------:R-:W0:Y:S04]  /*0670*/  LDS.64 R6, [R4+0x100] ;  /* 0x0001000004067984 */ /* 0x000e280000000a00 */
[----:B0-----:R-:W-:Y:S04]  /*0680*/  STS.64 [R4], R6 ;  /* 0x0000000604007388 */ /* 0x001fe80000000a00 */
[----:B------:R-:W0:Y:S04]  /*0690*/  LDS.U8 R5, [R2+UR4+0x20] ;  /* 0x0000200402057984 */ /* 0x000e280008000000 */
[----:B0-----:R0:W-:Y:S02]  /*06a0*/  STS.U8 [R2+UR4], R5 ;  /* 0x0000000502007988 */ /* 0x0011e40008000004 */
.L_x_4442:
[----:B------:R-:W-:Y:S05]  /*06b0*/  BSYNC.RECONVERGENT B1 ;  /* 0x0000000000017941 */ /* 0x000fea0003800200 */
.L_x_4439:
[----:B------:R-:W-:Y:S05]  /*06c0*/  WARPSYNC.ALL ;  /* 0x0000000000007948 */ /* 0x000fea0003800000 */
[----:B0-----:R-:W-:Y:S01]  /*06d0*/  LDS.S8 R5, [R2+UR4] ;  /* 0x0000000402057984 */ /* 0x001fe20008000200 */
[----:B------:R-:W-:Y:S04]  /*06e0*/  BSSY.RECONVERGENT B2, `(.L_x_4443) ;  /* 0x0000015000027945 */ /* 0x000fe80003800200 */
[----:B------:R-:W-:Y:S01]  /*06f0*/  BSSY.RELIABLE B1, `(.L_x_4444) ;  /* 0x000000f000017945 */ /* 0x000fe20003800100 */
[----:B------:R-:W0:Y:S02]  /*0700*/  LDS.S8 R6, [R2+UR4+0x10] ;  /* 0x0000100402067984 */ /* 0x000e240008000200 */
        /* <DEDUP_REMOVED lines=13> */
.L_x_4445:
[----:B------:R-:W-:Y:S05]  /*07e0*/  BSYNC.RELIABLE B1 ;  /* 0x0000000000017941 */ /* 0x000fea0003800100 */
.L_x_4444:
[----:B------:R-:W0:Y:S04]  /*07f0*/  LDS.64 R6, [R4+0x80] ;  /* 0x0000800004067984 */ /* 0x000e280000000a00 */
[----:B0-----:R-:W-:Y:S04]  /*0800*/  STS.64 [R4], R6 ;  /* 0x0000000604007388 */ /* 0x001fe80000000a00 */
[----:B------:R-:W0:Y:S04]  /*0810*/  LDS.U8 R5, [R2+UR4+0x10] ;  /* 0x0000100402057984 */ /* 0x000e280008000000 */
[----:B0-----:R0:W-:Y:S02]  /*0820*/  STS.U8 [R2+UR4], R5 ;  /* 0x0000000502007988 */ /* 0x0011e40008000004 */
.L_x_4446:
[----:B------:R-:W-:Y:S05]  /*0830*/  BSYNC.RECONVERGENT B2 ;  /* 0x0000000000027941 */ /* 0x000fea0003800200 */
.L_x_4443:
        /* <DEDUP_REMOVED lines=18> */
.L_x_4449:
[----:B------:R-:W-:Y:S05]  /*0960*/  BSYNC.RELIABLE B2 ;  /* 0x0000000000027941 */ /* 0x000fea0003800100 */
.L_x_4448:
[----:B------:R-:W0:Y:S04]  /*0970*/  LDS.64 R6, [R4+0x40] ;  /* 0x0000400004067984 */ /* 0x000e280000000a00 */
[----:B0-----:R-:W-:Y:S04]  /*0980*/  STS.64 [R4], R6 ;  /* 0x0000000604007388 */ /* 0x001fe80000000a00 */
[----:B------:R-:W0:Y:S04]  /*0990*/  LDS.U8 R5, [R2+UR4+0x8] ;  /* 0x0000080402057984 */ /* 0x000e280008000000 */
[----:B0-----:R0:W-:Y:S02]  /*09a0*/  STS.U8 [R2+UR4], R5 ;  /* 0x0000000502007988 */ /* 0x0011e40008000004 */
.L_x_4450:
[----:B------:R-:W-:Y:S05]  /*09b0*/  BSYNC.RECONVERGENT B3 ;  /* 0x0000000000037941 */ /* 0x000fea0003800200 */
.L_x_4447:
        /* <DEDUP_REMOVED lines=18> */
.L_x_4453:
[----:B------:R-:W-:Y:S05]  /*0ae0*/  BSYNC.RELIABLE B3 ;  /* 0x0000000000037941 */ /* 0x000fea0003800100 */
.L_x_4452:
[----:B------:R-:W0:Y:S04]  /*0af0*/  LDS.64 R6, [R4+0x20] ;  /* 0x0000200004067984 */ /* 0x000e280000000a00 */
[----:B0-----:R-:W-:Y:S04]  /*0b00*/  STS.64 [R4], R6 ;  /* 0x0000000604007388 */ /* 0x001fe80000000a00 */
[----:B------:R-:W0:Y:S04]  /*0b10*/  LDS.U8 R5, [R2+UR4+0x4] ;  /* 0x0000040402057984 */ /* 0x000e280008000000 */
[----:B0-----:R0:W-:Y:S02]  /*0b20*/  STS.U8 [R2+UR4], R5 ;  /* 0x0000000502007988 */ /* 0x0011e40008000004 */
.L_x_4454:
[----:B------:R-:W-:Y:S05]  /*0b30*/  BSYNC.RECONVERGENT B4 ;  /* 0x0000000000047941 */ /* 0x000fea0003800200 */
.L_x_4451:
        /* <DEDUP_REMOVED lines=18> */
.L_x_4457:
[----:B------:R-:W-:Y:S05]  /*0c60*/  BSYNC.RELIABLE B4 ;  /* 0x0000000000047941 */ /* 0x000fea0003800100 */
.L_x_4456:
[----:B------:R-:W0:Y:S04]  /*0c70*/  LDS.64 R6, [R4+0x10] ;  /* 0x0000100004067984 */ /* 0x000e280000000a00 */
[----:B0-----:R-:W-:Y:S04]  /*0c80*/  STS.64 [R4], R6 ;  /* 0x0000000604007388 */ /* 0x001fe80000000a00 */
[----:B------:R-:W0:Y:S04]  /*0c90*/  LDS.U8 R5, [R2+UR4+0x2] ;  /* 0x0000020402057984 */ /* 0x000e280008000000 */
[----:B0-----:R0:W-:Y:S02]  /*0ca0*/  STS.U8 [R2+UR4], R5 ;  /* 0x0000000502007988 */ /* 0x0011e40008000004 */
.L_x_4458:
[----:B------:R-:W-:Y:S05]  /*0cb0*/  BSYNC.RECONVERGENT B5 ;  /* 0x0000000000057941 */ /* 0x000fea0003800200 */
.L_x_4455:
        /* <DEDUP_REMOVED lines=18> */
.L_x_4461:
[----:B------:R-:W-:Y:S05]  /*0de0*/  BSYNC.RELIABLE B6 ;  /* 0x0000000000067941 */ /* 0x000fea0003800100 */
.L_x_4460:
[----:B------:R-:W0:Y:S04]  /*0df0*/  LDS.64 R6, [R4+0x8] ;  /* 0x0000080004067984 */ /* 0x000e280000000a00 */
[----:B0-----:R-:W-:Y:S04]  /*0e00*/  STS.64 [R4], R6 ;  /* 0x0000000604007388 */ /* 0x001fe80000000a00 */
[----:B------:R-:W0:Y:S04]  /*0e10*/  LDS.U8 R5, [R2+UR4+0x1] ;  /* 0x0000010402057984 */ /* 0x000e280008000000 */
[----:B0-----:R0:W-:Y:S02]  /*0e20*/  STS.U8 [R2+UR4], R5 ;  /* 0x0000000502007988 */ /* 0x0011e40008000004 */
.L_x_4462:
[----:B------:R-:W-:Y:S05]  /*0e30*/  BSYNC.RECONVERGENT B5 ;  /* 0x0000000000057941 */ /* 0x000fea0003800200 */
.L_x_4459:
        /* <DEDUP_REMOVED lines=16> */
.L_x_4463:
        /* <DEDUP_REMOVED lines=12> */
.L_x_4947:


//--------------------- .text.nkd2_bool           --------------------------
	.section	.text.nkd2_bool,"ax",@progbits
	.align	128
        .global         nkd2_bool
        .type           nkd2_bool,@function
        .size           nkd2_bool,(.L_x_4948 - nkd2_bool)
        .other          nkd2_bool,@"STO_CUDA_ENTRY STV_DEFAULT"
nkd2_bool:
.text.nkd2_bool:
        /* <DEDUP_REMOVED lines=39> */
[----:B------:R-:W-:-:S05]  /*0270*/  IMAD.IADD R15, R4, 0x1, R11 ;  /* 0x00000001040f7824 */ /* 0x000fca00078e020b */
[----:B0-----:R-:W-:Y:S02]  /*0280*/  IADD3 R8, P1, PT, R15, UR8, RZ ;  /* 0x000000080f087c10 */ /* 0x001fe4000ff3e0ff */
[----:B------:R-:W-:-:S03]  /*0290*/  IADD3 R6, P0, PT, R11, UR8, RZ ;  /* 0x000000080b067c10 */ /* 0x000fc6000ff1e0ff */
[----:B------:R-:W-:Y:S02]  /*02a0*/  IMAD.X R9, RZ, RZ, UR9, P1 ;  /* 0x00000009ff097e24 */ /* 0x000fe400088e06ff */
[----:B------:R-:W-:-:S03]  /*02b0*/  IMAD.X R7, RZ, RZ, UR9, P0 ;  /* 0x00000009ff077e24 */ /* 0x000fc600080e06ff */
[----:B------:R-:W2:Y:S04]  /*02c0*/  LDG.E.U8 R17, desc[UR18][R8.64] ;  /* 0x0000001208117981 */ /* 0x000ea8000c1e1100 */
[----:B------:R-:W3:Y:S01]  /*02d0*/  LDG.E.U8 R13, desc[UR18][R6.64] ;  /* 0x00000012060d7981 */ /* 0x000ee2000c1e1100 */
[----:B--2---:R-:W-:-:S04]  /*02e0*/  ISETP.NE.AND P0, PT, R17, RZ, PT ;  /* 0x000000ff1100720c */ /* 0x004fc80003f05270 */
[----:B---3--:R-:W-:-:S13]  /*02f0*/  ISETP.EQ.OR P0, PT, R13, RZ, P0 ;  /* 0x000000ff0d00720c */ /* 0x008fda0000702670 */
[----:B------:R-:W-:Y:S05]  /*0300*/  @P0 BRA `(.L_x_4466) ;  /* 0x0000000000100947 */ /* 0x000fea0003800000 */
[----:B------:R-:W0:Y:S02]  /*0310*/  LDC.64 R6, c[0x0][0x390] ;  /* 0x0000e400ff067b82 */ /* 0x000e240000000a00 */
[----:B0-----:R-:W-:-:S06]  /*0320*/  IMAD.WIDE.U32 R6, R15, 0x8, R6 ;  /* 0x000000080f067825 */ /* 0x001fcc00078e0006 */
[----:B------:R-:W5:Y:S01]  /*0330*/  LDG.E.64 R6, desc[UR18][R6.64] ;  /* 0x0000001206067981 */ /* 0x000f62000c1e1b00 */
[----:B------:R-:W-:Y:S05]  /*0340*/  BRA `(.L_x_4467) ;  /* 0x0000000000507947 */ /* 0x000fea0003800000 */
.L_x_4466:
[----:B------:R-:W-:Y:S01]  /*0350*/  ISETP.NE.AND P0, PT, R13, RZ, PT ;  /* 0x000000ff0d00720c */ /* 0x000fe20003f05270 */
[----:B------:R-:W-:Y:S03]  /*0360*/  BSSY.RELIABLE B1, `(.L_x_4468) ;  /* 0x0000016000017945 */ /* 0x000fe60003800100 */
[----:B------:R-:W-:-:S04]  /*0370*/  SEL R6, RZ, 0x1, !P0 ;  /* 0x00000001ff067807 */ /* 0x000fc80004000000 */
[----:B------:R-:W-:-:S13]  /*0380*/  ISETP.NE.AND P0, PT, R17, R6, PT ;  /* 0x000000061100720c */ /* 0x000fda0003f05270 */
[----:B------:R-:W-:Y:S05]  /*0390*/  @!P0 BRA `(.L_x_4469) ;  /* 0x0000000000108947 */ /* 0x000fea0003800000 */
[----:B------:R-:W0:Y:S02]  /*03a0*/  LDC.64 R6, c[0x0][0x390] ;  /* 0x0000e400ff067b82 */ /* 0x000e240000000a00 */
[----:B0-----:R-:W-:-:S06]  /*03b0*/  IMAD.WIDE.U32 R6, R11, 0x8, R6 ;  /* 0x000000080b067825 */ /* 0x001fcc00078e0006 */
[----:B------:R-:W5:Y:S01]  /*03c0*/  LDG.E.64 R6, desc[UR18][R6.64] ;  /* 0x0000001206067981 */ /* 0x000f62000c1e1b00 */
[----:B------:R-:W-:Y:S05]  /*03d0*/  BRA `(.L_x_4470) ;  /* 0x0000000000387947 */ /* 0x000fea0003800000 */
.L_x_4469:
        /* <DEDUP_REMOVED lines=11> */
.L_x_4467:
[----:B------:R0:W-:Y:S04]  /*0490*/  STS.U8 [R0+UR6], R17 ;  /* 0x0000001100007988 */ /* 0x0001e80008000006 */
[----:B-----5:R0:W-:Y:S01]  /*04a0*/  STS.64 [R3], R6 ;  /* 0x0000000603007388 */ /* 0x0201e20000000a00 */
[----:B------:R-:W-:Y:S05]  /*04b0*/  BRA `(.L_x_4471) ;  /* 0x0000000000407947 */ /* 0x000fea0003800000 */
.L_x_4470:
[----:B------:R-:W-:Y:S05]  /*04c0*/  BSYNC.RELIABLE B1 ;  /* 0x0000000000017941 */ /* 0x000fea0003800100 */
.L_x_4468:
[----:B------:R1:W-:Y:S04]  /*04d0*/  STS.U8 [R0+UR6], R13 ;  /* 0x0000000d00007988 */ /* 0x0003e80008000006 */
[----:B-----5:R1:W-:Y:S01]  /*04e0*/  STS.64 [R3], R6 ;  /* 0x0000000603007388 */ /* 0x0203e20000000a00 */
[----:B------:R-:W-:Y:S05]  /*04f0*/  BRA `(.L_x_4471) ;  /* 0x0000000000307947 */ /* 0x000fea0003800000 */
.L_x_4465:
        /* <DEDUP_REMOVED lines=12> */
.L_x_4471:
[----:B------:R-:W-:Y:S05]  /*05c0*/  BSYNC.RECONVERGENT B0 ;  /* 0x0000000000007941 */ /* 0x000fea0003800200 */
.L_x_4464:
[----:B------:R-:W-:Y:S05]  /*05d0*/  WARPSYNC.ALL ;  /* 0x0000000000007948 */ /* 0x000fea0003800000 */
[----:B------:R-:W-:Y:S01]  /*05e0*/  BAR.SYNC.DEFER_BLOCKING 0x0 ;  /* 0x0000000000007b1d */ /* 0x000fe20000010000 */
[----:B------:R-:W-:-:S13]  /*05f0*/  ISETP.GE.U32.AND P0, PT, R4, 0x42, PT ;  /* 0x000000420400780c */ /* 0x000fda0003f06070 */
[----:B------:R-:W-:Y:S05]  /*0600*/  @!P0 BRA `(.L_x_4472) ;  /* 0x00000000008c8947 */ /* 0x000fea0003800000 */
.L_x_4477:
[--C-:B------:R-:W-:Y:S01]  /*0610*/  IMAD.MOV.U32 R10, RZ, RZ, R4.reuse ;  /* 0x000000ffff0a7224 */ /* 0x100fe200078e0004 */
[----:B------:R-:W-:Y:S01]  /*0620*/  SHF.R.U32.HI R4, RZ, 0x1, R4 ;  /* 0x00000001ff047819 */ /* 0x000fe20000011604 */
[----:B------:R-:W-:Y:S03]  /*0630*/  BSSY.RECONVERGENT B0, `(.L_x_4473) ;  /* 0x000001c000007945 */ /* 0x000fe60003800200 */
[----:B------:R-:W-:-:S13]  /*0640*/  ISETP.GE.U32.AND P0, PT, R0, R4, PT ;  /* 0x000000040000720c */ /* 0x000fda0003f06070 */
[----:B0--3--:R-:W-:Y:S05]  /*0650*/  @P0 BRA `(.L_x_4474) ;  /* 0x0000000000640947 */ /* 0x009fea0003800000 */
[----:B--2---:R-:W-:Y:S01]  /*0660*/  IMAD.IADD R9, R5, 0x1, R4 ;  /* 0x0000000105097824 */ /* 0x004fe200078e0204 */
[----:B------:R-:W-:Y:S01]  /*0670*/  LDS.U8 R8, [R0+UR6] ;  /* 0x0000000600087984 */ /* 0x000fe20008000000 */
[----:B------:R-:W-:Y:S01]  /*0680*/  IMAD R12, R4, 0x8, R3 ;  /* 0x00000008040c7824 */ /* 0x000fe200078e0203 */
[----:B------:R-:W-:Y:S02]  /*0690*/  BSSY.RELIABLE B1, `(.L_x_4475) ;  /* 0x0000013000017945 */ /* 0x000fe40003800100 */
[----:B------:R-:W2:Y:S02]  /*06a0*/  LDS.U8 R11, [R9] ;  /* 0x00000000090b7984 */ /* 0x000ea40000000000 */
[----:B--2---:R-:W-:-:S04]  /*06b0*/  ISETP.NE.AND P0, PT, R11, RZ, PT ;  /* 0x000000ff0b00720c */ /* 0x004fc80003f05270 */
[----:B------:R-:W-:-:S13]  /*06c0*/  ISETP.EQ.OR P0, PT, R8, RZ, P0 ;  /* 0x000000ff0800720c */ /* 0x000fda0000702670 */
[----:B01----:R0:W1:Y:S01]  /*06d0*/  @!P0 LDS.64 R6, [R12] ;  /* 0x000000000c068984 */ /* 0x0030620000000a00 */
[----:B------:R-:W-:Y:S05]  /*06e0*/  @!P0 BRA `(.L_x_4476) ;  /* 0x0000000000348947 */ /* 0x000fea0003800000 */
[----:B------:R-:W-:-:S04]  /*06f0*/  ISETP.NE.AND P0, PT, R8, RZ, PT ;  /* 0x000000ff0800720c */ /* 0x000fc80003f05270 */
[----:B-1----:R-:W-:-:S04]  /*0700*/  SEL R6, RZ, 0x1, !P0 ;  /* 0x00000001ff067807 */ /* 0x002fc80004000000 */
[----:B------:R-:W-:-:S13]  /*0710*/  ISETP.NE.AND P0, PT, R11, R6, PT ;  /* 0x000000060b00720c */ /* 0x000fda0003f05270 */
[----:B------:R-:W-:Y:S05]  /*0720*/  @P0 BREAK.RELIABLE B1 ;  /* 0x0000000000010942 */ /* 0x000fea0003800100 */
[----:B------:R-:W-:Y:S05]  /*0730*/  @P0 BRA `(.L_x_4474) ;  /* 0x00000000002c0947 */ /* 0x000fea0003800000 */
[----:B------:R-:W-:Y:S04]  /*0740*/  LDS.64 R8, [R12] ;  /* 0x000000000c087984 */ /* 0x000fe80000000a00 */
[----:B------:R-:W1:Y:S02]  /*0750*/  LDS.64 R6, [R3] ;  /* 0x0000000003067984 */ /* 0x000e640000000a00 */
[----:B-1----:R-:W-:-:S04]  /*0760*/  ISETP.GT.U32.AND P0, PT, R6, R8, PT ;  /* 0x000000080600720c */ /* 0x002fc80003f04070 */
[----:B------:R-:W-:-:S13]  /*0770*/  ISETP.GT.AND.EX P0, PT, R7, R9, PT, P0 ;  /* 0x000000090700720c */ /* 0x000fda0003f04300 */
[----:B------:R-:W-:Y:S05]  /*0780*/  @!P0 BREAK.RELIABLE B1 ;  /* 0x0000000000018942 */ /* 0x000fea0003800100 */
[----:B------:R-:W-:Y:S05]  /*0790*/  @!P0 BRA `(.L_x_4474) ;  /* 0x0000000000148947 */ /* 0x000fea0003800000 */
[----:B------:R-:W-:Y:S02]  /*07a0*/  IMAD.MOV.U32 R6, RZ, RZ, R8 ;  /* 0x000000ffff067224 */ /* 0x000fe400078e0008 */
[----:B------:R-:W-:-:S07]  /*07b0*/  IMAD.MOV.U32 R7, RZ, RZ, R9 ;  /* 0x000000ffff077224 */ /* 0x000fce00078e0009 */
.L_x_4476:
[----:B------:R-:W-:Y:S05]  /*07c0*/  BSYNC.RELIABLE B1 ;  /* 0x0000000000017941 */ /* 0x000fea0003800100 */
.L_x_4475:
[----:B------:R3:W-:Y:S04]  /*07d0*/  STS.U8 [R0+UR6], R11 ;  /* 0x0000000b00007988 */ /* 0x0007e80008000006 */
[----:B-1----:R3:W-:Y:S02]  /*07e0*/  STS.64 [R3], R6 ;  /* 0x0000000603007388 */ /* 0x0027e40000000a00 */
.L_x_4474:
[----:B------:R-:W-:Y:S05]  /*07f0*/  BSYNC.RECONVERGENT B0 ;  /* 0x0000000000007941 */ /* 0x000fea0003800200 */
.L_x_4473:
[----:B------:R-:W-:Y:S05]  /*0800*/  WARPSYNC.ALL ;  /* 0x0000000000007948 */ /* 0x000fea0003800000 */
[----:B------:R-:W-:Y:S01]  /*0810*/  BAR.SYNC.DEFER_BLOCKING 0x0 ;  /* 0x0000000000007b1d */ /* 0x000fe20000010000 */
[----:B------:R-:W-:-:S13]  /*0820*/  ISETP.GT.U32.AND P0, PT, R10, 0x83, PT ;  /* 0x000000830a00780c */ /* 0x000fda0003f04070 */
[----:B------:R-:W-:Y:S05]  /*0830*/  @P0 BRA `(.L_x_4477) ;  /* 0xfffffffc00740947 */ /* 0x000fea000383ffff */
.L_x_4472:
[----:B------:R-:W-:-:S13]  /*0840*/  ISETP.GT.U32.AND P0, PT, R0, 0x1f, PT ;  /* 0x0000001f0000780c */ /* 0x000fda0003f04070 */
[----:B------:R-:W-:Y:S05]  /*0850*/  @P0 EXIT ;  /* 0x000000000000094d */ /* 0x000fea0003800000 */
[----:B------:R-:W4:Y:S01]  /*0860*/  LDS.U8 R5, [R0+UR6] ;  /* 0x0000000600057984 */ /* 0x000f220008000000 */
[----:B------:R-:W-:Y:S04]  /*0870*/  BSSY.RECONVERGENT B1, `(.L_x_4478) ;  /* 0x0000018000017945 */ /* 0x000fe80003800200 */
[----:B------:R-:W-:Y:S01]  /*0880*/  BSSY.RELIABLE B0, `(.L_x_4479) ;  /* 0x0000012000007945 */ /* 0x000fe20003800100 */
[----:B------:R-:W5:Y:S01]  /*0890*/  LDS.U8 R4, [R0+UR6+0x20] ;  /* 0x0000200600047984 */ /* 0x000f620008000000 */
[----:B----4-:R-:W-:Y:S02]  /*08a0*/  ISETP.NE.AND P1, PT, R5, RZ, PT ;  /* 0x000000ff0500720c */ /* 0x010fe40003f25270 */
[----:B-----5:R-:W-:-:S13]  /*08b0*/  ISETP.NE.AND P0, PT, R4, RZ, PT ;  /* 0x000000ff0400720c */ /* 0x020fda0003f05270 */
[----:B------:R-:W-:Y:S05]  /*08c0*/  @!P0 BRA P1, `(.L_x_4480) ;  /* 0x0000000000348947 */ /* 0x000fea0000800000 */
[----:B------:R-:W4:Y:S04]  /*08d0*/  LDS.U8 R5, [R0+UR6] ;  /* 0x0000000600057984 */ /* 0x000f280008000000 */
[----:B------:R-:W5:Y:S01]  /*08e0*/  LDS.U8 R4, [R0+UR6+0x20] ;  /* 0x0000200600047984 */ /* 0x000f620008000000 */
[----:B----4-:R-:W-:-:S04]  /*08f0*/  ISETP.NE.AND P0, PT, R5, RZ, PT ;  /* 0x000000ff0500720c */ /* 0x010fc80003f05270 */
[----:B------:R-:W-:-:S04]  /*0900*/  SEL R5, RZ, 0x1, !P0 ;  /* 0x00000001ff057807 */ /* 0x000fc80004000000 */
[----:B-----5:R-:W-:-:S13]  /*0910*/  ISETP.NE.AND P0, PT, R4, R5, PT ;  /* 0x000000050400720c */ /* 0x020fda0003f05270 */
        /* <DEDUP_REMOVED lines=8> */
.L_x_4480:
[----:B------:R-:W-:Y:S05]  /*09a0*/  BSYNC.RELIABLE B0 ;  /* 0x0000000000007941 */ /* 0x000fea0003800100 */
.L_x_4479:
[----:B------:R-:W4:Y:S04]  /*09b0*/  LDS.64 R4, [R3+0x100] ;  /* 0x0001000003047984 */ /* 0x000f280000000a00 */
[----:B----4-:R-:W-:Y:S04]  /*09c0*/  STS.64 [R3], R4 ;  /* 0x0000000403007388 */ /* 0x010fe80000000a00 */
[----:B0123--:R-:W0:Y:S04]  /*09d0*/  LDS.U8 R7, [R0+UR6+0x20] ;  /* 0x0000200600077984 */ /* 0x00fe280008000000 */
[----:B0-----:R4:W-:Y:S02]  /*09e0*/  STS.U8 [R0+UR6], R7 ;  /* 0x0000000700007988 */ /* 0x0019e40008000006 */
.L_x_4481:
[----:B------:R-:W-:Y:S05]  /*09f0*/  BSYNC.RECONVERGENT B1 ;  /* 0x0000000000017941 */ /* 0x000fea0003800200 */
.L_x_4478:
[----:B------:R-:W-:Y:S05]  /*0a00*/  WARPSYNC.ALL ;  /* 0x0000000000007948 */ /* 0x000fea0003800000 */
[----:B------:R-:W5:Y:S01]  /*0a10*/  LDS.U8 R5, [R0+UR6] ;  /* 0x0000000600057984 */ /* 0x000f620008000000 */
[----:B------:R-:W-:Y:S04]  /*0a20*/  BSSY.RECONVERGENT B2, `(.L_x_4482) ;  /* 0x0000018000027945 */ /* 0x000fe80003800200 */
[----:B------:R-:W-:Y:S01]  /*0a30*/  BSSY.RELIABLE B1, `(.L_x_4483) ;  /* 0x0000012000017945 */ /* 0x000fe20003800100 */
[----:B------:R-:W0:Y:S01]  /*0a40*/  LDS.U8 R4, [R0+UR6+0x10] ;  /* 0x0000100600047984 */ /* 0x000e220008000000 */
[----:B-----5:R-:W-:-:S02]  /*0a50*/  ISETP.NE.AND P1, PT, R5, RZ, PT ;  /* 0x000000ff0500720c */ /* 0x020fc40003f25270 */
[----:B0-----:R-:W-:-:S13]  /*0a60*/  ISETP.NE.AND P0, PT, R4, RZ, PT ;  /* 0x000000ff0400720c */ /* 0x001fda0003f05270 */
[----:B------:R-:W-:Y:S05]  /*0a70*/  @!P0 BRA P1, `(.L_x_4484) ;  /* 0x0000000000348947 */ /* 0x000fea0000800000 */
[----:B------:R-:W0:Y:S04]  /*0a80*/  LDS.U8 R5, [R0+UR6] ;  /* 0x0000000600057984 */ /* 0x000e280008000000 */
[----:B------:R-:W5:Y:S01]  /*0a90*/  LDS.U8 R4, [R0+UR6+0x10] ;  /* 0x0000100600047984 */ /* 0x000f620008000000 */
[----:B0-----:R-:W-:-:S04]  /*0aa0*/  ISETP.NE.AND P0, PT, R5, RZ, PT ;  /* 0x000000ff0500720c */ /* 0x001fc80003f05270 */
[----:B------:R-:W-:-:S04]  /*0ab0*/  SEL R5, RZ, 0x1, !P0 ;  /* 0x00000001ff057807 */ /* 0x000fc80004000000 */
[----:B-----5:R-:W-:-:S13]  /*0ac0*/  ISETP.NE.AND P0, PT, R4, R5, PT ;  /* 0x000000050400720c */ /* 0x020fda0003f05270 */
        /* <DEDUP_REMOVED lines=8> */
.L_x_4484:
[----:B------:R-:W-:Y:S05]  /*0b50*/  BSYNC.RELIABLE B1 ;  /* 0x0000000000017941 */ /* 0x000fea0003800100 */
.L_x_4483:
[----:B------:R-:W0:Y:S04]  /*0b60*/  LDS.64 R4, [R3+0x80] ;  /* 0x0000800003047984 */ /* 0x000e280000000a00 */
[----:B0-----:R-:W-:Y:S04]  /*0b70*/  STS.64 [R3], R4 ;  /* 0x0000000403007388 */ /* 0x001fe80000000a00 */
[----:B-1234-:R-:W0:Y:S04]  /*0b80*/  LDS.U8 R7, [R0+UR6+0x10] ;  /* 0x0000100600077984 */ /* 0x01ee280008000000 */
[----:B0-----:R0:W-:Y:S02]  /*0b90*/  STS.U8 [R0+UR6], R7 ;  /* 0x0000000700007988 */ /* 0x0011e40008000006 */
.L_x_4485:
[----:B------:R-:W-:Y:S05]  /*0ba0*/  BSYNC.RECONVERGENT B2 ;  /* 0x0000000000027941 */ /* 0x000fea0003800200 */
.L_x_4482:
[----:B------:R-:W-:Y:S05]  /*0bb0*/  WARPSYNC.ALL ;  /* 0x0000000000007948 */ /* 0x000fea0003800000 */
[----:B------:R-:W5:Y:S01]  /*0bc0*/  LDS.U8 R5, [R0+UR6] ;  /* 0x0000000600057984 */ /* 0x000f620008000000 */
[----:B------:R-:W-:Y:S04]  /*0bd0*/  BSSY.RECONVERGENT B3, `(.L_x_4486) ;  /* 0x0000018000037945 */ /* 0x000fe80003800200 */
[----:B------:R-:W-:Y:S01]  /*0be0*/  BSSY.RELIABLE B2, `(.L_x_4487) ;  /* 0x0000012000027945 */ /* 0x000fe20003800100 */
[----:B------:R-:W1:Y:S01]  /*0bf0*/  LDS.U8 R4, [R0+UR6+0x8] ;  /* 0x0000080600047984 */ /* 0x000e620008000000 */
[----:B-----5:R-:W-:-:S02]  /*0c00*/  ISETP.NE.AND P1, PT, R5, RZ, PT ;  /* 0x000000ff0500720c */ /* 0x020fc40003f25270 */
[----:B-1----:R-:W-:-:S13]  /*0c10*/  ISETP.NE.AND P0, PT, R4, RZ, PT ;  /* 0x000000ff0400720c */ /* 0x002fda0003f05270 */
[----:B------:R-:W-:Y:S05]  /*0c20*/  @!P0 BRA P1, `(.L_x_4488) ;  /* 0x0000000000348947 */ /* 0x000fea0000800000 */
[----:B------:R-:W1:Y:S04]  /*0c30*/  LDS.U8 R5, [R0+UR6] ;  /* 0x0000000600057984 */ /* 0x000e680008000000 */
[----:B------:R-:W5:Y:S01]  /*0c40*/  LDS.U8 R4, [R0+UR6+0x8] ;  /* 0x0000080600047984 */ /* 0x000f620008000000 */
[----:B-1----:R-:W-:-:S04]  /*0c50*/  ISETP.NE.AND P0, PT, R5, RZ, PT ;  /* 0x000000ff0500720c */ /* 0x002fc80003f05270 */
[----:B------:R-:W-:-:S04]  /*0c60*/  SEL R5, RZ, 0x1, !P0 ;  /* 0x00000001ff057807 */ /* 0x000fc80004000000 */
[----:B-----5:R-:W-:-:S13]  /*0c70*/  ISETP.NE.AND P0, PT, R4, R5, PT ;  /* 0x000000050400720c */ /* 0x020fda0003f05270 */
        /* <DEDUP_REMOVED lines=8> */
.L_x_4488:
[----:B------:R-:W-:Y:S05]  /*0d00*/  BSYNC.RELIABLE B2 ;  /* 0x0000000000027941 */ /* 0x000fea0003800100 */
.L_x_4487:
[----:B------:R-:W1:Y:S04]  /*0d10*/  LDS.64 R4, [R3+0x40] ;  /* 0x0000400003047984 */ /* 0x000e680000000a00 */
[----:B-1----:R-:W-:Y:S04]  /*0d20*/  STS.64 [R3], R4 ;  /* 0x0000000403007388 */ /* 0x002fe80000000a00 */
[----:B0-234-:R-:W0:Y:S04]  /*0d30*/  LDS.U8 R7, [R0+UR6+0x8] ;  /* 0x0000080600077984 */ /* 0x01de280008000000 */
[----:B0-----:R1:W-:Y:S02]  /*0d40*/  STS.U8 [R0+UR6], R7 ;  /* 0x0000000700007988 */ /* 0x0013e40008000006 */
.L_x_4489:
[----:B------:R-:W-:Y:S05]  /*0d50*/  BSYNC.RECONVERGENT B3 ;  /* 0x0000000000037941 */ /* 0x000fea0003800200 */
.L_x_4486:
        /* <DEDUP_REMOVED lines=21> */
.L_x_4492:
[----:B------:R-:W-:Y:S05]  /*0eb0*/  BSYNC.RELIABLE B3 ;  /* 0x0000000000037941 */ /* 0x000fea0003800100 */
.L_x_4491:
[----:B------:R-:W0:Y:S04]  /*0ec0*/  LDS.64 R4, [R3+0x20] ;  /* 0x0000200003047984 */ /* 0x000e280000000a00 */
[----:B0-----:R-:W-:Y:S04]  /*0ed0*/  STS.64 [R3], R4 ;  /* 0x0000000403007388 */ /* 0x001fe80000000a00 */
[----:B-1234-:R-:W0:Y:S04]  /*0ee0*/  LDS.U8 R7, [R0+UR6+0x4] ;  /* 0x0000040600077984 */ /* 0x01ee280008000000 */
[----:B0-----:R0:W-:Y:S02]  /*0ef0*/  STS.U8 [R0+UR6], R7 ;  /* 0x0000000700007988 */ /* 0x0011e40008000006 */
.L_x_4493:
[----:B------:R-:W-:Y:S05]  /*0f00*/  BSYNC.RECONVERGENT B4 ;  /* 0x0000000000047941 */ /* 0x000fea0003800200 */
.L_x_4490:
        /* <DEDUP_REMOVED lines=21> */
.L_x_4496:
[----:B------:R-:W-:Y:S05]  /*1060*/  BSYNC.RELIABLE B4 ;  /* 0x0000000000047941 */ /* 0x000fea0003800100 */
.L_x_4495:
[----:B------:R-:W1:Y:S04]  /*1070*/  LDS.64 R4, [R3+0x10] ;  /* 0x0000100003047984 */ /* 0x000e680000000a00 */
[----:B-1----:R-:W-:Y:S04]  /*1080*/  STS.64 [R3], R4 ;  /* 0x0000000403007388 */ /* 0x002fe80000000a00 */
[----:B0-234-:R-:W0:Y:S04]  /*1090*/  LDS.U8 R7, [R0+UR6+0x2] ;  /* 0x0000020600077984 */ /* 0x01de280008000000 */
[----:B0-----:R1:W-:Y:S02]  /*10a0*/  STS.U8 [R0+UR6], R7 ;  /* 0x0000000700007988 */ /* 0x0013e40008000006 */
.L_x_4497:
[----:B------:R-:W-:Y:S05]  /*10b0*/  BSYNC.RECONVERGENT B5 ;  /* 0x0000000000057941 */ /* 0x000fea0003800200 */
.L_x_4494:
        /* <DEDUP_REMOVED lines=21> */
.L_x_4500:
[----:B------:R-:W-:Y:S05]  /*1210*/  BSYNC.RELIABLE B6 ;  /* 0x0000000000067941 */ /* 0x000fea0003800100 */
.L_x_4499:
[----:B------:R-:W0:Y:S04]  /*1220*/  LDS.64 R4, [R3+0x8] ;  /* 0x0000080003047984 */ /* 0x000e280000000a00 */
[----:B0-----:R-:W-:Y:S04]  /*1230*/  STS.64 [R3], R4 ;  /* 0x0000000403007388 */ /* 0x001fe80000000a00 */
[----:B-1234-:R-:W0:Y:S04]  /*1240*/  LDS.U8 R7, [R0+UR6+0x1] ;  /* 0x0000010600077984 */ /* 0x01ee280008000000 */
[----:B0-----:R0:W-:Y:S02]  /*1250*/  STS.U8 [R0+UR6], R7 ;  /* 0x0000000700007988 */ /* 0x0011e40008000006 */
.L_x_4501:
[----:B------:R-:W-:Y:S05]  /*1260*/  BSYNC.RECONVERGENT B5 ;  /* 0x0000000000057941 */ /* 0x000fea0003800200 */
.L_x_4498:
[----:B------:R-:W-:Y:S05]  /*1270*/  WARPSYNC.ALL ;  /* 0x0000000000007948 */ /* 0x000fea0003800000 */
[----:B------:R-:W-:-:S13]  /*1280*/  ISETP.NE.AND P0, PT, R0, RZ, PT ;  /* 0x000000ff0000720c */ /* 0x000fda0003f05270 */
[----:B------:R-:W-:Y:S05]  /*1290*/  @P0 EXIT ;  /* 0x000000000000094d */ /* 0x000fea0003800000 */
[----:B------:R-:W5:Y:S01]  /*12a0*/  S2UR UR8, SR_CgaCtaId ;  /* 0x00000000000879c3 */ /* 0x000f620000008800 */
[----:B------:R-:W-:Y:S01]  /*12b0*/  UMOV UR7, 0x400 ;  /* 0x0000040000077882 */ /* 0x000fe20000000000 */
[----:B--23--:R-:W-:Y:S01]  /*12c0*/  LDS.64 R2, [R2+UR6] ;  /* 0x0000000602027984 */ /* 0x00cfe20008000a00 */
[----:B------:R-:W2:Y:S01]  /*12d0*/  LDCU.64 UR14, c[0x0][0x380] ;  /* 0x00007000ff0e77ac */ /* 0x000ea20008000a00 */
[----:B------:R-:W3:Y:S01]  /*12e0*/  LDCU.64 UR16, c[0x0][0x390] ;  /* 0x00007200ff1077ac */ /* 0x000ee20008000a00 */
[----:B-----5:R-:W-:Y:S02]  /*12f0*/  ULEA UR7, UR8, UR7, 0x18 ;  /* 0x0000000708077291 */ /* 0x020fe4000f8ec0ff */
[----:B------:R-:W-:-:S04]  /*1300*/  UIADD3 UR8, UP0, UPT, UR13, UR4, URZ ;  /* 0x000000040d087290 */ /* 0x000fc8000ff1e0ff */
[----:B------:R-:W-:Y:S02]  /*1310*/  UIADD3.X UR11, UPT, UPT, UR5, UR12, URZ, UP0, !UPT ;  /* 0x0000000c050b7290 */ /* 0x000fe400087fe4ff */
[----:B--2---:R-:W-:Y:S01]  /*1320*/  UIADD3 UR9, UP0, UPT, UR8, UR14, URZ ;  /* 0x0000000e08097290 */ /* 0x004fe2000ff1e0ff */
[----:B------:R-:W2:Y:S01]  /*1330*/  LDS.U8 R9, [UR7] ;  /* 0x00000007ff097984 */ /* 0x000ea20008000000 */
[----:B---3--:R-:W-:Y:S02]  /*1340*/  ULEA UR7, UP1, UR8, UR16, 0x3 ;  /* 0x0000001008077291 */ /* 0x008fe4000f8218ff */
[----:B------:R-:W-:Y:S02]  /*1350*/  UIADD3.X UR10, UPT, UPT, UR11, UR15, URZ, UP0, !UPT ;  /* 0x0000000f0b0a7290 */ /* 0x000fe400087fe4ff */
[----:B------:R-:W-:Y:S01]  /*1360*/  ULEA.HI.X UR8, UR8, UR17, UR11, 0x3, UP1 ;  /* 0x0000001108087291 */ /* 0x000fe200088f1c0b */
[----:B------:R-:W-:Y:S02]  /*1370*/  IMAD.U32 R4, RZ, RZ, UR9 ;  /* 0x00000009ff047e24 */ /* 0x000fe4000f8e00ff */
[----:B------:R-:W-:-:S02]  /*1380*/  IMAD.U32 R6, RZ, RZ, UR7 ;  /* 0x00000007ff067e24 */ /* 0x000fc4000f8e00ff */
[----:B------:R-:W-:Y:S02]  /*1390*/  IMAD.U32 R5, RZ, RZ, UR10 ;  /* 0x0000000aff057e24 */ /* 0x000fe4000f8e00ff */
[----:B01--4-:R-:W-:-:S03]  /*13a0*/  IMAD.U32 R7, RZ, RZ, UR8 ;  /* 0x00000008ff077e24 */ /* 0x013fc6000f8e00ff */
[----:B--2---:R-:W-:Y:S04]  /*13b0*/  STG.E.U8 desc[UR18][R4.64], R9 ;  /* 0x0000000904007986 */ /* 0x004fe8000c101112 */
[----:B------:R-:W-:Y:S01]  /*13c0*/  STG.E.64 desc[UR18][R6.64], R2 ;  /* 0x0000000206007986 */ /* 0x000fe2000c101b12 */
[----:B------:R-:W-:Y:S05]  /*13d0*/  EXIT ;  /* 0x000000000000794d */ /* 0x000fea0003800000 */
.L_x_4502:
        /* <DEDUP_REMOVED lines=10> */
.L_x_4948:


//--------------------- .text.nkd_bool            --------------------------
	.section	.text.nkd_bool,"ax",@progbits
	.align	128
        .global         nkd_bool
        .type           nkd_bool,@function
        .size           nkd_bool,(.L_x_4885 - nkd_bool)
        .other          nkd_bool,@"STO_CUDA_ENTRY STV_DEFAULT"
nkd_bool:
.text.nkd_bool:
        /* <DEDUP_REMOVED lines=12> */
[----:B------:R-:W-:Y:S02]  /*00c0*/  HFMA2 R4, -RZ, RZ, 0, 5.9604644775390625e-08 ;  /* 0x00000001ff047431 */ /* 0x000fe400000001ff */
        /* <DEDUP_REMOVED lines=45> */
.L_x_4531:
        /* <DEDUP_REMOVED lines=34> */
.L_x_4508:
[----:B------:R-:W-:Y:S01]  /*05c0*/  IMAD.MOV.U32 R32, RZ, RZ, R18 ;  /* 0x000000ffff207224 */ /* 0x000fe200078e0012 */
[----:B------:R-:W-:Y:S01]  /*05d0*/  MOV R13, R7 ;  /* 0x00000007000d7202 */ /* 0x000fe20000000f00 */
[----:B------:R-:W-:Y:S01]  /*05e0*/  IMAD.MOV.U32 R12, RZ, RZ, R26 ;  /* 0x000000ffff0c7224 */ /* 0x000fe200078e001a */
[----:B------:R-:W-:Y:S02]  /*05f0*/  MOV R11, R27 ;  /* 0x0000001b000b7202 */ /* 0x000fe40000000f00 */
[----:B------:R-:W-:-:S07]  /*0600*/  MOV R10, 0x620 ;  /* 0x00000620000a7802 */ /* 0x000fce0000000f00 */
[----:B------:R-:W-:Y:S05]  /*0610*/  CALL.REL.NOINC `($__internal_48_$__cuda_sm20_div_s64) ;  /* 0x00000070003c7944 */ /* 0x000fea0003c00000 */
        /* <DEDUP_REMOVED lines=9> */
.L_x_4509:
[----:B------:R-:W-:Y:S05]  /*06b0*/  BSYNC.RECONVERGENT B1 ;  /* 0x0000000000017941 */ /* 0x000fea0003800200 */
.L_x_4507:
        /* <DEDUP_REMOVED lines=34> */
.L_x_4511:
[----:B------:R-:W-:Y:S01]  /*08e0*/  IMAD.MOV.U32 R32, RZ, RZ, R16 ;  /* 0x000000ffff207224 */ /* 0x000fe200078e0010 */
[----:B------:R-:W-:Y:S01]  /*08f0*/  MOV R13, R17 ;  /* 0x00000011000d7202 */ /* 0x000fe20000000f00 */
[----:B------:R-:W-:Y:S01]  /*0900*/  IMAD.MOV.U32 R12, RZ, RZ, R26 ;  /* 0x000000ffff0c7224 */ /* 0x000fe200078e001a */
[----:B------:R-:W-:Y:S02]  /*0910*/  MOV R11, R27 ;  /* 0x0000001b000b7202 */ /* 0x000fe40000000f00 */
[----:B------:R-:W-:-:S07]  /*0920*/  MOV R10, 0x940 ;  /* 0x00000940000a7802 */ /* 0x000fce0000000f00 */
[----:B------:R-:W-:Y:S05]  /*0930*/  CALL.REL.NOINC `($__internal_48_$__cuda_sm20_div_s64) ;  /* 0x0000006c00747944 */ /* 0x000fea0003c00000 */
        /* <DEDUP_REMOVED lines=8> */
.L_x_4512:
[----:B------:R-:W-:Y:S05]  /*09c0*/  BSYNC.RECONVERGENT B1 ;  /* 0x0000000000017941 */ /* 0x000fea0003800200 */
.L_x_4510:
        /* <DEDUP_REMOVED lines=36> */
.L_x_4514:
[----:B------:R-:W-:Y:S01]  /*0c10*/  MOV R32, R18 ;  /* 0x0000001200207202 */ /* 0x000fe20000000f00 */
[----:B------:R-:W-:Y:S01]  /*0c20*/  IMAD.MOV.U32 R13, RZ, RZ, R19 ;  /* 0x000000ffff0d7224 */ /* 0x000fe200078e0013 */
[----:B------:R-:W-:Y:S01]  /*0c30*/  MOV R12, R26 ;  /* 0x0000001a000c7202 */ /* 0x000fe20000000f00 */
[----:B------:R-:W-:Y:S01]  /*0c40*/  IMAD.MOV.U32 R11, RZ, RZ, R27 ;  /* 0x000000ffff0b7224 */ /* 0x000fe200078e001b */
[----:B------:R-:W-:-:S07]  /*0c50*/  MOV R10, 0xc70 ;  /* 0x00000c70000a7802 */ /* 0x000fce0000000f00 */
[----:B------:R-:W-:Y:S05]  /*0c60*/  CALL.REL.NOINC `($__internal_48_$__cuda_sm20_div_s64) ;  /* 0x0000006800a87944 */ /* 0x000fea0003c00000 */
        /* <DEDUP_REMOVED lines=11> */
.L_x_4515:
[----:B------:R-:W-:Y:S05]  /*0d20*/  BSYNC.RECONVERGENT B1 ;  /* 0x0000000000017941 */ /* 0x000fea0003800200 */
.L_x_4513:
        /* <DEDUP_REMOVED lines=37> */
.L_x_4517:
        /* <DEDUP_REMOVED lines=17> */
.L_x_4518:
[----:B------:R-:W-:Y:S05]  /*1090*/  BSYNC.RECONVERGENT B1 ;  /* 0x0000000000017941 */ /* 0x000fea0003800200 */
.L_x_4516:
        /* <DEDUP_REMOVED lines=37> */
.L_x_4520:
        /* <DEDUP_REMOVED lines=17> */
.L_x_4521:
[----:B------:R-:W-:Y:S05]  /*1400*/  BSYNC.RECONVERGENT B1 ;  /* 0x0000000000017941 */ /* 0x000fea0003800200 */
.L_x_4519:
        /* <DEDUP_REMOVED lines=36> */
.L_x_4523:
[----:B------:R-:W-:Y:S01]  /*1650*/  MOV R32, R26 ;  /* 0x0000001a00207202 */ /* 0x000fe20000000f00 */
[----:B------:R-:W-:Y:S01]  /*1660*/  IMAD.MOV.U32 R13, RZ, RZ, R27 ;  /* 0x000000ffff0d7224 */ /* 0x000fe200078e001b */
[----:B------:R-:W-:Y:S01]  /*1670*/  MOV R12, R24 ;  /* 0x00000018000c7202 */ /* 0x000fe20000000f00 */
[----:B------:R-:W-:Y:S01]  /*1680*/  IMAD.MOV.U32 R11, RZ, RZ, R25 ;  /* 0x000000ffff0b7224 */ /* 0x000fe200078e0019 */
[----:B------:R-:W-:-:S07]  /*1690*/  MOV R10, 0x16b0 ;  /* 0x000016b0000a7802 */ /* 0x000fce0000000f00 */
[----:B------:R-:W-:Y:S05]  /*16a0*/  CALL.REL.NOINC `($__internal_48_$__cuda_sm20_div_s64) ;  /* 0x0000006000187944 */ /* 0x000fea0003c00000 */
        /* <DEDUP_REMOVED lines=10> */
.L_x_4524:
[----:B------:R-:W-:Y:S05]  /*1750*/  BSYNC.RECONVERGENT B1 ;  /* 0x0000000000017941 */ /* 0x000fea0003800200 */
.L_x_4522:
        /* <DEDUP_REMOVED lines=36> */
.L_x_4526:
        /* <DEDUP_REMOVED lines=17> */
.L_x_4527:
[----:B------:R-:W-:Y:S05]  /*1ab0*/  BSYNC.RECONVERGENT B1 ;  /* 0x0000000000017941 */ /* 0x000fea0003800200 */
.L_x_4525:
        /* <DEDUP_REMOVED lines=35> */
.L_x_4529:
[----:B------:R-:W-:Y:S01]  /*1cf0*/  MOV R32, R24 ;  /* 0x0000001800207202 */ /* 0x000fe20000000f00 */
[----:B------:R-:W-:Y:S01]  /*1d00*/  IMAD.MOV.U32 R13, RZ, RZ, R25 ;  /* 0x000000ffff0d7224 */ /* 0x000fe200078e0019 */
[----:B------:R-:W-:Y:S01]  /*1d10*/  MOV R12, R26 ;  /* 0x0000001a000c7202 */ /* 0x000fe20000000f00 */
[----:B------:R-:W-:Y:S01]  /*1d20*/  IMAD.MOV.U32 R11, RZ, RZ, R27 ;  /* 0x000000ffff0b7224 */ /* 0x000fe200078e001b */
[----:B------:R-:W-:-:S07]  /*1d30*/  MOV R10, 0x1d50 ;  /* 0x00001d50000a7802 */ /* 0x000fce0000000f00 */
[----:B------:R-:W-:Y:S05]  /*1d40*/  CALL.REL.NOINC `($__internal_48_$__cuda_sm20_div_s64) ;  /* 0x0000005800707944 */ /* 0x000fea0003c00000 */
        /* <DEDUP_REMOVED lines=10> */
.L_x_4530:
[----:B------:R-:W-:Y:S05]  /*1df0*/  BSYNC.RECONVERGENT B1 ;  /* 0x0000000000017941 */ /* 0x000fea0003800200 */
.L_x_4528:
        /* <DEDUP_REMOVED lines=9> */
.L_x_4506:
        /* <DEDUP_REMOVED lines=36> */
.L_x_4534:
        /* <DEDUP_REMOVED lines=15> */
.L_x_4535:
[----:B------:R-:W-:Y:S05]  /*21c0*/  BSYNC.RECONVERGENT B1 ;  /* 0x0000000000017941 */ /* 0x000fea0003800200 */
.L_x_4533:
        /* <DEDUP_REMOVED lines=34> */
.L_x_4537:
[----:B------:R-:W-:Y:S01]  /*23f0*/  MOV R32, R16 ;  /* 0x0000001000207202 */ /* 0x000fe20000000f00 */
[----:B------:R-:W-:Y:S01]  /*2400*/  IMAD.MOV.U32 R13, RZ, RZ, R17 ;  /* 0x000000ffff0d7224 */ /* 0x000fe200078e0011 */
[----:B------:R-:W-:Y:S01]  /*2410*/  MOV R12, R8 ;  /* 0x00000008000c7202 */ /* 0x000fe20000000f00 */
[----:B------:R-:W-:Y:S01]  /*2420*/  IMAD.MOV.U32 R11, RZ, RZ, R9 ;  /* 0x000000ffff0b7224 */ /* 0x000fe200078e0009 */
[----:B------:R-:W-:-:S07]  /*2430*/  MOV R10, 0x2450 ;  /* 0x00002450000a7802 */ /* 0x000fce0000000f00 */
[----:B------:R-:W-:Y:S05]  /*2440*/  CALL.REL.NOINC `($__internal_48_$__cuda_sm20_div_s64) ;  /* 0x0000005000b07944 */ /* 0x000fea0003c00000 */
        /* <DEDUP_REMOVED lines=8> */
.L_x_4538:
[----:B------:R-:W-:Y:S05]  /*24d0*/  BSYNC.RECONVERGENT B1 ;  /* 0x0000000000017941 */ /* 0x000fea0003800200 */
.L_x_4536:
        /* <DEDUP_REMOVED lines=36> */
.L_x_4540:
        /* <DEDUP_REMOVED lines=17> */
.L_x_4541:
[----:B------:R-:W-:Y:S05]  /*2830*/  BSYNC.RECONVERGENT B1 ;  /* 0x0000000000017941 */ /* 0x000fea0003800200 */
.L_x_4539:
        /* <DEDUP_REMOVED lines=36> */
.L_x_4543:
        /* <DEDUP_REMOVED lines=17> */
.L_x_4544:
[----:B------:R-:W-:Y:S05]  /*2b90*/  BSYNC.RECONVERGENT B1 ;  /* 0x0000000000017941 */ /* 0x000fea0003800200 */
.L_x_4542:
[----:B------:R-:W-:Y:S01]  /*2ba0*/  MOV R8, R24 ;  /* 0x0000001800087202 */ /* 0x000fe20000000f00 */
[----:B------:R-:W-:Y:S02]  /*2bb0*/  IMAD R11, R11, R28, RZ ;  /* 0x0000001c0b0b7224 */ /* 0x000fe400078e02ff */
[----:B------:R-:W-:Y:S02]  /*2bc0*/  VIADD R6, R6, 0xfffffffe ;  /* 0xfffffffe06067836 */ /* 0x000fe40000000000 */
[----:B------:R-:W-:-:S04]  /*2bd0*/  IMAD.WIDE.U32 R24, R28, R27, R8 ;  /* 0x0000001b1c187225 */ /* 0x000fc800078e0008 */
[----:B------:R-:W-:-:S05]  /*2be0*/  IMAD R11, R29, R27, R11 ;  /* 0x0000001b1d0b7224 */ /* 0x000fca00078e020b */
[----:B------:R-:W-:-:S07]  /*2bf0*/  IADD3 R25, PT, PT, R25, R11, RZ ;  /* 0x0000000b19197210 */ /* 0x000fce0007ffe0ff */
.L_x_4532:
        /* <DEDUP_REMOVED lines=31> */
.L_x_4546:
[----:B------:R-:W-:Y:S01]  /*2df0*/  IMAD.MOV.U32 R29, RZ, RZ, R7 ;  /* 0x000000ffff1d7224 */ /* 0x000fe200078e0007 */
[----:B------:R-:W-:Y:S01]  /*2e00*/  MOV R28, R26 ;  /* 0x0000001a001c7202 */ /* 0x000fe20000000f00 */
[----:B------:R-:W-:Y:S01]  /*2e10*/  IMAD.MOV.U32 R19, RZ, RZ, R27 ;  /* 0x000000ffff137224 */ /* 0x000fe200078e001b */
[----:B------:R-:W-:-:S07]  /*2e20*/  MOV R30, 0x2e40 ;  /* 0x00002e40001e7802 */ /* 0x000fce0000000f00 */
[----:B------:R-:W-:Y:S05]  /*2e30*/  CALL.REL.NOINC `($__internal_49_$__cuda_sm20_rem_s64) ;  /* 0x0000004c00807944 */ /* 0x000fea0003c00000 */
.L_x_4547:
[----:B------:R-:W-:Y:S05]  /*2e40*/  BSYNC.RECONVERGENT B1 ;  /* 0x0000000000017941 */ /* 0x000fea0003800200 */
.L_x_4545:
        /* <DEDUP_REMOVED lines=30> */
.L_x_4549:
[----:B------:R-:W-:Y:S01]  /*3030*/  MOV R28, R26 ;  /* 0x0000001a001c7202 */ /* 0x000fe20000000f00 */
[----:B------:R-:W-:Y:S01]  /*3040*/  IMAD.MOV.U32 R19, RZ, RZ, R27 ;  /* 0x000000ffff137224 */ /* 0x000fe200078e001b */
[----:B------:R-:W-:Y:S01]  /*3050*/  MOV R18, R16 ;  /* 0x0000001000127202 */ /* 0x000fe20000000f00 */
[----:B------:R-:W-:Y:S01]  /*3060*/  IMAD.MOV.U32 R29, RZ, RZ, R17 ;  /* 0x000000ffff1d7224 */ /* 0x000fe200078e0011 */
[----:B------:R-:W-:-:S07]  /*3070*/  MOV R30, 0x3090 ;  /* 0x00003090001e7802 */ /* 0x000fce0000000f00 */
[----:B------:R-:W-:Y:S05]  /*3080*/  CALL.REL.NOINC `($__internal_49_$__cuda_sm20_rem_s64) ;  /* 0x0000004800ec7944 */ /* 0x000fea0003c00000 */
.L_x_4550:
[----:B------:R-:W-:Y:S05]  /*3090*/  BSYNC.RECONVERGENT B1 ;  /* 0x0000000000017941 */ /* 0x000fea0003800200 */
.L_x_4548:
[----:B------:R-:W-:Y:S02]  /*30a0*/  IMAD R9, R9, R6, RZ ;  /* 0x0000000609097224 */ /* 0x000fe400078e02ff */
[----:B------:R-:W-:-:S04]  /*30b0*/  IMAD.WIDE.U32 R24, R6, R8, R24 ;  /* 0x0000000806187225 */ /* 0x000fc800078e0018 */
[----:B------:R-:W-:-:S05]  /*30c0*/  IMAD R9, R7, R8, R9 ;  /* 0x0000000807097224 */ /* 0x000fca00078e0209 */
[----:B------:R-:W-:-:S07]  /*30d0*/  IADD3 R25, PT, PT, R25, R9, RZ ;  /* 0x0000000919197210 */ /* 0x000fce0007ffe0ff */
.L_x_4505:
[----:B------:R-:W0:Y:S02]  /*30e0*/  LDCU.64 UR4, c[0x0][0x388] ;  /* 0x00007100ff0477ac */ /* 0x000e240008000a00 */
[----:B0-----:R-:W-:Y:S02]  /*30f0*/  IADD3 R24, P1, PT, R24, UR4, RZ ;  /* 0x0000000418187c10 */ /* 0x001fe4000ff3e0ff */
[----:B------:R-:W-:Y:S02]  /*3100*/  IADD3 R14, P0, PT, R14, UR4, RZ ;  /* 0x000000040e0e7c10 */ /* 0x000fe4000ff1e0ff */
[----:B------:R-:W-:Y:S02]  /*3110*/  IADD3.X R25, PT, PT, R25, UR5, RZ, P1, !PT ;  /* 0x0000000519197c10 */ /* 0x000fe40008ffe4ff */
[----:B------:R-:W-:-:S03]  /*3120*/  IADD3.X R15, PT, PT, R15, UR5, RZ, P0, !PT ;  /* 0x000000050f0f7c10 */ /* 0x000fc600087fe4ff */
[----:B------:R-:W2:Y:S04]  /*3130*/  LDG.E.U8 R24, desc[UR20][R24.64] ;  /* 0x0000001418187981 */ /* 0x000ea8000c1e1100 */
[----:B------:R-:W3:Y:S01]  /*3140*/  LDG.E.U8 R15, desc[UR20][R14.64] ;  /* 0x000000140e0f7981 */ /* 0x000ee2000c1e1100 */
[----:B--2---:R-:W-:-:S04]  /*3150*/  ISETP.NE.AND P0, PT, R24, RZ, PT ;  /* 0x000000ff1800720c */ /* 0x004fc80003f05270 */
[----:B---3--:R-:W-:-:S13]  /*3160*/  ISETP.EQ.OR P0, PT, R15, RZ, P0 ;  /* 0x000000ff0f00720c */ /* 0x008fda0000702670 */
[----:B------:R-:W-:Y:S01]  /*3170*/  @!P0 IMAD.MOV.U32 R21, RZ, RZ, RZ ;  /* 0x000000ffff158224 */ /* 0x000fe200078e00ff */
[----:B------:R0:W-:Y:S04]  /*3180*/  @!P0 STS.U8 [R0+UR6], RZ ;  /* 0x000000ff00008988 */ /* 0x0001e80008000006 */
[----:B------:R0:W-:Y:S04]  /*3190*/  @!P0 STS.64 [R3], R20 ;  /* 0x0000001403008388 */ /* 0x0001e80000000a00 */
[----:B------:R0:W-:Y:S04]  /*31a0*/  @P0 STS.U8 [R0+UR6], R15 ;  /* 0x0000000f00000988 */ /* 0x0001e80008000006 */
[----:B------:R0:W-:Y:S01]  /*31b0*/  @P0 STS.64 [R3], R22 ;  /* 0x0000001603000388 */ /* 0x0001e20000000a00 */
[----:B------:R-:W-:Y:S05]  /*31c0*/  BRA `(.L_x_4551) ;  /* 0x0000003400b87947 */ /* 0x000fea0003800000 */
.L_x_4504:
        /* <DEDUP_REMOVED lines=16> */
.L_x_4578:
        /* <DEDUP_REMOVED lines=32> */
.L_x_4555:
        /* <DEDUP_REMOVED lines=16> */
.L_x_4556:
[----:B------:R-:W-:Y:S05]  /*35d0*/  BSYNC.RECONVERGENT B1 ;  /* 0x0000000000017941 */ /* 0x000fea0003800200 */
.L_x_4554:
        /* <DEDUP_REMOVED lines=38> */
.L_x_4558:
        /* <DEDUP_REMOVED lines=17> */
.L_x_4559:
[----:B------:R-:W-:Y:S05]  /*3950*/  BSYNC.RECONVERGENT B1 ;  /* 0x0000000000017941 */ /* 0x000fea0003800200 */
.L_x_4557:
        /* <DEDUP_REMOVED lines=40> */
.L_x_4561:
        /* <DEDUP_REMOVED lines=17> */
.L_x_4562:
[----:B------:R-:W-:Y:S05]  /*3cf0*/  BSYNC.RECONVERGENT B1 ;  /* 0x0000000000017941 */ /* 0x000fea0003800200 */
.L_x_4560:
        /* <DEDUP_REMOVED lines=40> */
.L_x_4564:
        /* <DEDUP_REMOVED lines=17> */
.L_x_4565:
[----:B------:R-:W-:Y:S05]  /*4090*/  BSYNC.RECONVERGENT B1 ;  /* 0x0000000000017941 */ /* 0x000fea0003800200 */
.L_x_4563:
        /* <DEDUP_REMOVED lines=39> */
.L_x_4567:
        /* <DEDUP_REMOVED lines=17> */
.L_x_4568:
[----:B------:R-:W-:Y:S05]  /*4420*/  BSYNC.RECONVERGENT B1 ;  /* 0x0000000000017941 */ /* 0x000fea0003800200 */
.L_x_4566:
        /* <DEDUP_REMOVED lines=39> */
.L_x_4570:
        /* <DEDUP_REMOVED lines=17> */
.L_x_4571:
[----:B------:R-:W-:Y:S05]  /*47b0*/  BSYNC.RECONVERGENT B1 ;  /* 0x0000000000017941 */ /* 0x000fea0003800200 */
.L_x_4569:
        /* <DEDUP_REMOVED lines=40> */
.L_x_4573:
        /* <DEDUP_REMOVED lines=17> */
.L_x_4574:
[----:B------:R-:W-:Y:S05]  /*4b50*/  BSYNC.RECONVERGENT B1 ;  /* 0x0000000000017941 */ /* 0x000fea0003800200 */
.L_x_4572:
        /* <DEDUP_REMOVED lines=38> */
.L_x_4576:
        /* <DEDUP_REMOVED lines=17> */
.L_x_4577:
[----:B------:R-:W-:Y:S05]  /*4ed0*/  BSYNC.RECONVERGENT B1 ;  /* 0x0000000000017941 */ /* 0x000fea0003800200 */
.L_x_4575:
        /* <DEDUP_REMOVED lines=15> */
.L_x_4553:
        /* <DEDUP_REMOVED lines=36> */
.L_x_4581:
        /* <DEDUP_REMOVED lines=16> */
.L_x_4582:
[----:B------:R-:W-:Y:S05]  /*5310*/  BSYNC.RECONVERGENT B1 ;  /* 0x0000000000017941 */ /* 0x000fea0003800200 */
.L_x_4580:
        /* <DEDUP_REMOVED lines=39> */
.L_x_4584:
        /* <DEDUP_REMOVED lines=17> */
.L_x_4585:
[----:B------:R-:W-:Y:S05]  /*56a0*/  BSYNC.RECONVERGENT B1 ;  /* 0x0000000000017941 */ /* 0x000fea0003800200 */
.L_x_4583:
        /* <DEDUP_REMOVED lines=40> */
.L_x_4587:
        /* <DEDUP_REMOVED lines=17> */
.L_x_4588:
[----:B------:R-:W-:Y:S05]  /*5a40*/  BSYNC.RECONVERGENT B1 ;  /* 0x0000000000017941 */ /* 0x000fea0003800200 */
.L_x_4586:
        /* <DEDUP_REMOVED lines=39> */
.L_x_4590:
        /* <DEDUP_REMOVED lines=17> */
.L_x_4591:
[----:B------:R-:W-:Y:S05]  /*5dd0*/  BSYNC.RECONVERGENT B1 ;  /* 0x0000000000017941 */ /* 0x000fea0003800200 */
.L_x_4589:
        /* <DEDUP_REMOVED lines=10> */
.L_x_4579:
        /* <DEDUP_REMOVED lines=34> */
.L_x_4594:
        /* <DEDUP_REMOVED lines=16> */
.L_x_4595:
[----:B------:R-:W-:Y:S05]  /*61a0*/  BSYNC.RECONVERGENT B1 ;  /* 0x0000000000017941 */ /* 0x000fea0003800200 */
.L_x_4593:
        /* <DEDUP_REMOVED lines=38> */
.L_x_4597:
        /* <DEDUP_REMOVED lines=14> */
[----:B------:R-:W-:Y:S01]  /*64f0*/  IMAD R13, R15, R27, R13 ;  /* 0x0000001b0f0d7224 */ /* 0x000fe200078e020d */
[----:B------:R-:W-:-:S03]  /*6500*/  MOV R15, R31 ;  /* 0x0000001f000f7202 */ /* 0x000fc60000000f00 */
[----:B------:R-:W-:-:S07]  /*6510*/  IMAD.IADD R13, R11, 0x1, R13 ;  /* 0x000000010b0d7824 */ /* 0x000fce00078e020d */
.L_x_4598:
[----:B------:R-:W-:Y:S05]  /*6520*/  BSYNC.RECONVERGENT B1 ;  /* 0x0000000000017941 */ /* 0x000fea0003800200 */
.L_x_4596:
[----:B------:R-:W0:Y:S02]  /*6530*/  LDC.64 R10, c[0x0][0x3a0] ;  /* 0x0000e800ff0a7b82 */ /* 0x000e240000000a00 */
[----:B0-----:R-:W-:-:S06]  /*6540*/  IMAD.WIDE.U32 R10, R9, 0x8, R10 ;  /* 0x00000008090a7825 */ /* 0x001fcc00078e000a */
[----:B------:R-:W2:Y:S01]  /*6550*/  LDG.E.64 R10, desc[UR20][R10.64] ;  /* 0x000000140a0a7981 */ /* 0x000ea2000c1e1b00 */
[----:B------:R-:W-:Y:S01]  /*6560*/  IMAD.MOV.U32 R20, RZ, RZ, R18 ;  /* 0x000000ffff147224 */ /* 0x000fe200078e0012 */
[----:B------:R-:W-:-:S03]  /*6570*/  IADD3 R17, PT, PT, R17, -0x2, RZ ;  /* 0xfffffffe11117810 */ /* 0x000fc60007ffe0ff */
[----:B--2---:R-:W-:-:S04]  /*6580*/  IMAD.WIDE.U32 R20, R10, R25, R20 ;  /* 0x000000190a147225 */ /* 0x004fc800078e0014 */
[----:B------:R-:W-:Y:S01]  /*6590*/  IMAD R25, R11, R25, RZ ;  /* 0x000000190b197224 */ /* 0x000fe200078e02ff */
[----:B------:R-:W-:-:S03]  /*65a0*/  IADD3 R6, P0, PT, R6, R20, RZ ;  /* 0x0000001406067210 */ /* 0x000fc60007f1e0ff */
[----:B------:R-:W-:-:S05]  /*65b0*/  IMAD R20, R10, R13, R25 ;  /* 0x0000000d0a147224 */ /* 0x000fca00078e0219 */
[----:B------:R-:W-:-:S07]  /*65c0*/  IADD3.X R7, PT, PT, R7, R21, R20, P0, !PT ;  /* 0x0000001507077210 */ /* 0x000fce00007fe414 */
.L_x_4592:
        /* <DEDUP_REMOVED lines=30> */
.L_x_4600:
[----:B------:R-:W-:Y:S01]  /*67b0*/  MOV R28, R18 ;  /* 0x00000012001c7202 */ /* 0x000fe20000000f00 */
[----:B------:R-:W-:Y:S01]  /*67c0*/  IMAD.MOV.U32 R18, RZ, RZ, R8 ;  /* 0x000000ffff127224 */ /* 0x000fe200078e0008 */
[----:B------:R-:W-:Y:S02]  /*67d0*/  MOV R29, R15 ;  /* 0x0000000f001d7202 */ /* 0x000fe40000000f00 */
[----:B------:R-:W-:-:S07]  /*67e0*/  MOV R30, 0x6800 ;  /* 0x00006800001e7802 */ /* 0x000fce0000000f00 */
[----:B------:R-:W-:Y:S05]  /*67f0*/  CALL.REL.NOINC `($__internal_49_$__cuda_sm20_rem_s64) ;  /* 0x0000001400107944 */ /* 0x000fea0003c00000 */
.L_x_4601:
[----:B------:R-:W-:Y:S05]  /*6800*/  BSYNC.RECONVERGENT B1 ;  /* 0x0000000000017941 */ /* 0x000fea0003800200 */
.L_x_4599:
[----:B------:R-:W0:Y:S02]  /*6810*/  LDC.64 R10, c[0x0][0x3a0] ;  /* 0x0000e800ff0a7b82 */ /* 0x000e240000000a00 */
[----:B0-----:R-:W-:-:S06]  /*6820*/  IMAD.WIDE.U32 R10, R17, 0x8, R10 ;  /* 0x00000008110a7825 */ /* 0x001fcc00078e000a */
[----:B------:R-:W2:Y:S02]  /*6830*/  LDG.E.64 R10, desc[UR20][R10.64] ;  /* 0x000000140a0a7981 */ /* 0x000ea4000c1e1b00 */
[-C--:B--2---:R-:W-:Y:S02]  /*6840*/  IMAD R13, R11, R8.reuse, RZ ;  /* 0x000000080b0d7224 */ /* 0x084fe400078e02ff */
[----:B------:R-:W-:-:S04]  /*6850*/  IMAD.WIDE.U32 R6, R10, R8, R6 ;  /* 0x000000080a067225 */ /* 0x000fc800078e0006 */
[----:B------:R-:W-:-:S05]  /*6860*/  IMAD R13, R10, R9, R13 ;  /* 0x000000090a0d7224 */ /* 0x000fca00078e020d */
[----:B------:R-:W-:-:S07]  /*6870*/  IADD3 R7, PT, PT, R7, R13, RZ ;  /* 0x0000000d07077210 */ /* 0x000fce0007ffe0ff */
.L_x_4552:
[----:B------:R-:W2:Y:S04]  /*6880*/  LDG.E.U8 R7, desc[UR20][R6.64] ;  /* 0x0000001406077981 */ /* 0x000ea8000c1e1100 */
[----:B--2---:R1:W-:Y:S04]  /*6890*/  STS.U8 [R0+UR6], R7 ;  /* 0x0000000700007988 */ /* 0x0043e80008000006 */
[----:B------:R1:W-:Y:S02]  /*68a0*/  STS.64 [R3], R22 ;  /* 0x0000001603007388 */ /* 0x0003e40000000a00 */
.L_x_4551:
[----:B------:R-:W-:Y:S05]  /*68b0*/  BSYNC.RECONVERGENT B0 ;  /* 0x0000000000007941 */ /* 0x000fea0003800200 */
.L_x_4503:
[----:B------:R-:W-:Y:S01]  /*68c0*/  BAR.SYNC.DEFER_BLOCKING 0x0 ;  /* 0x0000000000007b1d */ /* 0x000fe20000010000 */
[----:B------:R-:W-:-:S13]  /*68d0*/  ISETP.GE.U32.AND P0, PT, R4, 0x42, PT ;  /* 0x000000420400780c */ /* 0x000fda0003f06070 */
[----:B------:R-:W-:Y:S05]  /*68e0*/  @!P0 BRA `(.L_x_4602) ;  /* 0x00000000008c8947 */ /* 0x000fea0003800000 */
.L_x_4607:
[--C-:B------:R-:W-:Y:S01]  /*68f0*/  IMAD.MOV.U32 R10, RZ, RZ, R4.reuse ;  /* 0x000000ffff0a7224 */ /* 0x100fe200078e0004 */
[----:B------:R-:W-:Y:S01]  /*6900*/  SHF.R.U32.HI R4, RZ, 0x1, R4 ;  /* 0x00000001ff047819 */ /* 0x000fe20000011604 */
[----:B------:R-:W-:Y:S03]  /*6910*/  BSSY.RECONVERGENT B0, `(.L_x_4603) ;  /* 0x000001c000007945 */ /* 0x000fe60003800200 */
[----:B------:R-:W-:-:S13]  /*6920*/  ISETP.GE.U32.AND P0, PT, R0, R4, PT ;  /* 0x000000040000720c */ /* 0x000fda0003f06070 */
[----:B-1-3--:R-:W-:Y:S05]  /*6930*/  @P0 BRA `(.L_x_4604) ;  /* 0x0000000000640947 */ /* 0x00afea0003800000 */
[----:B------:R-:W-:Y:S01]  /*6940*/  IADD3 R9, PT, PT, R5, R4, RZ ;  /* 0x0000000405097210 */ /* 0x000fe20007ffe0ff */
[----:B------:R-:W-:Y:S01]  /*6950*/  LDS.U8 R8, [R0+UR6] ;  /* 0x0000000600087984 */ /* 0x000fe20008000000 */
[----:B------:R-:W-:Y:S01]  /*6960*/  LEA R12, R4, R3, 0x3 ;  /* 0x00000003040c7211 */ /* 0x000fe200078e18ff */
[----:B------:R-:W-:Y:S02]  /*6970*/  BSSY.RELIABLE B1, `(.L_x_4605) ;  /* 0x0000013000017945 */ /* 0x000fe40003800100 */
[----:B------:R-:W2:Y:S02]  /*6980*/  LDS.U8 R11, [R9] ;  /* 0x00000000090b7984 */ /* 0x000ea40000000000 */
[----:B--2---:R-:W-:-:S04]  /*6990*/  ISETP.NE.AND P0, PT, R11, RZ, PT ;  /* 0x000000ff0b00720c */ /* 0x004fc80003f05270 */
[----:B------:R-:W-:-:S13]  /*69a0*/  ISETP.EQ.OR P0, PT, R8, RZ, P0 ;  /* 0x000000ff0800720c */ /* 0x000fda0000702670 */
[----:B-1----:R1:W2:Y:S01]  /*69b0*/  @!P0 LDS.64 R6, [R12] ;  /* 0x000000000c068984 */ /* 0x0022a20000000a00 */
[----:B------:R-:W-:Y:S05]  /*69c0*/  @!P0 BRA `(.L_x_4606) ;  /* 0x0000000000348947 */ /* 0x000fea0003800000 */
[----:B------:R-:W-:-:S04]  /*69d0*/  ISETP.NE.AND P0, PT, R8, RZ, PT ;  /* 0x000000ff0800720c */ /* 0x000fc80003f05270 */
[----:B--2---:R-:W-:-:S04]  /*69e0*/  SEL R6, RZ, 0x1, !P0 ;  /* 0x00000001ff067807 */ /* 0x004fc80004000000 */
[----:B------:R-:W-:-:S13]  /*69f0*/  ISETP.NE.AND P0, PT, R11, R6, PT ;  /* 0x000000060b00720c */ /* 0x000fda0003f05270 */
[----:B------:R-:W-:Y:S05]  /*6a00*/  @P0 BREAK.RELIABLE B1 ;  /* 0x0000000000010942 */ /* 0x000fea0003800100 */
[----:B------:R-:W-:Y:S05]  /*6a10*/  @P0 BRA `(.L_x_4604) ;  /* 0x00000000002c0947 */ /* 0x000fea0003800000 */
[----:B------:R-:W-:Y:S04]  /*6a20*/  LDS.64 R8, [R12] ;  /* 0x000000000c087984 */ /* 0x000fe80000000a00 */
[----:B------:R-:W2:Y:S02]  /*6a30*/  LDS.64 R6, [R3] ;  /* 0x0000000003067984 */ /* 0x000ea40000000a00 */
[----:B--2---:R-:W-:-:S04]  /*6a40*/  ISETP.GT.U32.AND P0, PT, R6, R8, PT ;  /* 0x000000080600720c */ /* 0x004fc80003f04070 */
[----:B------:R-:W-:-:S13]  /*6a50*/  ISETP.GT.AND.EX P0, PT, R7, R9, PT, P0 ;  /* 0x000000090700720c */ /* 0x000fda0003f04300 */
[----:B------:R-:W-:Y:S05]  /*6a60*/  @!P0 BREAK.RELIABLE B1 ;  /* 0x0000000000018942 */ /* 0x000fea0003800100 */
[----:B------:R-:W-:Y:S05]  /*6a70*/  @!P0 BRA `(.L_x_4604) ;  /* 0x0000000000148947 */ /* 0x000fea0003800000 */
[----:B------:R-:W-:Y:S01]  /*6a80*/  IMAD.MOV.U32 R6, RZ, RZ, R8 ;  /* 0x000000ffff067224 */ /* 0x000fe200078e0008 */
[----:B------:R-:W-:-:S07]  /*6a90*/  MOV R7, R9 ;  /* 0x0000000900077202 */ /* 0x000fce0000000f00 */
.L_x_4606:
[----:B------:R-:W-:Y:S05]  /*6aa0*/  BSYNC.RELIABLE B1 ;  /* 0x0000000000017941 */ /* 0x000fea0003800100 */
.L_x_4605:
[----:B------:R3:W-:Y:S04]  /*6ab0*/  STS.U8 [R0+UR6], R11 ;  /* 0x0000000b00007988 */ /* 0x0007e80008000006 */
[----:B--2---:R3:W-:Y:S02]  /*6ac0*/  STS.64 [R3], R6 ;  /* 0x0000000603007388 */ /* 0x0047e40000000a00 */
.L_x_4604:
[----:B------:R-:W-:Y:S05]  /*6ad0*/  BSYNC.RECONVERGENT B0 ;  /* 0x0000000000007941 */ /* 0x000fea0003800200 */
.L_x_4603:
[----:B------:R-:W-:Y:S05]  /*6ae0*/  WARPSYNC.ALL ;  /* 0x0000000000007948 */ /* 0x000fea0003800000 */
[----:B------:R-:W-:Y:S01]  /*6af0*/  BAR.SYNC.DEFER_BLOCKING 0x0 ;  /* 0x0000000000007b1d */ /* 0x000fe20000010000 */
[----:B------:R-:W-:-:S13]  /*6b00*/  ISETP.GT.U32.AND P0, PT, R10, 0x83, PT ;  /* 0x000000830a00780c */ /* 0x000fda0003f04070 */
[----:B------:R-:W-:Y:S05]  /*6b10*/  @P0 BRA `(.L_x_4607) ;  /* 0xfffffffc00740947 */ /* 0x000fea000383ffff */
.L_x_4602:
[----:B------:R-:W-:-:S13]  /*6b20*/  ISETP.GT.U32.AND P0, PT, R0, 0x1f, PT ;  /* 0x0000001f0000780c */ /* 0x000fda0003f04070 */
[----:B------:R-:W-:Y:S05]  /*6b30*/  @P0 EXIT ;  /* 0x000000000000094d */ /* 0x000fea0003800000 */
[----:B------:R-:W2:Y:S01]  /*6b40*/  LDS.U8 R5, [R0+UR6] ;  /* 0x0000000600057984 */ /* 0x000ea20008000000 */
[----:B------:R-:W-:Y:S04]  /*6b50*/  BSSY.RECONVERGENT B0, `(.L_x_4608) ;  /* 0x0000018000007945 */ /* 0x000fe80003800200 */
[----:B------:R-:W-:Y:S01]  /*6b60*/  BSSY.RELIABLE B1, `(.L_x_4609) ;  /* 0x0000012000017945 */ /* 0x000fe20003800100 */
[----:B------:R-:W4:Y:S01]  /*6b70*/  LDS.U8 R4, [R0+UR6+0x20] ;  /* 0x0000200600047984 */ /* 0x000f220008000000 */
[----:B--2---:R-:W-:Y:S02]  /*6b80*/  ISETP.NE.AND P1, PT, R5, RZ, PT ;  /* 0x000000ff0500720c */ /* 0x004fe40003f25270 */
[----:B----4-:R-:W-:-:S13]  /*6b90*/  ISETP.NE.AND P0, PT, R4, RZ, PT ;  /* 0x000000ff0400720c */ /* 0x010fda0003f05270 */
[----:B------:R-:W-:Y:S05]  /*6ba0*/  @!P0 BRA P1, `(.L_x_4610) ;  /* 0x0000000000348947 */ /* 0x000fea0000800000 */
[----:B------:R-:W2:Y:S04]  /*6bb0*/  LDS.U8 R5, [R0+UR6] ;  /* 0x0000000600057984 */ /* 0x000ea80008000000 */
[----:B------:R-:W4:Y:S01]  /*6bc0*/  LDS.U8 R4, [R0+UR6+0x20] ;  /* 0x0000200600047984 */ /* 0x000f220008000000 */
[----:B--2---:R-:W-:-:S04]  /*6bd0*/  ISETP.NE.AND P0, PT, R5, RZ, PT ;  /* 0x000000ff0500720c */ /* 0x004fc80003f05270 */
[----:B------:R-:W-:-:S04]  /*6be0*/  SEL R5, RZ, 0x1, !P0 ;  /* 0x00000001ff057807 */ /* 0x000fc80004000000 */
[----:B----4-:R-:W-:-:S13]  /*6bf0*/  ISETP.NE.AND P0, PT, R4, R5, PT ;  /* 0x000000050400720c */ /* 0x010fda0003f05270 */
[----:B------:R-:W-:Y:S05]  /*6c00*/  @P0 BREAK.RELIABLE B1 ;  /* 0x0000000000010942 */ /* 0x000fea0003800100 */
[----:B------:R-:W-:Y:S05]  /*6c10*/  @P0 BRA `(.L_x_4611) ;  /* 0x00000000002c0947 */ /* 0x000fea0003800000 */
[----:B------:R-:W-:Y:S04]  /*6c20*/  LDS.64 R4, [R3] ;  /* 0x0000000003047984 */ /* 0x000fe80000000a00 */
[----:B-1-3--:R-:W1:Y:S02]  /*6c30*/  LDS.64 R6, [R3+0x100] ;  /* 0x0001000003067984 */ /* 0x00ae640000000a00 */
[----:B-1----:R-:W-:-:S04]  /*6c40*/  ISETP.GT.U32.AND P0, PT, R4, R6, PT ;  /* 0x000000060400720c */ /* 0x002fc80003f04070 */
[----:B------:R-:W-:-:S13]  /*6c50*/  ISETP.GT.AND.EX P0, PT, R5, R7, PT, P0 ;  /* 0x000000070500720c */ /* 0x000fda0003f04300 */
[----:B------:R-:W-:Y:S05]  /*6c60*/  @!P0 BREAK.RELIABLE B1 ;  /* 0x0000000000018942 */ /* 0x000fea0003800100 */
[----:B------:R-:W-:Y:S05]  /*6c70*/  @!P0 BRA `(.L_x_4611) ;  /* 0x0000000000148947 */ /* 0x000fea0003800000 */
.L_x_4610:
[----:B------:R-:W-:Y:S05]  /*6c80*/  BSYNC.RELIABLE B1 ;  /* 0x0000000000017941 */ /* 0x000fea0003800100 */
.L_x_4609:
[----:B------:R-:W2:Y:S04]  /*6c90*/  LDS.64 R4, [R3+0x100] ;  /* 0x0001000003047984 */ /* 0x000ea80000000a00 */
[----:B--2---:R-:W-:Y:S04]  /*6ca0*/  STS.64 [R3], R4 ;  /* 0x0000000403007388 */ /* 0x004fe80000000a00 */
[----:B-1-3--:R-:W1:Y:S04]  /*6cb0*/  LDS.U8 R7, [R0+UR6+0x20] ;  /* 0x0000200600077984 */ /* 0x00ae680008000000 */
[----:B-1----:R2:W-:Y:S02]  /*6cc0*/  STS.U8 [R0+UR6], R7 ;  /* 0x0000000700007988 */ /* 0x0025e40008000006 */
.L_x_4611:
[----:B------:R-:W-:Y:S05]  /*6cd0*/  BSYNC.RECONVERGENT B0 ;  /* 0x0000000000007941 */ /* 0x000fea0003800200 */
.L_x_4608:
[----:B------:R-:W-:Y:S05]  /*6ce0*/  WARPSYNC.ALL ;  /* 0x0000000000007948 */ /* 0x000fea0003800000 */
[----:B------:R-:W4:Y:S01]  /*6cf0*/  LDS.U8 R5, [R0+UR6] ;  /* 0x0000000600057984 */ /* 0x000f220008000000 */
[----:B------:R-:W-:Y:S04]  /*6d00*/  BSSY.RECONVERGENT B0, `(.L_x_4612) ;  /* 0x0000018000007945 */ /* 0x000fe80003800200 */
[----:B------:R-:W-:Y:S01]  /*6d10*/  BSSY.RELIABLE B2, `(.L_x_4613) ;  /* 0x0000012000027945 */ /* 0x000fe20003800100 */
[----:B------:R-:W5:Y:S01]  /*6d20*/  LDS.U8 R4, [R0+UR6+0x10] ;  /* 0x0000100600047984 */ /* 0x000f620008000000 */
[----:B----4-:R-:W-:-:S02]  /*6d30*/  ISETP.NE.AND P1, PT, R5, RZ, PT ;  /* 0x000000ff0500720c */ /* 0x010fc40003f25270 */
        /* <DEDUP_REMOVED lines=15> */
.L_x_4614:
[----:B------:R-:W-:Y:S05]  /*6e30*/  BSYNC.RELIABLE B2 ;  /* 0x0000000000027941 */ /* 0x000fea0003800100 */
.L_x_4613:
[----:B------:R-:W4:Y:S04]  /*6e40*/  LDS.64 R4, [R3+0x80] ;  /* 0x0000800003047984 */ /* 0x000f280000000a00 */
[----:B----4-:R-:W-:Y:S04]  /*6e50*/  STS.64 [R3], R4 ;  /* 0x0000000403007388 */ /* 0x010fe80000000a00 */
[----:B-123--:R-:W1:Y:S04]  /*6e60*/  LDS.U8 R7, [R0+UR6+0x10] ;  /* 0x0000100600077984 */ /* 0x00ee680008000000 */
[----:B-1----:R4:W-:Y:S02]  /*6e70*/  STS.U8 [R0+UR6], R7 ;  /* 0x0000000700007988 */ /* 0x0029e40008000006 */
.L_x_4615:
[----:B------:R-:W-:Y:S05]  /*6e80*/  BSYNC.RECONVERGENT B0 ;  /* 0x0000000000007941 */ /* 0x000fea0003800200 */
.L_x_4612:
        /* <DEDUP_REMOVED lines=21> */
.L_x_4618:
[----:B------:R-:W-:Y:S05]  /*6fe0*/  BSYNC.RELIABLE B3 ;  /* 0x0000000000037941 */ /* 0x000fea0003800100 */
.L_x_4617:
[----:B------:R-:W0:Y:S04]  /*6ff0*/  LDS.64 R4, [R3+0x40] ;  /* 0x0000400003047984 */ /* 0x000e280000000a00 */
[----:B0-----:R-:W-:Y:S04]  /*7000*/  STS.64 [R3], R4 ;  /* 0x0000000403007388 */ /* 0x001fe80000000a00 */
[----:B-1234-:R-:W0:Y:S04]  /*7010*/  LDS.U8 R7, [R0+UR6+0x8] ;  /* 0x0000080600077984 */ /* 0x01ee280008000000 */
[----:B0-----:R0:W-:Y:S02]  /*7020*/  STS.U8 [R0+UR6], R7 ;  /* 0x0000000700007988 */ /* 0x0011e40008000006 */
.L_x_4619:
[----:B------:R-:W-:Y:S05]  /*7030*/  BSYNC.RECONVERGENT B0 ;  /* 0x0000000000007941 */ /* 0x000fea0003800200 */
.L_x_4616:
        /* <DEDUP_REMOVED lines=21> */
.L_x_4622:
[----:B------:R-:W-:Y:S05]  /*7190*/  BSYNC.RELIABLE B4 ;  /* 0x0000000000047941 */ /* 0x000fea0003800100 */
.L_x_4621:
[----:B------:R-:W1:Y:S04]  /*71a0*/  LDS.64 R4, [R3+0x20] ;  /* 0x0000200003047984 */ /* 0x000e680000000a00 */
[----:B-1----:R-:W-:Y:S04]  /*71b0*/  STS.64 [R3], R4 ;  /* 0x0000000403007388 */ /* 0x002fe80000000a00 */
[----:B0-234-:R-:W0:Y:S04]  /*71c0*/  LDS.U8 R7, [R0+UR6+0x4] ;  /* 0x0000040600077984 */ /* 0x01de280008000000 */
[----:B0-----:R1:W-:Y:S02]  /*71d0*/  STS.U8 [R0+UR6], R7 ;  /* 0x0000000700007988 */ /* 0x0013e40008000006 */
.L_x_4623:
[----:B------:R-:W-:Y:S05]  /*71e0*/  BSYNC.RECONVERGENT B0 ;  /* 0x0000000000007941 */ /* 0x000fea0003800200 */
.L_x_4620:
        /* <DEDUP_REMOVED lines=21> */
.L_x_4626:
[----:B------:R-:W-:Y:S05]  /*7340*/  BSYNC.RELIABLE B5 ;  /* 0x0000000000057941 */ /* 0x000fea0003800100 */
.L_x_4625:
[----:B------:R-:W0:Y:S04]  /*7350*/  LDS.64 R4, [R3+0x10] ;  /* 0x0000100003047984 */ /* 0x000e280000000a00 */
[----:B0-----:R-:W-:Y:S04]  /*7360*/  STS.64 [R3], R4 ;  /* 0x0000000403007388 */ /* 0x001fe80000000a00 */
[----:B-1234-:R-:W0:Y:S04]  /*7370*/  LDS.U8 R7, [R0+UR6+0x2] ;  /* 0x0000020600077984 */ /* 0x01ee280008000000 */
[----:B0-----:R0:W-:Y:S02]  /*7380*/  STS.U8 [R0+UR6], R7 ;  /* 0x0000000700007988 */ /* 0x0011e40008000006 */
.L_x_4627:
[----:B------:R-:W-:Y:S05]  /*7390*/  BSYNC.RECONVERGENT B0 ;  /* 0x0000000000007941 */ /* 0x000fea0003800200 */
.L_x_4624:
        /* <DEDUP_REMOVED lines=21> */
.L_x_4630:
[----:B------:R-:W-:Y:S05]  /*74f0*/  BSYNC.RELIABLE B6 ;  /* 0x0000000000067941 */ /* 0x000fea0003800100 */
.L_x_4629:
[----:B------:R-:W1:Y:S04]  /*7500*/  LDS.64 R4, [R3+0x8] ;  /* 0x0000080003047984 */ /* 0x000e680000000a00 */
[----:B-1----:R-:W-:Y:S04]  /*7510*/  STS.64 [R3], R4 ;  /* 0x0000000403007388 */ /* 0x002fe80000000a00 */
[----:B0-234-:R-:W0:Y:S04]  /*7520*/  LDS.U8 R7, [R0+UR6+0x1] ;  /* 0x0000010600077984 */ /* 0x01de280008000000 */
[----:B0-----:R1:W-:Y:S02]  /*7530*/  STS.U8 [R0+UR6], R7 ;  /* 0x0000000700007988 */ /* 0x0013e40008000006 */
.L_x_4631:
[----:B------:R-:W-:Y:S05]  /*7540*/  BSYNC.RECONVERGENT B0 ;  /* 0x0000000000007941 */ /* 0x000fea0003800200 */
.L_x_4628:
[----:B------:R-:W-:Y:S05]  /*7550*/  WARPSYNC.ALL ;  /* 0x0000000000007948 */ /* 0x000fea0003800000 */
[----:B------:R-:W-:-:S13]  /*7560*/  ISETP.NE.AND P0, PT, R0, RZ, PT ;  /* 0x000000ff0000720c */ /* 0x000fda0003f05270 */
[----:B------:R-:W-:Y:S05]  /*7570*/  @P0 EXIT ;  /* 0x000000000000094d */ /* 0x000fea0003800000 */
[----:B------:R-:W5:Y:S01]  /*7580*/  S2UR UR5, SR_CgaCtaId ;  /* 0x00000000000579c3 */ /* 0x000f620000008800 */
[----:B------:R-:W-:Y:S01]  /*7590*/  UMOV UR4, 0x400 ;  /* 0x0000040000047882 */ /* 0x000fe20000000000 */
[----:B------:R-:W0:Y:S01]  /*75a0*/  LDCU.64 UR14, c[0x0][0x3c8] ;  /* 0x00007900ff0e77ac */ /* 0x000e220008000a00 */
[----:B---3--:R-:W-:Y:S01]  /*75b0*/  LDS.64 R2, [R2+UR6] ;  /* 0x0000000602027984 */ /* 0x008fe20008000a00 */
[----:B------:R-:W3:Y:S01]  /*75c0*/  LDCU.64 UR16, c[0x0][0x380] ;  /* 0x00007000ff1077ac */ /* 0x000ee20008000a00 */
[----:B------:R-:W1:Y:S01]  /*75d0*/  LDCU.64 UR18, c[0x0][0x390] ;  /* 0x00007200ff1277ac */ /* 0x000e620008000a00 */
[----:B0-----:R-:W-:Y:S02]  /*75e0*/  UIMAD UR8, UR12, UR14, URZ ;  /* 0x0000000e0c0872a4 */ /* 0x001fe4000f8e02ff */
[----:B-----5:R-:W-:Y:S02]  /*75f0*/  ULEA UR4, UR5, UR4, 0x18 ;  /* 0x0000000405047291 */ /* 0x020fe4000f8ec0ff */
[----:B------:R-:W-:Y:S01]  /*7600*/  UIMAD UR10, UR11, UR15, UR8 ;  /* 0x0000000f0b0a72a4 */ /* 0x000fe2000f8e0208 */
[----:B------:R-:W-:-:S06]  /*7610*/  UMOV UR5, URZ ;  /* 0x000000ff00057c82 */ /* 0x000fcc0008000000 */
[----:B------:R-:W0:Y:S01]  /*7620*/  LDS.U8 R9, [UR4] ;  /* 0x00000004ff097984 */ /* 0x000e220008000000 */
[----:B------:R-:W-:Y:S02]  /*7630*/  UMOV UR4, UR7 ;  /* 0x0000000700047c82 */ /* 0x000fe40008000000 */
[----:B------:R-:W-:-:S04]  /*7640*/  UIMAD.WIDE.U32 UR4, UR11, UR14, UR4 ;  /* 0x0000000e0b0472a5 */ /* 0x000fc8000f8e0004 */
[----:B---3--:R-:W-:Y:S02]  /*7650*/  UIADD3 UR8, UP0, UPT, UR4, UR16, URZ ;  /* 0x0000001004087290 */ /* 0x008fe4000ff1e0ff */
[----:B------:R-:W-:Y:S02]  /*7660*/  UIADD3 UR10, UPT, UPT, UR5, UR10, URZ ;  /* 0x0000000a050a7290 */ /* 0x000fe4000fffe0ff */
[----:B-1----:R-:W-:Y:S02]  /*7670*/  ULEA UR5, UP1, UR4, UR18, 0x3 ;  /* 0x0000001204057291 */ /* 0x002fe4000f8218ff */
[----:B------:R-:W-:Y:S01]  /*7680*/  UIADD3.X UR9, UPT, UPT, UR10, UR17, URZ, UP0, !UPT ;  /* 0x000000110a097290 */ /* 0x000fe200087fe4ff */
[----:B------:R-:W-:Y:S01]  /*7690*/  MOV R4, UR8 ;  /* 0x0000000800047c02 */ /* 0x000fe20008000f00 */
[----:B------:R-:W-:Y:S02]  /*76a0*/  ULEA.HI.X UR4, UR4, UR19, UR10, 0x3, UP1 ;  /* 0x0000001304047291 */ /* 0x000fe400088f1c0a */
[----:B------:R-:W-:-:S02]  /*76b0*/  IMAD.U32 R6, RZ, RZ, UR5 ;  /* 0x00000005ff067e24 */ /* 0x000fc4000f8e00ff */
[----:B------:R-:W-:Y:S02]  /*76c0*/  MOV R5, UR9 ;  /* 0x0000000900057c02 */ /* 0x000fe40008000f00 */
[----:B--2-4-:R-:W-:-:S03]  /*76d0*/  MOV R7, UR4 ;  /* 0x0000000400077c02 */ /* 0x014fc60008000f00 */
[----:B0-----:R-:W-:Y:S04]  /*76e0*/  STG.E.U8 desc[UR20][R4.64], R9 ;  /* 0x0000000904007986 */ /* 0x001fe8000c101114 */
[----:B------:R-:W-:Y:S01]  /*76f0*/  STG.E.64 desc[UR20][R6.64], R2 ;  /* 0x0000000206007986 */ /* 0x000fe2000c101b14 */
[----:B------:R-:W-:Y:S05]  /*7700*/  EXIT ;  /* 0x000000000000794d */ /* 0x000fea0003800000 */
        .weak           $__internal_48_$__cuda_sm20_div_s64
        .type           $__internal_48_$__cuda_sm20_div_s64,@function
        .size           $__internal_48_$__cuda_sm20_div_s64,($__internal_49_$__cuda_sm20_rem_s64 - $__internal_48_$__cuda_sm20_div_s64)
$__internal_48_$__cuda_sm20_div_s64:
        /* <DEDUP_REMOVED lines=82> */
[----:B------:R-:W-:Y:S06]  /*7c30*/  RET.REL.NODEC R10 `(nkd_bool) ;  /* 0xffffff800af07950 */ /* 0x000fec0003c3ffff */
        .weak           $__internal_49_$__cuda_sm20_rem_s64
        .type           $__internal_49_$__cuda_sm20_rem_s64,@function
        .size           $__internal_49_$__cuda_sm20_rem_s64,(.L_x_4885 - $__internal_49_$__cuda_sm20_rem_s64)
$__internal_49_$__cuda_sm20_rem_s64:
        /* <DEDUP_REMOVED lines=76> */
[----:B------:R-:W-:Y:S06]  /*8100*/  RET.REL.NODEC R30 `(nkd_bool) ;  /* 0xffffff7c1ebc7950 */ /* 0x000fec0003c3ffff */
.L_x_4632:
        /* <DEDUP_REMOVED lines=15> */
.L_x_4885:


//--------------------- .text.contiguous_reduce2_bool --------------------------
	.section	.text.contiguous_reduce2_bool,"ax",@progbits
	.align	128
        .global         contiguous_reduce2_bool
        .type           contiguous_reduce2_bool,@function
        .size           contiguous_reduce2_bool,(.L_x_4950 - contiguous_reduce2_bool)
        .other          contiguous_reduce2_bool,@"STO_CUDA_ENTRY STV_DEFAULT"
contiguous_reduce2_bool:
.text.contiguous_reduce2_bool:
        /* <DEDUP_REMOVED lines=34> */
[----:B------:R-:W0:Y:S02]  /*0220*/  LDCU.64 UR10, c[0x0][0x388] ;  /* 0x00007100ff0a77ac */ /* 0x000e240008000a00 */
[----:B0-----:R-:W-:-:S04]  /*0230*/  LEA R8, P0, R6, UR10, 0x3 ;  /* 0x0000000a06087c11 */ /* 0x001fc8000f8018ff */
[----:B------:R-:W-:-:S06]  /*0240*/  LEA.HI.X R9, R6, UR11, RZ, 0x3, P0 ;  /* 0x0000000b06097c11 */ /* 0x000fcc00080f1cff */
[----:B------:R-:W5:Y:S01]  /*0250*/  LDG.E.64 R8, desc[UR8][R8.64] ;  /* 0x0000000808087981 */ /* 0x000f62000c1e1b00 */
[----:B------:R-:W-:Y:S05]  /*0260*/  BRA `(.L_x_4636) ;  /* 0x00000000005c7947 */ /* 0x000fea0003800000 */
.L_x_4635:
[----:B------:R-:W-:Y:S01]  /*0270*/  ISETP.NE.AND P0, PT, R15, RZ, PT ;  /* 0x000000ff0f00720c */ /* 0x000fe20003f05270 */
[----:B------:R-:W-:Y:S03]  /*0280*/  BSSY.RELIABLE B1, `(.L_x_4637) ;  /* 0x0000019000017945 */ /* 0x000fe60003800100 */
[----:B------:R-:W-:-:S04]  /*0290*/  SEL R10, RZ, 0x1, !P0 ;  /* 0x00000001ff0a7807 */ /* 0x000fc80004000000 */
[----:B------:R-:W-:-:S13]  /*02a0*/  ISETP.NE.AND P0, PT, R17, R10, PT ;  /* 0x0000000a1100720c */ /* 0x000fda0003f05270 */
[----:B------:R-:W-:Y:S05]  /*02b0*/  @!P0 BRA `(.L_x_4638) ;  /* 0x0000000000148947 */ /* 0x000fea0003800000 */
[----:B------:R-:W0:Y:S02]  /*02c0*/  LDCU.64 UR10, c[0x0][0x388] ;  /* 0x00007100ff0a77ac */ /* 0x000e240008000a00 */
[----:B0-----:R-:W-:-:S04]  /*02d0*/  LEA R10, P0, R8, UR10, 0x3 ;  /* 0x0000000a080a7c11 */ /* 0x001fc8000f8018ff */
[----:B------:R-:W-:-:S05]  /*02e0*/  LEA.HI.X R11, R8, UR11, RZ, 0x3, P0 ;  /* 0x0000000b080b7c11 */ /* 0x000fca00080f1cff */
[----:B------:R0:W5:Y:S01]  /*02f0*/  LDG.E.64 R8, desc[UR8][R10.64] ;  /* 0x000000080a087981 */ /* 0x000162000c1e1b00 */
[----:B------:R-:W-:Y:S05]  /*0300*/  BRA `(.L_x_4639) ;  /* 0x0000000000407947 */ /* 0x000fea0003800000 */
.L_x_4638:
        /* <DEDUP_REMOVED lines=13> */
.L_x_4636:
[----:B------:R2:W-:Y:S04]  /*03e0*/  STS.U8 [R2+UR4], R17 ;  /* 0x0000001102007988 */ /* 0x0005e80008000004 */
[----:B-----5:R2:W-:Y:S01]  /*03f0*/  STS.64 [R4], R8 ;  /* 0x0000000804007388 */ /* 0x0205e20000000a00 */
[----:B------:R-:W-:Y:S05]  /*0400*/  BRA `(.L_x_4640) ;  /* 0x0000000000447947 */ /* 0x000fea0003800000 */
.L_x_4639:
[----:B------:R-:W-:Y:S05]  /*0410*/  BSYNC.RELIABLE B1 ;  /* 0x0000000000017941 */ /* 0x000fea0003800100 */
.L_x_4637:
[----:B------:R1:W-:Y:S04]  /*0420*/  STS.U8 [R2+UR4], R15 ;  /* 0x0000000f02007988 */ /* 0x0003e80008000004 */
[----:B-----5:R1:W-:Y:S01]  /*0430*/  STS.64 [R4], R8 ;  /* 0x0000000804007388 */ /* 0x0203e20000000a00 */
[----:B------:R-:W-:Y:S05]  /*0440*/  BRA `(.L_x_4640) ;  /* 0x0000000000347947 */ /* 0x000fea0003800000 */
.L_x_4634:
        /* <DEDUP_REMOVED lines=13> */
.L_x_4640:
[----:B------:R-:W-:Y:S05]  /*0520*/  BSYNC.RECONVERGENT B0 ;  /* 0x0000000000007941 */ /* 0x000fea0003800200 */
.L_x_4633:
[----:B------:R-:W-:Y:S05]  /*0530*/  WARPSYNC.ALL ;  /* 0x0000000000007948 */ /* 0x000fea0003800000 */
[----:B------:R-:W-:Y:S01]  /*0540*/  BAR.SYNC.DEFER_BLOCKING 0x0 ;  /* 0x0000000000007b1d */ /* 0x000fe20000010000 */
[----:B------:R-:W-:-:S13]  /*0550*/  ISETP.GE.U32.AND P0, PT, R7, 0x42, PT ;  /* 0x000000420700780c */ /* 0x000fda0003f06070 */
[----:B------:R-:W-:Y:S05]  /*0560*/  @!P0 BRA `(.L_x_4641) ;  /* 0x00000000008c8947 */ /* 0x000fea0003800000 */
.L_x_4646:
        /* <DEDUP_REMOVED lines=10> */
[----:B0-----:R-:W-:-:S04]  /*0610*/  ISETP.NE.AND P0, PT, R13, RZ, PT ;  /* 0x000000ff0d00720c */ /* 0x001fc80003f05270 */
[----:B------:R-:W-:-:S13]  /*0620*/  ISETP.EQ.OR P0, PT, R6, RZ, P0 ;  /* 0x000000ff0600720c */ /* 0x000fda0000702670 */
[----:B-12---:R0:W1:Y:S01]  /*0630*/  @!P0 LDS.64 R8, [R11] ;  /* 0x000000000b088984 */ /* 0x0060620000000a00 */
[----:B------:R-:W-:Y:S05]  /*0640*/  @!P0 BRA `(.L_x_4645) ;  /* 0x0000000000348947 */ /* 0x000fea0003800000 */
[----:B------:R-:W-:-:S04]  /*0650*/  ISETP.NE.AND P0, PT, R6, RZ, PT ;  /* 0x000000ff0600720c */ /* 0x000fc80003f05270 */
[----:B------:R-:W-:-:S04]  /*0660*/  SEL R6, RZ, 0x1, !P0 ;  /* 0x00000001ff067807 */ /* 0x000fc80004000000 */
        /* <DEDUP_REMOVED lines=11> */
.L_x_4645:
[----:B------:R-:W-:Y:S05]  /*0720*/  BSYNC.RELIABLE B1 ;  /* 0x0000000000017941 */ /* 0x000fea0003800100 */
.L_x_4644:
[----:B------:R3:W-:Y:S04]  /*0730*/  STS.U8 [R2+UR4], R13 ;  /* 0x0000000d02007988 */ /* 0x0007e80008000004 */
[----:B-1----:R3:W-:Y:S02]  /*0740*/  STS.64 [R4], R8 ;  /* 0x0000000804007388 */ /* 0x0027e40000000a00 */
.L_x_4643:
[----:B------:R-:W-:Y:S05]  /*0750*/  BSYNC.RECONVERGENT B0 ;  /* 0x0000000000007941 */ /* 0x000fea0003800200 */
.L_x_4642:
[----:B------:R-:W-:Y:S05]  /*0760*/  WARPSYNC.ALL ;  /* 0x0000000000007948 */ /* 0x000fea0003800000 */
[----:B------:R-:W-:Y:S01]  /*0770*/  BAR.SYNC.DEFER_BLOCKING 0x0 ;  /* 0x0000000000007b1d */ /* 0x000fe20000010000 */
[----:B------:R-:W-:-:S13]  /*0780*/  ISETP.GT.U32.AND P0, PT, R12, 0x83, PT ;  /* 0x000000830c00780c */ /* 0x000fda0003f04070 */
[----:B------:R-:W-:Y:S05]  /*0790*/  @P0 BRA `(.L_x_4646) ;  /* 0xfffffffc00740947 */ /* 0x000fea000383ffff */
.L_x_4641:
        /* <DEDUP_REMOVED lines=22> */
.L_x_4649:
[----:B------:R-:W-:Y:S05]  /*0900*/  BSYNC.RELIABLE B0 ;  /* 0x0000000000007941 */ /* 0x000fea0003800100 */
.L_x_4648:
[----:B------:R-:W4:Y:S04]  /*0910*/  LDS.64 R6, [R4+0x100] ;  /* 0x0001000004067984 */ /* 0x000f280000000a00 */
[----:B----4-:R-:W-:Y:S04]  /*0920*/  STS.64 [R4], R6 ;  /* 0x0000000604007388 */ /* 0x010fe80000000a00 */
[----:B------:R-:W4:Y:S04]  /*0930*/  LDS.U8 R5, [R2+UR4+0x20] ;  /* 0x0000200402057984 */ /* 0x000f280008000000 */
[----:B----4-:R4:W-:Y:S02]  /*0940*/  STS.U8 [R2+UR4], R5 ;  /* 0x0000000502007988 */ /* 0x0109e40008000004 */
.L_x_4650:
[----:B------:R-:W-:Y:S05]  /*0950*/  BSYNC.RECONVERGENT B1 ;  /* 0x0000000000017941 */ /* 0x000fea0003800200 */
.L_x_4647:
[----:B------:R-:W-:Y:S05]  /*0960*/  WARPSYNC.ALL ;  /* 0x0000000000007948 */ /* 0x000fea0003800000 */
[----:B------:R-:W5:Y:S01]  /*0970*/  LDS.U8 R6, [R2+UR4] ;  /* 0x0000000402067984 */ /* 0x000f620008000000 */
[----:B------:R-:W-:Y:S04]  /*0980*/  BSSY.RECONVERGENT B2, `(.L_x_4651) ;  /* 0x0000018000027945 */ /* 0x000fe80003800200 */
[----:B------:R-:W-:Y:S01]  /*0990*/  BSSY.RELIABLE B1, `(.L_x_4652) ;  /* 0x0000012000017945 */ /* 0x000fe20003800100 */
[----:B----4-:R-:W4:Y:S01]  /*09a0*/  LDS.U8 R5, [R2+UR4+0x10] ;  /* 0x0000100402057984 */ /* 0x010f220008000000 */
[----:B-----5:R-:W-:-:S02]  /*09b0*/  ISETP.NE.AND P1, PT, R6, RZ, PT ;  /* 0x000000ff0600720c */ /* 0x020fc40003f25270 */
[----:B----4-:R-:W-:-:S13]  /*09c0*/  ISETP.NE.AND P0, PT, R5, RZ, PT ;  /* 0x000000ff0500720c */ /* 0x010fda0003f05270 */
        /* <DEDUP_REMOVED lines=14> */
.L_x_4653:
[----:B------:R-:W-:Y:S05]  /*0ab0*/  BSYNC.RELIABLE B1 ;  /* 0x0000000000017941 */ /* 0x000fea0003800100 */
.L_x_4652:
[----:B------:R-:W4:Y:S04]  /*0ac0*/  LDS.64 R6, [R4+0x80] ;  /* 0x0000800004067984 */ /* 0x000f280000000a00 */
[----:B----4-:R-:W-:Y:S04]  /*0ad0*/  STS.64 [R4], R6 ;  /* 0x0000000604007388 */ /* 0x010fe80000000a00 */
[----:B------:R-:W4:Y:S04]  /*0ae0*/  LDS.U8 R5, [R2+UR4+0x10] ;  /* 0x0000100402057984 */ /* 0x000f280008000000 */
[----:B----4-:R4:W-:Y:S02]  /*0af0*/  STS.U8 [R2+UR4], R5 ;  /* 0x0000000502007988 */ /* 0x0109e40008000004 */
.L_x_4654:
[----:B------:R-:W-:Y:S05]  /*0b00*/  BSYNC.RECONVERGENT B2 ;  /* 0x0000000000027941 */ /* 0x000fea0003800200 */
.L_x_4651:
        /* <DEDUP_REMOVED lines=21> */
.L_x_4657:
[----:B------:R-:W-:Y:S05]  /*0c60*/  BSYNC.RELIABLE B2 ;  /* 0x0000000000027941 */ /* 0x000fea0003800100 */
.L_x_4656:
[----:B------:R-:W4:Y:S04]  /*0c70*/  LDS.64 R6, [R4+0x40] ;  /* 0x0000400004067984 */ /* 0x000f280000000a00 */
[----:B----4-:R-:W-:Y:S04]  /*0c80*/  STS.64 [R4], R6 ;  /* 0x0000000604007388 */ /* 0x010fe80000000a00 */
[----:B------:R-:W4:Y:S04]  /*0c90*/  LDS.U8 R5, [R2+UR4+0x8] ;  /* 0x0000080402057984 */ /* 0x000f280008000000 */
[----:B----4-:R4:W-:Y:S02]  /*0ca0*/  STS.U8 [R2+UR4], R5 ;  /* 0x0000000502007988 */ /* 0x0109e40008000004 */
.L_x_4658:
[----:B------:R-:W-:Y:S05]  /*0cb0*/  BSYNC.RECONVERGENT B3 ;  /* 0x0000000000037941 */ /* 0x000fea0003800200 */
.L_x_4655:
        /* <DEDUP_REMOVED lines=21> */
.L_x_4661:
[----:B------:R-:W-:Y:S05]  /*0e10*/  BSYNC.RELIABLE B3 ;  /* 0x0000000000037941 */ /* 0x000fea0003800100 */
.L_x_4660:
[----:B------:R-:W4:Y:S04]  /*0e20*/  LDS.64 R6, [R4+0x20] ;  /* 0x0000200004067984 */ /* 0x000f280000000a00 */
[----:B----4-:R-:W-:Y:S04]  /*0e30*/  STS.64 [R4], R6 ;  /* 0x0000000604007388 */ /* 0x010fe80000000a00 */
[----:B------:R-:W4:Y:S04]  /*0e40*/  LDS.U8 R5, [R2+UR4+0x4] ;  /* 0x0000040402057984 */ /* 0x000f280008000000 */
[----:B----4-:R4:W-:Y:S02]  /*0e50*/  STS.U8 [R2+UR4], R5 ;  /* 0x0000000502007988 */ /* 0x0109e40008000004 */
.L_x_4662:
[----:B------:R-:W-:Y:S05]  /*0e60*/  BSYNC.RECONVERGENT B4 ;  /* 0x0000000000047941 */ /* 0x000fea0003800200 */
.L_x_4659:
        /* <DEDUP_REMOVED lines=21> */
.L_x_4665:
[----:B------:R-:W-:Y:S05]  /*0fc0*/  BSYNC.RELIABLE B4 ;  /* 0x0000000000047941 */ /* 0x000fea0003800100 */
.L_x_4664:
[----:B------:R-:W4:Y:S04]  /*0fd0*/  LDS.64 R6, [R4+0x10] ;  /* 0x0000100004067984 */ /* 0x000f280000000a00 */
[----:B----4-:R-:W-:Y:S04]  /*0fe0*/  STS.64 [R4], R6 ;  /* 0x0000000604007388 */ /* 0x010fe80000000a00 */
[----:B------:R-:W4:Y:S04]  /*0ff0*/  LDS.U8 R5, [R2+UR4+0x2] ;  /* 0x0000020402057984 */ /* 0x000f280008000000 */
[----:B----4-:R4:W-:Y:S02]  /*1000*/  STS.U8 [R2+UR4], R5 ;  /* 0x0000000502007988 */ /* 0x0109e40008000004 */
.L_x_4666:
[----:B------:R-:W-:Y:S05]  /*1010*/  BSYNC.RECONVERGENT B5 ;  /* 0x0000000000057941 */ /* 0x000fea0003800200 */
.L_x_4663:
        /* <DEDUP_REMOVED lines=21> */
.L_x_4669:
[----:B------:R-:W-:Y:S05]  /*1170*/  BSYNC.RELIABLE B6 ;  /* 0x0000000000067941 */ /* 0x000fea0003800100 */
.L_x_4668:
[----:B------:R-:W4:Y:S04]  /*1180*/  LDS.64 R6, [R4+0x8] ;  /* 0x0000080004067984 */ /* 0x000f280000000a00 */
[----:B----4-:R-:W-:Y:S04]  /*1190*/  STS.64 [R4], R6 ;  /* 0x0000000604007388 */ /* 0x010fe80000000a00 */
[----:B------:R-:W4:Y:S04]  /*11a0*/  LDS.U8 R5, [R2+UR4+0x1] ;  /* 0x0000010402057984 */ /* 0x000f280008000000 */
[----:B----4-:R4:W-:Y:S02]  /*11b0*/  STS.U8 [R2+UR4], R5 ;  /* 0x0000000502007988 */ /* 0x0109e40008000004 */
.L_x_4670:
[----:B------:R-:W-:Y:S05]  /*11c0*/  BSYNC.RECONVERGENT B5 ;  /* 0x0000000000057941 */ /* 0x000fea0003800200 */
.L_x_4667:
        /* <DEDUP_REMOVED lines=16> */
.L_x_4671:
        /* <DEDUP_REMOVED lines=11> */
.L_x_4950:


//--------------------- .text.uncontiguous_reduce_bool --------------------------
	.section	.text.uncontiguous_reduce_bool,"ax",@progbits
	.align	128
        .global         uncontiguous_reduce_bool
        .type           uncontiguous_reduce_bool,@function
        .size           uncontiguous_reduce_bool,(.L_x_4887 - uncontiguous_reduce_bool)
        .other          uncontiguous_reduce_bool,@"STO_CUDA_ENTRY STV_DEFAULT"
uncontiguous_reduce_bool:
.text.uncontiguous_reduce_bool:
        /* <DEDUP_REMOVED lines=52> */
.L_x_4700:
        /* <DEDUP_REMOVED lines=34> */
.L_x_4677:
[----:B------:R-:W-:Y:S01]  /*0560*/  IMAD.MOV.U32 R14, RZ, RZ, R20 ;  /* 0x000000ffff0e7224 */ /* 0x000fe200078e0014 */
[----:B------:R-:W-:Y:S01]  /*0570*/  MOV R9, R21 ;  /* 0x0000001500097202 */ /* 0x000fe20000000f00 */
[----:B------:R-:W-:Y:S01]  /*0580*/  IMAD.MOV.U32 R12, RZ, RZ, R26 ;  /* 0x000000ffff0c7224 */ /* 0x000fe200078e001a */
[----:B------:R-:W-:Y:S02]  /*0590*/  MOV R13, R27 ;  /* 0x0000001b000d7202 */ /* 0x000fe40000000f00 */
[----:B------:R-:W-:-:S07]  /*05a0*/  MOV R8, 0x5c0 ;  /* 0x000005c000087802 */ /* 0x000fce0000000f00 */
[----:B------:R-:W-:Y:S05]  /*05b0*/  CALL.REL.NOINC `($__internal_50_$__cuda_sm20_div_s64) ;  /* 0x0000006c00e47944 */ /* 0x000fea0003c00000 */
        /* <DEDUP_REMOVED lines=8> */
.L_x_4678:
[----:B------:R-:W-:Y:S05]  /*0640*/  BSYNC.RECONVERGENT B1 ;  /* 0x0000000000017941 */ /* 0x000fea0003800200 */
.L_x_4676:
        /* <DEDUP_REMOVED lines=36> */
.L_x_4680:
[----:B------:R-:W-:Y:S01]  /*0890*/  MOV R14, R28 ;  /* 0x0000001c000e7202 */ /* 0x000fe20000000f00 */
[----:B------:R-:W-:Y:S01]  /*08a0*/  IMAD.MOV.U32 R9, RZ, RZ, R29 ;  /* 0x000000ffff097224 */ /* 0x000fe200078e001d */
[----:B------:R-:W-:Y:S01]  /*08b0*/  MOV R12, R26 ;  /* 0x0000001a000c7202 */ /* 0x000fe20000000f00 */
[----:B------:R-:W-:Y:S01]  /*08c0*/  IMAD.MOV.U32 R13, RZ, RZ, R27 ;  /* 0x000000ffff0d7224 */ /* 0x000fe200078e001b */
[----:B------:R-:W-:-:S07]  /*08d0*/  MOV R8, 0x8f0 ;  /* 0x000008f000087802 */ /* 0x000fce0000000f00 */
[----:B------:R-:W-:Y:S05]  /*08e0*/  CALL.REL.NOINC `($__internal_50_$__cuda_sm20_div_s64) ;  /* 0x0000006c00187944 */ /* 0x000fea0003c00000 */
        /* <DEDUP_REMOVED lines=8> */
.L_x_4681:
[----:B------:R-:W-:Y:S05]  /*0970*/  BSYNC.RECONVERGENT B1 ;  /* 0x0000000000017941 */ /* 0x000fea0003800200 */
.L_x_4679:
        /* <DEDUP_REMOVED lines=34> */
.L_x_4683:
[----:B------:R-:W-:Y:S01]  /*0ba0*/  IMAD.MOV.U32 R14, RZ, RZ, R20 ;  /* 0x000000ffff0e7224 */ /* 0x000fe200078e0014 */
[----:B------:R-:W-:Y:S01]  /*0bb0*/  MOV R9, R21 ;  /* 0x0000001500097202 */ /* 0x000fe20000000f00 */
[----:B------:R-:W-:Y:S01]  /*0bc0*/  IMAD.MOV.U32 R12, RZ, RZ, R28 ;  /* 0x000000ffff0c7224 */ /* 0x000fe200078e001c */
[----:B------:R-:W-:Y:S02]  /*0bd0*/  MOV R13, R29 ;  /* 0x0000001d000d7202 */ /* 0x000fe40000000f00 */
[----:B------:R-:W-:-:S07]  /*0be0*/  MOV R8, 0xc00 ;  /* 0x00000c0000087802 */ /* 0x000fce0000000f00 */
[----:B------:R-:W-:Y:S05]  /*0bf0*/  CALL.REL.NOINC `($__internal_50_$__cuda_sm20_div_s64) ;  /* 0x0000006800547944 */ /* 0x000fea0003c00000 */
        /* <DEDUP_REMOVED lines=10> */
.L_x_4684:
[----:B------:R-:W-:Y:S05]  /*0ca0*/  BSYNC.RECONVERGENT B1 ;  /* 0x0000000000017941 */ /* 0x000fea0003800200 */
.L_x_4682:
        /* <DEDUP_REMOVED lines=36> */
.L_x_4686:
[----:B------:R-:W-:Y:S01]  /*0ef0*/  MOV R14, R26 ;  /* 0x0000001a000e7202 */ /* 0x000fe20000000f00 */
[----:B------:R-:W-:Y:S01]  /*0f00*/  IMAD.MOV.U32 R9, RZ, RZ, R27 ;  /* 0x000000ffff097224 */ /* 0x000fe200078e001b */
[----:B------:R-:W-:Y:S01]  /*0f10*/  MOV R12, R28 ;  /* 0x0000001c000c7202 */ /* 0x000fe20000000f00 */
[----:B------:R-:W-:Y:S01]  /*0f20*/  IMAD.MOV.U32 R13, RZ, RZ, R29 ;  /* 0x000000ffff0d7224 */ /* 0x000fe200078e001d */
[----:B------:R-:W-:-:S07]  /*0f30*/  MOV R8, 0xf50 ;  /* 0x00000f5000087802 */ /* 0x000fce0000000f00 */
[----:B------:R-:W-:Y:S05]  /*0f40*/  CALL.REL.NOINC `($__internal_50_$__cuda_sm20_div_s64) ;  /* 0x0000006400807944 */ /* 0x000fea0003c00000 */
        /* <DEDUP_REMOVED lines=10> */
.L_x_4687:
[----:B------:R-:W-:Y:S05]  /*0ff0*/  BSYNC.RECONVERGENT B1 ;  /* 0x0000000000017941 */ /* 0x000fea0003800200 */
.L_x_4685:
        /* <DEDUP_REMOVED lines=36> */
.L_x_4689:
        /* <DEDUP_REMOVED lines=16> */
.L_x_4690:
[----:B------:R-:W-:Y:S05]  /*1340*/  BSYNC.RECONVERGENT B1 ;  /* 0x0000000000017941 */ /* 0x000fea0003800200 */
.L_x_4688:
        /* <DEDUP_REMOVED lines=36> */
.L_x_4692:
        /* <DEDUP_REMOVED lines=16> */
.L_x_4693:
[----:B------:R-:W-:Y:S05]  /*1690*/  BSYNC.RECONVERGENT B1 ;  /* 0x0000000000017941 */ /* 0x000fea0003800200 */
.L_x_4691:
        /* <DEDUP_REMOVED lines=37> */
.L_x_4695:
[----:B------:R-:W-:Y:S01]  /*18f0*/  MOV R14, R20 ;  /* 0x00000014000e7202 */ /* 0x000fe20000000f00 */
[----:B------:R-:W-:Y:S01]  /*1900*/  IMAD.MOV.U32 R9, RZ, RZ, R21 ;  /* 0x000000ffff097224 */ /* 0x000fe200078e0015 */
[----:B------:R-:W-:Y:S01]  /*1910*/  MOV R12, R22 ;  /* 0x00000016000c7202 */ /* 0x000fe20000000f00 */
[----:B------:R-:W-:Y:S01]  /*1920*/  IMAD.MOV.U32 R13, RZ, RZ, R23 ;  /* 0x000000ffff0d7224 */ /* 0x000fe200078e0017 */
[----:B------:R-:W-:-:S07]  /*1930*/  MOV R8, 0x1950 ;  /* 0x0000195000087802 */ /* 0x000fce0000000f00 */
[----:B------:R-:W-:Y:S05]  /*1940*/  CALL.REL.NOINC `($__internal_50_$__cuda_sm20_div_s64) ;  /* 0x0000005c00007944 */ /* 0x000fea0003c00000 */
        /* <DEDUP_REMOVED lines=10> */
.L_x_4696:
[----:B------:R-:W-:Y:S05]  /*19f0*/  BSYNC.RECONVERGENT B1 ;  /* 0x0000000000017941 */ /* 0x000fea0003800200 */
.L_x_4694:
        /* <DEDUP_REMOVED lines=36> */
.L_x_4698:
[----:B------:R-:W-:Y:S01]  /*1c40*/  IMAD.MOV.U32 R14, RZ, RZ, R26 ;  /* 0x000000ffff0e7224 */ /* 0x000fe200078e001a */
[----:B------:R-:W-:Y:S01]  /*1c50*/  MOV R9, R27 ;  /* 0x0000001b00097202 */ /* 0x000fe20000000f00 */
[----:B------:R-:W-:Y:S01]  /*1c60*/  IMAD.MOV.U32 R12, RZ, RZ, R22 ;  /* 0x000000ffff0c7224 */ /* 0x000fe200078e0016 */
[----:B------:R-:W-:Y:S02]  /*1c70*/  MOV R13, R23 ;  /* 0x00000017000d7202 */ /* 0x000fe40000000f00 */
[----:B------:R-:W-:-:S07]  /*1c80*/  MOV R8, 0x1ca0 ;  /* 0x00001ca000087802 */ /* 0x000fce0000000f00 */
[----:B------:R-:W-:Y:S05]  /*1c90*/  CALL.REL.NOINC `($__internal_50_$__cuda_sm20_div_s64) ;  /* 0x00000058002c7944 */ /* 0x000fea0003c00000 */
        /* <DEDUP_REMOVED lines=10> */
.L_x_4699:
[----:B------:R-:W-:Y:S05]  /*1d40*/  BSYNC.RECONVERGENT B1 ;  /* 0x0000000000017941 */ /* 0x000fea0003800200 */
.L_x_4697:
        /* <DEDUP_REMOVED lines=8> */
.L_x_4675:
        /* <DEDUP_REMOVED lines=36> */
.L_x_4703:
[----:B------:R-:W-:Y:S01]  /*2010*/  MOV R14, R20 ;  /* 0x00000014000e7202 */ /* 0x000fe20000000f00 */
[----:B------:R-:W-:Y:S01]  /*2020*/  IMAD.MOV.U32 R9, RZ, RZ, R21 ;  /* 0x000000ffff097224 */ /* 0x000fe200078e0015 */
[----:B------:R-:W-:Y:S01]  /*2030*/  MOV R12, R22 ;  /* 0x00000016000c7202 */ /* 0x000fe20000000f00 */
[----:B------:R-:W-:Y:S01]  /*2040*/  IMAD.MOV.U32 R13, RZ, RZ, R23 ;  /* 0x000000ffff0d7224 */ /* 0x000fe200078e0017 */
[----:B------:R-:W-:-:S07]  /*2050*/  MOV R8, 0x2070 ;  /* 0x0000207000087802 */ /* 0x000fce0000000f00 */
[----:B------:R-:W-:Y:S05]  /*2060*/  CALL.REL.NOINC `($__internal_50_$__cuda_sm20_div_s64) ;  /* 0x0000005400387944 */ /* 0x000fea0003c00000 */
        /* <DEDUP_REMOVED lines=8> */
.L_x_4704:
[----:B------:R-:W-:Y:S05]  /*20f0*/  BSYNC.RECONVERGENT B1 ;  /* 0x0000000000017941 */ /* 0x000fea0003800200 */
.L_x_4702:
        /* <DEDUP_REMOVED lines=35> */
.L_x_4706:
[----:B------:R-:W-:Y:S01]  /*2330*/  MOV R14, R28 ;  /* 0x0000001c000e7202 */ /* 0x000fe20000000f00 */
[----:B------:R-:W-:Y:S01]  /*2340*/  IMAD.MOV.U32 R9, RZ, RZ, R29 ;  /* 0x000000ffff097224 */ /* 0x000fe200078e001d */
[----:B------:R-:W-:Y:S01]  /*2350*/  MOV R12, R22 ;  /* 0x00000016000c7202 */ /* 0x000fe20000000f00 */
[----:B------:R-:W-:Y:S01]  /*2360*/  IMAD.MOV.U32 R13, RZ, RZ, R23 ;  /* 0x000000ffff0d7224 */ /* 0x000fe200078e0017 */
[----:B------:R-:W-:-:S07]  /*2370*/  MOV R8, 0x2390 ;  /* 0x0000239000087802 */ /* 0x000fce0000000f00 */
[----:B------:R-:W-:Y:S05]  /*2380*/  CALL.REL.NOINC `($__internal_50_$__cuda_sm20_div_s64) ;  /* 0x0000005000707944 */ /* 0x000fea0003c00000 */
        /* <DEDUP_REMOVED lines=8> */
.L_x_4707:
[----:B------:R-:W-:Y:S05]  /*2410*/  BSYNC.RECONVERGENT B1 ;  /* 0x0000000000017941 */ /* 0x000fea0003800200 */
.L_x_4705:
        /* <DEDUP_REMOVED lines=36> */
.L_x_4709:
        /* <DEDUP_REMOVED lines=16> */
.L_x_4710:
[----:B------:R-:W-:Y:S05]  /*2760*/  BSYNC.RECONVERGENT B1 ;  /* 0x0000000000017941 */ /* 0x000fea0003800200 */
.L_x_4708:
        /* <DEDUP_REMOVED lines=35> */
.L_x_4712:
        /* <DEDUP_REMOVED lines=16> */
.L_x_4713:
[----:B------:R-:W-:Y:S05]  /*2aa0*/  BSYNC.RECONVERGENT B1 ;  /* 0x0000000000017941 */ /* 0x000fea0003800200 */
.L_x_4711:
[----:B------:R-:W-:Y:S01]  /*2ab0*/  IMAD R7, R7, R44, RZ ;  /* 0x0000002c07077224 */ /* 0x000fe200078e02ff */
[----:B------:R-:W-:Y:S01]  /*2ac0*/  IADD3 R5, PT, PT, R5, -0x2, RZ ;  /* 0xfffffffe05057810 */ /* 0x000fe20007ffe0ff */
[----:B------:R-:W-:Y:S02]  /*2ad0*/  IMAD.MOV.U32 R40, RZ, RZ, R10 ;  /* 0x000000ffff287224 */ /* 0x000fe400078e000a */
[-C--:B------:R-:W-:Y:S02]  /*2ae0*/  IMAD R7, R45, R12.reuse, R7 ;  /* 0x0000000c2d077224 */ /* 0x080fe400078e0207 */
[----:B------:R-:W-:-:S04]  /*2af0*/  IMAD.WIDE.U32 R10, R44, R12, R40 ;  /* 0x0000000c2c0a7225 */ /* 0x000fc800078e0028 */
[----:B------:R-:W-:-:S07]  /*2b00*/  IMAD.IADD R11, R11, 0x1, R7 ;  /* 0x000000010b0b7824 */ /* 0x000fce00078e0207 */
.L_x_4701:
        /* <DEDUP_REMOVED lines=31> */
.L_x_4715:
[----:B------:R-:W-:Y:S01]  /*2d00*/  MOV R14, R20 ;  /* 0x00000014000e7202 */ /* 0x000fe20000000f00 */
[----:B------:R-:W-:Y:S01]  /*2d10*/  IMAD.MOV.U32 R31, RZ, RZ, R21 ;  /* 0x000000ffff1f7224 */ /* 0x000fe200078e0015 */
[----:B------:R-:W-:Y:S01]  /*2d20*/  MOV R30, R22 ;  /* 0x00000016001e7202 */ /* 0x000fe20000000f00 */
[----:B------:R-:W-:Y:S01]  /*2d30*/  IMAD.MOV.U32 R25, RZ, RZ, R23 ;  /* 0x000000ffff197224 */ /* 0x000fe200078e0017 */
[----:B------:R-:W-:-:S07]  /*2d40*/  MOV R32, 0x2d60 ;  /* 0x00002d6000207802 */ /* 0x000fce0000000f00 */
[----:B------:R-:W-:Y:S05]  /*2d50*/  CALL.REL.NOINC `($__internal_51_$__cuda_sm20_rem_s64) ;  /* 0x0000004c004c7944 */ /* 0x000fea0003c00000 */
.L_x_4716:
[----:B------:R-:W-:Y:S05]  /*2d60*/  BSYNC.RECONVERGENT B1 ;  /* 0x0000000000017941 */ /* 0x000fea0003800200 */
.L_x_4714:
        /* <DEDUP_REMOVED lines=31> */
.L_x_4718:
[----:B------:R-:W-:Y:S01]  /*2f60*/  IMAD.MOV.U32 R30, RZ, RZ, R22 ;  /* 0x000000ffff1e7224 */ /* 0x000fe200078e0016 */
[----:B------:R-:W-:Y:S01]  /*2f70*/  MOV R25, R23 ;  /* 0x0000001700197202 */ /* 0x000fe20000000f00 */
[----:B------:R-:W-:Y:S01]  /*2f80*/  IMAD.MOV.U32 R14, RZ, RZ, R28 ;  /* 0x000000ffff0e7224 */ /* 0x000fe200078e001c */
[----:B------:R-:W-:Y:S02]  /*2f90*/  MOV R31, R29 ;  /* 0x0000001d001f7202 */ /* 0x000fe40000000f00 */
[----:B------:R-:W-:-:S07]  /*2fa0*/  MOV R32, 0x2fc0 ;  /* 0x00002fc000207802 */ /* 0x000fce0000000f00 */
[----:B------:R-:W-:Y:S05]  /*2fb0*/  CALL.REL.NOINC `($__internal_51_$__cuda_sm20_rem_s64) ;  /* 0x0000004800b47944 */ /* 0x000fea0003c00000 */
.L_x_4719:
[----:B------:R-:W-:Y:S05]  /*2fc0*/  BSYNC.RECONVERGENT B1 ;  /* 0x0000000000017941 */ /* 0x000fea0003800200 */
.L_x_4717:
[----:B------:R-:W-:Y:S02]  /*2fd0*/  IMAD R5, R9, R26, RZ ;  /* 0x0000001a09057224 */ /* 0x000fe400078e02ff */
[----:B------:R-:W-:-:S04]  /*2fe0*/  IMAD.WIDE.U32 R10, R26, R8, R10 ;  /* 0x000000081a0a7225 */ /* 0x000fc800078e000a */
[----:B------:R-:W-:-:S04]  /*2ff0*/  IMAD R5, R27, R8, R5 ;  /* 0x000000081b057224 */ /* 0x000fc800078e0205 */
[----:B------:R-:W-:-:S07]  /*3000*/  IMAD.IADD R11, R11, 0x1, R5 ;  /* 0x000000010b0b7824 */ /* 0x000fce00078e0205 */
.L_x_4674:
        /* <DEDUP_REMOVED lines=9> */
[----:B------:R0:W-:Y:S04]  /*30a0*/  @!P0 STS.U8 [R6+UR4], R25 ;  /* 0x0000001906008988 */ /* 0x0001e80008000004 */
[----:B------:R0:W-:Y:S04]  /*30b0*/  @!P0 STS.64 [R2], R18 ;  /* 0x0000001202008388 */ /* 0x0001e80000000a00 */
[----:B------:R0:W-:Y:S04]  /*30c0*/  @P0 STS.U8 [R6+UR4], R25 ;  /* 0x0000001906000988 */ /* 0x0001e80008000004 */
[----:B------:R0:W-:Y:S01]  /*30d0*/  @P0 STS.64 [R2], R16 ;  /* 0x0000001002000388 */ /* 0x0001e20000000a00 */
[----:B------:R-:W-:Y:S05]  /*30e0*/  BRA `(.L_x_4720) ;  /* 0x0000003400ac7947 */ /* 0x000fea0003800000 */
.L_x_4673:
        /* <DEDUP_REMOVED lines=25> */
.L_x_4747:
        /* <DEDUP_REMOVED lines=33> */
.L_x_4724:
[----:B------:R-:W-:Y:S01]  /*3490*/  MOV R14, R18 ;  /* 0x00000012000e7202 */ /* 0x000fe20000000f00 */
[----:B------:R-:W-:Y:S01]  /*34a0*/  IMAD.MOV.U32 R9, RZ, RZ, R19 ;  /* 0x000000ffff097224 */ /* 0x000fe200078e0013 */
[----:B------:R-:W-:Y:S01]  /*34b0*/  MOV R12, R24 ;  /* 0x00000018000c7202 */ /* 0x000fe20000000f00 */
[----:B------:R-:W-:Y:S01]  /*34c0*/  IMAD.MOV.U32 R13, RZ, RZ, R25 ;  /* 0x000000ffff0d7224 */ /* 0x000fe200078e0019 */
[----:B------:R-:W-:-:S07]  /*34d0*/  MOV R8, 0x34f0 ;  /* 0x000034f000087802 */ /* 0x000fce0000000f00 */
[----:B-1----:R-:W-:Y:S05]  /*34e0*/  CALL.REL.NOINC `($__internal_50_$__cuda_sm20_div_s64) ;  /* 0x0000004000187944 */ /* 0x002fea0003c00000 */
        /* <DEDUP_REMOVED lines=8> */
.L_x_4725:
[----:B------:R-:W-:Y:S05]  /*3570*/  BSYNC.RECONVERGENT B1 ;  /* 0x0000000000017941 */ /* 0x000fea0003800200 */
.L_x_4723:
        /* <DEDUP_REMOVED lines=39> */
.L_x_4727:
        /* <DEDUP_REMOVED lines=17> */
.L_x_4728:
[----:B------:R-:W-:Y:S05]  /*3900*/  BSYNC.RECONVERGENT B1 ;  /* 0x0000000000017941 */ /* 0x000fea0003800200 */
.L_x_4726:
        /* <DEDUP_REMOVED lines=39> */
.L_x_4730:
        /* <DEDUP_REMOVED lines=16> */
.L_x_4731:
[----:B------:R-:W-:Y:S05]  /*3c80*/  BSYNC.RECONVERGENT B1 ;  /* 0x0000000000017941 */ /* 0x000fea0003800200 */
.L_x_4729:
        /* <DEDUP_REMOVED lines=37> */
.L_x_4733:
        /* <DEDUP_REMOVED lines=16> */
.L_x_4734:
[----:B------:R-:W-:Y:S05]  /*3fe0*/  BSYNC.RECONVERGENT B1 ;  /* 0x0000000000017941 */ /* 0x000fea0003800200 */
.L_x_4732:
        /* <DEDUP_REMOVED lines=39> */
.L_x_4736:
        /* <DEDUP_REMOVED lines=16> */
.L_x_4737:
[----:B------:R-:W-:Y:S05]  /*4360*/  BSYNC.RECONVERGENT B1 ;  /* 0x0000000000017941 */ /* 0x000fea0003800200 */
.L_x_4735:
        /* <DEDUP_REMOVED lines=38> */
.L_x_4739:
        /* <DEDUP_REMOVED lines=16> */
.L_x_4740:
[----:B------:R-:W-:Y:S05]  /*46d0*/  BSYNC.RECONVERGENT B1 ;  /* 0x0000000000017941 */ /* 0x000fea0003800200 */
.L_x_4738:
        /* <DEDUP_REMOVED lines=38> */
.L_x_4742:
        /* <DEDUP_REMOVED lines=16> */
.L_x_4743:
[----:B------:R-:W-:Y:S05]  /*4a40*/  BSYNC.RECONVERGENT B1 ;  /* 0x0000000000017941 */ /* 0x000fea0003800200 */
.L_x_4741:
        /* <DEDUP_REMOVED lines=37> */
.L_x_4745:
        /* <DEDUP_REMOVED lines=17> */
.L_x_4746:
[----:B------:R-:W-:Y:S05]  /*4db0*/  BSYNC.RECONVERGENT B1 ;  /* 0x0000000000017941 */ /* 0x000fea0003800200 */
.L_x_4744:
        /* <DEDUP_REMOVED lines=12> */
.L_x_4722:
        /* <DEDUP_REMOVED lines=36> */
.L_x_4750:
[----:B------:R-:W-:Y:S01]  /*50c0*/  IMAD.MOV.U32 R14, RZ, RZ, R18 ;  /* 0x000000ffff0e7224 */ /* 0x000fe200078e0012 */
[----:B------:R-:W-:Y:S01]  /*50d0*/  MOV R9, R19 ;  /* 0x0000001300097202 */ /* 0x000fe20000000f00 */
[----:B------:R-:W-:Y:S01]  /*50e0*/  IMAD.MOV.U32 R12, RZ, RZ, R20 ;  /* 0x000000ffff0c7224 */ /* 0x000fe200078e0014 */
[----:B------:R-:W-:Y:S02]  /*50f0*/  MOV R13, R21 ;  /* 0x00000015000d7202 */ /* 0x000fe40000000f00 */
[----:B------:R-:W-:-:S07]  /*5100*/  MOV R8, 0x5120 ;  /* 0x0000512000087802 */ /* 0x000fce0000000f00 */
[----:B------:R-:W-:Y:S05]  /*5110*/  CALL.REL.NOINC `($__internal_50_$__cuda_sm20_div_s64) ;  /* 0x00000024000c7944 */ /* 0x000fea0003c00000 */
        /* <DEDUP_REMOVED lines=9> */
.L_x_4751:
[----:B------:R-:W-:Y:S05]  /*51b0*/  BSYNC.RECONVERGENT B1 ;  /* 0x0000000000017941 */ /* 0x000fea0003800200 */
.L_x_4749:
        /* <DEDUP_REMOVED lines=41> */
.L_x_4753:
        /* <DEDUP_REMOVED lines=16> */
.L_x_4754:
[----:B------:R-:W-:Y:S05]  /*5550*/  BSYNC.RECONVERGENT B1 ;  /* 0x0000000000017941 */ /* 0x000fea0003800200 */
.L_x_4752:
        /* <DEDUP_REMOVED lines=40> */
.L_x_4756:
        /* <DEDUP_REMOVED lines=17> */
.L_x_4757:
[----:B------:R-:W-:Y:S05]  /*58f0*/  BSYNC.RECONVERGENT B1 ;  /* 0x0000000000017941 */ /* 0x000fea0003800200 */
.L_x_4755:
        /* <DEDUP_REMOVED lines=40> */
.L_x_4759:
        /* <DEDUP_REMOVED lines=16> */
.L_x_4760:
[----:B------:R-:W-:Y:S05]  /*5c80*/  BSYNC.RECONVERGENT B1 ;  /* 0x0000000000017941 */ /* 0x000fea0003800200 */
.L_x_4758:
        /* <DEDUP_REMOVED lines=9> */
.L_x_4748:
        /* <DEDUP_REMOVED lines=35> */
.L_x_4763:
        /* <DEDUP_REMOVED lines=15> */
.L_x_4764:
[----:B------:R-:W-:Y:S05]  /*6040*/  BSYNC.RECONVERGENT B1 ;  /* 0x0000000000017941 */ /* 0x000fea0003800200 */
.L_x_4762:
        /* <DEDUP_REMOVED lines=40> */
.L_x_4766:
        /* <DEDUP_REMOVED lines=15> */
[----:B------:R-:W-:-:S07]  /*63c0*/  IADD3 R7, PT, PT, R13, R7, RZ ;  /* 0x000000070d077210 */ /* 0x000fce0007ffe0ff */
.L_x_4767:
[----:B------:R-:W-:Y:S05]  /*63d0*/  BSYNC.RECONVERGENT B1 ;  /* 0x0000000000017941 */ /* 0x000fea0003800200 */
.L_x_4765:
        /* <DEDUP_REMOVED lines=9> */
.L_x_4761:
        /* <DEDUP_REMOVED lines=31> */
.L_x_4769:
[----:B------:R-:W-:Y:S01]  /*6660*/  IMAD.MOV.U32 R30, RZ, RZ, R24 ;  /* 0x000000ffff1e7224 */ /* 0x000fe200078e0018 */
[----:B------:R-:W-:Y:S02]  /*6670*/  MOV R14, R18 ;  /* 0x00000012000e7202 */ /* 0x000fe40000000f00 */
[----:B------:R-:W-:Y:S02]  /*6680*/  MOV R31, R19 ;  /* 0x00000013001f7202 */ /* 0x000fe40000000f00 */
[----:B------:R-:W-:-:S07]  /*6690*/  MOV R32, 0x66b0 ;  /* 0x000066b000207802 */ /* 0x000fce0000000f00 */
[----:B------:R-:W-:Y:S05]  /*66a0*/  CALL.REL.NOINC `($__internal_51_$__cuda_sm20_rem_s64) ;  /* 0x0000001000f87944 */ /* 0x000fea0003c00000 */
.L_x_4770:
[----:B------:R-:W-:Y:S05]  /*66b0*/  BSYNC.RECONVERGENT B1 ;  /* 0x0000000000017941 */ /* 0x000fea0003800200 */
.L_x_4768:
        /* <DEDUP_REMOVED lines=8> */
.L_x_4721:
[----:B------:R-:W0:Y:S02]  /*6740*/  LDCU.64 UR14, c[0x0][0x390] ;  /* 0x00007200ff0e77ac */ /* 0x000e240008000a00 */
[----:B0-----:R-:W-:-:S04]  /*6750*/  IADD3 R10, P0, PT, R10, UR14, RZ ;  /* 0x0000000e0a0a7c10 */ /* 0x001fc8000ff1e0ff */
[----:B------:R-:W-:-:S06]  /*6760*/  IADD3.X R11, PT, PT, R7, UR15, RZ, P0, !PT ;  /* 0x0000000f070b7c10 */ /* 0x000fcc00087fe4ff */
[----:B------:R-:W2:Y:S04]  /*6770*/  LDG.E.U8 R11, desc[UR8][R10.64] ;  /* 0x000000080a0b7981 */ /* 0x000ea8000c1e1100 */
[----:B--2---:R1:W-:Y:S04]  /*6780*/  STS.U8 [R6+UR4], R11 ;  /* 0x0000000b06007988 */ /* 0x0043e80008000004 */
[----:B------:R1:W-:Y:S02]  /*6790*/  STS.64 [R2], R16 ;  /* 0x0000001002007388 */ /* 0x0003e40000000a00 */
.L_x_4720:
[----:B------:R-:W-:Y:S05]  /*67a0*/  BSYNC.RECONVERGENT B0 ;  /* 0x0000000000007941 */ /* 0x000fea0003800200 */
.L_x_4672:
[----:B------:R-:W-:Y:S01]  /*67b0*/  BAR.SYNC.DEFER_BLOCKING 0x0 ;  /* 0x0000000000007b1d */ /* 0x000fe20000010000 */
[----:B------:R-:W-:-:S13]  /*67c0*/  ISETP.GE.U32.AND P0, PT, R3, 0x42, PT ;  /* 0x000000420300780c */ /* 0x000fda0003f06070 */
[----:B------:R-:W-:Y:S05]  /*67d0*/  @!P0 BRA `(.L_x_4771) ;  /* 0x00000000008c8947 */ /* 0x000fea0003800000 */
.L_x_4776:
        /* <DEDUP_REMOVED lines=8> */
[----:B------:R-:W-:Y:S03]  /*6860*/  BSSY.RELIABLE B1, `(.L_x_4774) ;  /* 0x0000013000017945 */ /* 0x000fe60003800100 */
[----:B------:R-:W2:Y:S02]  /*6870*/  LDS.U8 R7, [R7] ;  /* 0x0000000007077984 */ /* 0x000ea40000000000 */
[----:B--2---:R-:W-:-:S04]  /*6880*/  ISETP.NE.AND P0, PT, R7, RZ, PT ;  /* 0x000000ff0700720c */ /* 0x004fc80003f05270 */
[----:B------:R-:W-:-:S13]  /*6890*/  ISETP.EQ.OR P0, PT, R5, RZ, P0 ;  /* 0x000000ff0500720c */ /* 0x000fda0000702670 */
[----:B------:R2:W3:Y:S01]  /*68a0*/  @!P0 LDS.64 R8, [R10] ;  /* 0x000000000a088984 */ /* 0x0004e20000000a00 */
[----:B------:R-:W-:Y:S05]  /*68b0*/  @!P0 BRA `(.L_x_4775) ;  /* 0x0000000000348947 */ /* 0x000fea0003800000 */
[----:B------:R-:W-:-:S04]  /*68c0*/  ISETP.NE.AND P0, PT, R5, RZ, PT ;  /* 0x000000ff0500720c */ /* 0x000fc80003f05270 */
[----:B------:R-:W-:-:S04]  /*68d0*/  SEL R5, RZ, 0x1, !P0 ;  /* 0x00000001ff057807 */ /* 0x000fc80004000000 */
        /* <DEDUP_REMOVED lines=11> */
.L_x_4775:
[----:B------:R-:W-:Y:S05]  /*6990*/  BSYNC.RELIABLE B1 ;  /* 0x0000000000017941 */ /* 0x000fea0003800100 */
.L_x_4774:
[----:B------:R4:W-:Y:S04]  /*69a0*/  STS.U8 [R6+UR4], R7 ;  /* 0x0000000706007988 */ /* 0x0009e80008000004 */
[----:B---3--:R4:W-:Y:S02]  /*69b0*/  STS.64 [R2], R8 ;  /* 0x0000000802007388 */ /* 0x0089e40000000a00 */
.L_x_4773:
[----:B------:R-:W-:Y:S05]  /*69c0*/  BSYNC.RECONVERGENT B0 ;  /* 0x0000000000007941 */ /* 0x000fea0003800200 */
.L_x_4772:
[----:B------:R-:W-:Y:S05]  /*69d0*/  WARPSYNC.ALL ;  /* 0x0000000000007948 */ /* 0x000fea0003800000 */
[----:B------:R-:W-:Y:S01]  /*69e0*/  BAR.SYNC.DEFER_BLOCKING 0x0 ;  /* 0x0000000000007b1d */ /* 0x000fe20000010000 */
[----:B------:R-:W-:-:S13]  /*69f0*/  ISETP.GT.U32.AND P0, PT, R12, 0x83, PT ;  /* 0x000000830c00780c */ /* 0x000fda0003f04070 */
[----:B------:R-:W-:Y:S05]  /*6a00*/  @P0 BRA `(.L_x_4776) ;  /* 0xfffffffc00740947 */ /* 0x000fea000383ffff */
.L_x_4771:
[----:B------:R-:W-:-:S13]  /*6a10*/  ISETP.GT.U32.AND P0, PT, R6, 0x1f, PT ;  /* 0x0000001f0600780c */ /* 0x000fda0003f04070 */
[----:B------:R-:W-:Y:S05]  /*6a20*/  @P0 EXIT ;  /* 0x000000000000094d */ /* 0x000fea0003800000 */
[----:B------:R-:W5:Y:S01]  /*6a30*/  LDS.U8 R3, [R6+UR4] ;  /* 0x0000000406037984 */ /* 0x000f620008000000 */
[----:B------:R-:W-:Y:S04]  /*6a40*/  BSSY.RECONVERGENT B0, `(.L_x_4777) ;  /* 0x0000018000007945 */ /* 0x000fe80003800200 */
[----:B------:R-:W-:Y:S01]  /*6a50*/  BSSY.RELIABLE B1, `(.L_x_4778) ;  /* 0x0000012000017945 */ /* 0x000fe20003800100 */
[----:B------:R-:W0:Y:S01]  /*6a60*/  LDS.U8 R0, [R6+UR4+0x20] ;  /* 0x0000200406007984 */ /* 0x000e220008000000 */
[----:B-----5:R-:W-:Y:S02]  /*6a70*/  ISETP.NE.AND P1, PT, R3, RZ, PT ;  /* 0x000000ff0300720c */ /* 0x020fe40003f25270 */
        /* <DEDUP_REMOVED lines=9> */
[----:B---34-:R-:W-:Y:S04]  /*6b10*/  LDS.64 R8, [R2] ;  /* 0x0000000002087984 */ /* 0x018fe80000000a00 */
[----:B-12---:R-:W0:Y:S02]  /*6b20*/  LDS.64 R10, [R2+0x100] ;  /* 0x00010000020a7984 */ /* 0x006e240000000a00 */
[----:B0-----:R-:W-:-:S04]  /*6b30*/  ISETP.GT.U32.AND P0, PT, R8, R10, PT ;  /* 0x0000000a0800720c */ /* 0x001fc80003f04070 */
[----:B------:R-:W-:-:S13]  /*6b40*/  ISETP.GT.AND.EX P0, PT, R9, R11, PT, P0 ;  /* 0x0000000b0900720c */ /* 0x000fda0003f04300 */
[----:B------:R-:W-:Y:S05]  /*6b50*/  @!P0 BREAK.RELIABLE B1 ;  /* 0x0000000000018942 */ /* 0x000fea0003800100 */
[----:B------:R-:W-:Y:S05]  /*6b60*/  @!P0 BRA `(.L_x_4780) ;  /* 0x0000000000148947 */ /* 0x000fea0003800000 */
.L_x_4779:
[----:B------:R-:W-:Y:S05]  /*6b70*/  BSYNC.RELIABLE B1 ;  /* 0x0000000000017941 */ /* 0x000fea0003800100 */
.L_x_4778:
[----:B---34-:R-:W0:Y:S04]  /*6b80*/  LDS.64 R8, [R2+0x100] ;  /* 0x0001000002087984 */ /* 0x018e280000000a00 */
[----:B0-----:R-:W-:Y:S04]  /*6b90*/  STS.64 [R2], R8 ;  /* 0x0000000802007388 */ /* 0x001fe80000000a00 */
[----:B------:R-:W0:Y:S04]  /*6ba0*/  LDS.U8 R3, [R6+UR4+0x20] ;  /* 0x0000200406037984 */ /* 0x000e280008000000 */
[----:B0-----:R0:W-:Y:S02]  /*6bb0*/  STS.U8 [R6+UR4], R3 ;  /* 0x0000000306007988 */ /* 0x0011e40008000004 */
.L_x_4780:
[----:B------:R-:W-:Y:S05]  /*6bc0*/  BSYNC.RECONVERGENT B0 ;  /* 0x0000000000007941 */ /* 0x000fea0003800200 */
.L_x_4777:
[----:B------:R-:W-:Y:S05]  /*6bd0*/  WARPSYNC.ALL ;  /* 0x0000000000007948 */ /* 0x000fea0003800000 */
[----:B0-----:R-:W0:Y:S01]  /*6be0*/  LDS.U8 R3, [R6+UR4] ;  /* 0x0000000406037984 */ /* 0x001e220008000000 */
[----:B------:R-:W-:Y:S04]  /*6bf0*/  BSSY.RECONVERGENT B0, `(.L_x_4781) ;  /* 0x0000018000007945 */ /* 0x000fe80003800200 */
[----:B------:R-:W-:Y:S01]  /*6c00*/  BSSY.RELIABLE B2, `(.L_x_4782) ;  /* 0x0000012000027945 */ /* 0x000fe20003800100 */
[----:B------:R-:W5:Y:S01]  /*6c10*/  LDS.U8 R0, [R6+UR4+0x10] ;  /* 0x0000100406007984 */ /* 0x000f620008000000 */
[----:B0-----:R-:W-:-:S02]  /*6c20*/  ISETP.NE.AND P1, PT, R3, RZ, PT ;  /* 0x000000ff0300720c */ /* 0x001fc40003f25270 */
[----:B-----5:R-:W-:-:S13]  /*6c30*/  ISETP.NE.AND P0, PT, R0, RZ, PT ;  /* 0x000000ff0000720c */ /* 0x020fda0003f05270 */
        /* <DEDUP_REMOVED lines=14> */
.L_x_4783:
[----:B------:R-:W-:Y:S05]  /*6d20*/  BSYNC.RELIABLE B2 ;  /* 0x0000000000027941 */ /* 0x000fea0003800100 */
.L_x_4782:
[----:B---34-:R-:W0:Y:S04]  /*6d30*/  LDS.64 R8, [R2+0x80] ;  /* 0x0000800002087984 */ /* 0x018e280000000a00 */
[----:B0-----:R-:W-:Y:S04]  /*6d40*/  STS.64 [R2], R8 ;  /* 0x0000000802007388 */ /* 0x001fe80000000a00 */
[----:B------:R-:W0:Y:S04]  /*6d50*/  LDS.U8 R3, [R6+UR4+0x10] ;  /* 0x0000100406037984 */ /* 0x000e280008000000 */
[----:B0-----:R0:W-:Y:S02]  /*6d60*/  STS.U8 [R6+UR4], R3 ;  /* 0x0000000306007988 */ /* 0x0011e40008000004 */
.L_x_4784:
[----:B------:R-:W-:Y:S05]  /*6d70*/  BSYNC.RECONVERGENT B0 ;  /* 0x0000000000007941 */ /* 0x000fea0003800200 */
.L_x_4781:
        /* <DEDUP_REMOVED lines=21> */
.L_x_4787:
[----:B------:R-:W-:Y:S05]  /*6ed0*/  BSYNC.RELIABLE B3 ;  /* 0x0000000000037941 */ /* 0x000fea0003800100 */
.L_x_4786:
[----:B---34-:R-:W0:Y:S04]  /*6ee0*/  LDS.64 R8, [R2+0x40] ;  /* 0x0000400002087984 */ /* 0x018e280000000a00 */
[----:B0-----:R-:W-:Y:S04]  /*6ef0*/  STS.64 [R2], R8 ;  /* 0x0000000802007388 */ /* 0x001fe80000000a00 */
[----:B------:R-:W0:Y:S04]  /*6f00*/  LDS.U8 R3, [R6+UR4+0x8] ;  /* 0x0000080406037984 */ /* 0x000e280008000000 */
[----:B0-----:R0:W-:Y:S02]  /*6f10*/  STS.U8 [R6+UR4], R3 ;  /* 0x0000000306007988 */ /* 0x0011e40008000004 */
.L_x_4788:
[----:B------:R-:W-:Y:S05]  /*6f20*/  BSYNC.RECONVERGENT B0 ;  /* 0x0000000000007941 */ /* 0x000fea0003800200 */
.L_x_4785:
        /* <DEDUP_REMOVED lines=21> */
.L_x_4791:
[----:B------:R-:W-:Y:S05]  /*7080*/  BSYNC.RELIABLE B4 ;  /* 0x0000000000047941 */ /* 0x000fea0003800100 */
.L_x_4790:
[----:B---34-:R-:W0:Y:S04]  /*7090*/  LDS.64 R8, [R2+0x20] ;  /* 0x0000200002087984 */ /* 0x018e280000000a00 */
[----:B0-----:R-:W-:Y:S04]  /*70a0*/  STS.64 [R2], R8 ;  /* 0x0000000802007388 */ /* 0x001fe80000000a00 */
[----:B------:R-:W0:Y:S04]  /*70b0*/  LDS.U8 R3, [R6+UR4+0x4] ;  /* 0x0000040406037984 */ /* 0x000e280008000000 */
[----:B0-----:R0:W-:Y:S02]  /*70c0*/  STS.U8 [R6+UR4], R3 ;  /* 0x0000000306007988 */ /* 0x0011e40008000004 */
.L_x_4792:
[----:B------:R-:W-:Y:S05]  /*70d0*/  BSYNC.RECONVERGENT B0 ;  /* 0x0000000000007941 */ /* 0x000fea0003800200 */
.L_x_4789:
        /* <DEDUP_REMOVED lines=21> */
.L_x_4795:
[----:B------:R-:W-:Y:S05]  /*7230*/  BSYNC.RELIABLE B5 ;  /* 0x0000000000057941 */ /* 0x000fea0003800100 */
.L_x_4794:
[----:B---34-:R-:W0:Y:S04]  /*7240*/  LDS.64 R8, [R2+0x10] ;  /* 0x0000100002087984 */ /* 0x018e280000000a00 */
[----:B0-----:R-:W-:Y:S04]  /*7250*/  STS.64 [R2], R8 ;  /* 0x0000000802007388 */ /* 0x001fe80000000a00 */
[----:B------:R-:W0:Y:S04]  /*7260*/  LDS.U8 R3, [R6+UR4+0x2] ;  /* 0x0000020406037984 */ /* 0x000e280008000000 */
[----:B0-----:R0:W-:Y:S02]  /*7270*/  STS.U8 [R6+UR4], R3 ;  /* 0x0000000306007988 */ /* 0x0011e40008000004 */
.L_x_4796:
[----:B------:R-:W-:Y:S05]  /*7280*/  BSYNC.RECONVERGENT B0 ;  /* 0x0000000000007941 */ /* 0x000fea0003800200 */
.L_x_4793:
        /* <DEDUP_REMOVED lines=21> */
.L_x_4799:
[----:B------:R-:W-:Y:S05]  /*73e0*/  BSYNC.RELIABLE B6 ;  /* 0x0000000000067941 */ /* 0x000fea0003800100 */
.L_x_4798:
[----:B---34-:R-:W0:Y:S04]  /*73f0*/  LDS.64 R8, [R2+0x8] ;  /* 0x0000080002087984 */ /* 0x018e280000000a00 */
[----:B0-----:R-:W-:Y:S04]  /*7400*/  STS.64 [R2], R8 ;  /* 0x0000000802007388 */ /* 0x001fe80000000a00 */
[----:B------:R-:W0:Y:S04]  /*7410*/  LDS.U8 R3, [R6+UR4+0x1] ;  /* 0x0000010406037984 */ /* 0x000e280008000000 */
[----:B0-----:R0:W-:Y:S02]  /*7420*/  STS.U8 [R6+UR4], R3 ;  /* 0x0000000306007988 */ /* 0x0011e40008000004 */
.L_x_4800:
[----:B------:R-:W-:Y:S05]  /*7430*/  BSYNC.RECONVERGENT B0 ;  /* 0x0000000000007941 */ /* 0x000fea0003800200 */
.L_x_4797:
[----:B------:R-:W-:Y:S05]  /*7440*/  WARPSYNC.ALL ;  /* 0x0000000000007948 */ /* 0x000fea0003800000 */
[----:B------:R-:W-:-:S13]  /*7450*/  ISETP.NE.AND P0, PT, R6, RZ, PT ;  /* 0x000000ff0600720c */ /* 0x000fda0003f05270 */
[----:B------:R-:W-:Y:S05]  /*7460*/  @P0 EXIT ;  /* 0x000000000000094d */ /* 0x000fea0003800000 */
[----:B------:R-:W5:Y:S01]  /*7470*/  S2UR UR6, SR_CgaCtaId ;  /* 0x00000000000679c3 */ /* 0x000f620000008800 */
[----:B------:R-:W-:Y:S01]  /*7480*/  UMOV UR5, 0x400 ;  /* 0x0000040000057882 */ /* 0x000fe20000000000 */
[----:B-1----:R-:W1:Y:S01]  /*7490*/  S2R R11, SR_CTAID.X ;  /* 0x00000000000b7919 */ /* 0x002e620000002500 */
[----:B------:R-:W-:Y:S05]  /*74a0*/  LDS.64 R4, [R4+UR4] ;  /* 0x0000000404047984 */ /* 0x000fea0008000a00 */
[----:B0---4-:R-:W1:Y:S01]  /*74b0*/  LDC.64 R2, c[0x0][0x388] ;  /* 0x0000e200ff027b82 */ /* 0x011e620000000a00 */
[----:B-----5:R-:W-:Y:S01]  /*74c0*/  ULEA UR5, UR6, UR5, 0x18 ;  /* 0x0000000506057291 */ /* 0x020fe2000f8ec0ff */
[----:B------:R-:W0:Y:S08]  /*74d0*/  LDCU.64 UR6, c[0x0][0x380] ;  /* 0x00007000ff0677ac */ /* 0x000e300008000a00 */
[----:B---3--:R-:W3:Y:S01]  /*74e0*/  LDS.U8 R9, [UR5] ;  /* 0x00000005ff097984 */ /* 0x008ee20008000000 */
[C---:B-1----:R-:W-:Y:S01]  /*74f0*/  IMAD.WIDE.U32 R2, R11.reuse, 0x8, R2 ;  /* 0x000000080b027825 */ /* 0x042fe200078e0002 */
[----:B0-----:R-:W-:-:S04]  /*7500*/  IADD3 R6, P0, PT, R11, UR6, RZ ;  /* 0x000000060b067c10 */ /* 0x001fc8000ff1e0ff */
[----:B------:R-:W-:-:S05]  /*7510*/  IADD3.X R7, PT, PT, RZ, UR7, RZ, P0, !PT ;  /* 0x00000007ff077c10 */ /* 0x000fca00087fe4ff */
[----:B---3--:R-:W-:Y:S04]  /*7520*/  STG.E.U8 desc[UR8][R6.64], R9 ;  /* 0x0000000906007986 */ /* 0x008fe8000c101108 */
[----:B------:R-:W-:Y:S01]  /*7530*/  STG.E.64 desc[UR8][R2.64], R4 ;  /* 0x0000000402007986 */ /* 0x000fe2000c101b08 */
[----:B------:R-:W-:Y:S05]  /*7540*/  EXIT ;  /* 0x000000000000794d */ /* 0x000fea0003800000 */
        .weak           $__internal_50_$__cuda_sm20_div_s64
        .type           $__internal_50_$__cuda_sm20_div_s64,@function
        .size           $__internal_50_$__cuda_sm20_div_s64,($__internal_51_$__cuda_sm20_rem_s64 - $__internal_50_$__cuda_sm20_div_s64)
$__internal_50_$__cuda_sm20_div_s64:
        /* <DEDUP_REMOVED lines=83> */
[----:B------:R-:W-:Y:S06]  /*7a80*/  RET.REL.NODEC R12 `(uncontiguous_reduce_bool) ;  /* 0xffffff840c5c7950 */ /* 0x000fec0003c3ffff */
        .weak           $__internal_51_$__cuda_sm20_rem_s64
        .type           $__internal_51_$__cuda_sm20_rem_s64,@function
        .size           $__internal_51_$__cuda_sm20_rem_s64,(.L_x_4887 - $__internal_51_$__cuda_sm20_rem_s64)
$__internal_51_$__cuda_sm20_rem_s64:
        /* <DEDUP_REMOVED lines=76> */
[----:B------:R-:W-:Y:S06]  /*7f50*/  RET.REL.NODEC R32 `(uncontiguous_reduce_bool) ;  /* 0xffffff8020287950 */ /* 0x000fec0003c3ffff */
.L_x_4801:
        /* <DEDUP_REMOVED lines=10> */
.L_x_4887:


//--------------------- .text.contiguous_reduce_bool --------------------------
	.section	.text.contiguous_reduce_bool,"ax",@progbits
	.align	128
        .global         contiguous_reduce_bool
        .type           contiguous_reduce_bool,@function
        .size           contiguous_reduce_bool,(.L_x_4952 - contiguous_reduce_bool)
        .other          contiguous_reduce_bool,@"STO_CUDA_ENTRY STV_DEFAULT"
contiguous_reduce_bool:
.text.contiguous_reduce_bool:
        /* <DEDUP_REMOVED lines=39> */
.L_x_4803:
        /* <DEDUP_REMOVED lines=9> */
.L_x_4804:
[----:B------:R-:W-:Y:S05]  /*0300*/  BSYNC.RECONVERGENT B0 ;  /* 0x0000000000007941 */ /* 0x000fea0003800200 */
.L_x_4802:
[----:B------:R-:W-:Y:S01]  /*0310*/  BAR.SYNC.DEFER_BLOCKING 0x0 ;  /* 0x0000000000007b1d */ /* 0x000fe20000010000 */
[----:B------:R-:W-:-:S13]  /*0320*/  ISETP.GE.U32.AND P0, PT, R9, 0x42, PT ;  /* 0x000000420900780c */ /* 0x000fda0003f06070 */
[----:B------:R-:W-:Y:S05]  /*0330*/  @!P0 BRA `(.L_x_4805) ;  /* 0x00000000008c8947 */ /* 0x000fea0003800000 */
.L_x_4810:
[--C-:B------:R-:W-:Y:S01]  /*0340*/  IMAD.MOV.U32 R12, RZ, RZ, R9.reuse ;  /* 0x000000ffff0c7224 */ /* 0x100fe200078e0009 */
[----:B------:R-:W-:Y:S01]  /*0350*/  SHF.R.U32.HI R9, RZ, 0x1, R9 ;  /* 0x00000001ff097819 */ /* 0x000fe20000011609 */
[----:B------:R-:W-:Y:S03]  /*0360*/  BSSY.RECONVERGENT B0, `(.L_x_4806) ;  /* 0x000001c000007945 */ /* 0x000fe60003800200 */
[----:B------:R-:W-:-:S13]  /*0370*/  ISETP.GE.U32.AND P0, PT, R2, R9, PT ;  /* 0x000000090200720c */ /* 0x000fda0003f06070 */
[----:B--2---:R-:W-:Y:S05]  /*0380*/  @P0 BRA `(.L_x_4807) ;  /* 0x0000000000640947 */ /* 0x004fea0003800000 */
[----:B------:R-:W-:Y:S01]  /*0390*/  IMAD.IADD R10, R5, 0x1, R9 ;  /* 0x00000001050a7824 */ /* 0x000fe200078e0209 */
[----:B------:R-:W-:Y:S01]  /*03a0*/  LDS.U8 R8, [R2+UR4] ;  /* 0x0000000402087984 */ /* 0x000fe20008000000 */
[----:B01----:R-:W-:Y:S01]  /*03b0*/  IMAD R11, R9, 0x8, R4 ;  /* 0x00000008090b7824 */ /* 0x003fe200078e0204 */
[----:B------:R-:W-:Y:S02]  /*03c0*/  BSSY.RELIABLE B1, `(.L_x_4808) ;  /* 0x0000013000017945 */ /* 0x000fe40003800100 */
[----:B------:R-:W0:Y:S02]  /*03d0*/  LDS.U8 R13, [R10] ;  /* 0x000000000a0d7984 */ /* 0x000e240000000000 */
[----:B0-----:R-:W-:-:S04]  /*03e0*/  ISETP.NE.AND P0, PT, R13, RZ, PT ;  /* 0x000000ff0d00720c */ /* 0x001fc80003f05270 */
[----:B------:R-:W-:-:S13]  /*03f0*/  ISETP.EQ.OR P0, PT, R8, RZ, P0 ;  /* 0x000000ff0800720c */ /* 0x000fda0000702670 */
[----:B------:R0:W1:Y:S01]  /*0400*/  @!P0 LDS.64 R6, [R11] ;  /* 0x000000000b068984 */ /* 0x0000620000000a00 */
[----:B------:R-:W-:Y:S05]  /*0410*/  @!P0 BRA `(.L_x_4809) ;  /* 0x0000000000348947 */ /* 0x000fea0003800000 */
[----:B------:R-:W-:-:S04]  /*0420*/  ISETP.NE.AND P0, PT, R8, RZ, PT ;  /* 0x000000ff0800720c */ /* 0x000fc80003f05270 */
[----:B-1----:R-:W-:-:S04]  /*0430*/  SEL R6, RZ, 0x1, !P0 ;  /* 0x00000001ff067807 */ /* 0x002fc80004000000 */
        /* <DEDUP_REMOVED lines=11> */
.L_x_4809:
[----:B------:R-:W-:Y:S05]  /*04f0*/  BSYNC.RELIABLE B1 ;  /* 0x0000000000017941 */ /* 0x000fea0003800100 */
.L_x_4808:
[----:B------:R2:W-:Y:S04]  /*0500*/  STS.U8 [R2+UR4], R13 ;  /* 0x0000000d02007988 */ /* 0x0005e80008000004 */
[----:B-1----:R2:W-:Y:S02]  /*0510*/  STS.64 [R4], R6 ;  /* 0x0000000604007388 */ /* 0x0025e40000000a00 */
.L_x_4807:
[----:B------:R-:W-:Y:S05]  /*0520*/  BSYNC.RECONVERGENT B0 ;  /* 0x0000000000007941 */ /* 0x000fea0003800200 */
.L_x_4806:
[----:B------:R-:W-:Y:S05]  /*0530*/  WARPSYNC.ALL ;  /* 0x0000000000007948 */ /* 0x000fea0003800000 */
[----:B------:R-:W-:Y:S01]  /*0540*/  BAR.SYNC.DEFER_BLOCKING 0x0 ;  /* 0x0000000000007b1d */ /* 0x000fe20000010000 */
[----:B------:R-:W-:-:S13]  /*0550*/  ISETP.GT.U32.AND P0, PT, R12, 0x83, PT ;  /* 0x000000830c00780c */ /* 0x000fda0003f04070 */
[----:B------:R-:W-:Y:S05]  /*0560*/  @P0 BRA `(.L_x_4810) ;  /* 0xfffffffc00740947 */ /* 0x000fea000383ffff */
.L_x_4805:
[----:B------:R-:W-:-:S13]  /*0570*/  ISETP.GT.U32.AND P0, PT, R2, 0x1f, PT ;  /* 0x0000001f0200780c */ /* 0x000fda0003f04070 */
[----:B------:R-:W-:Y:S05]  /*0580*/  @P0 EXIT ;  /* 0x000000000000094d */ /* 0x000fea0003800000 */
[----:B012---:R-:W0:Y:S01]  /*0590*/  LDS.U8 R6, [R2+UR4] ;  /* 0x0000000402067984 */ /* 0x007e220008000000 */
[----:B------:R-:W-:Y:S04]  /*05a0*/  BSSY.RECONVERGENT B1, `(.L_x_4811) ;  /* 0x0000018000017945 */ /* 0x000fe80003800200 */
[----:B------:R-:W-:Y:S01]  /*05b0*/  BSSY.RELIABLE B0, `(.L_x_4812) ;  /* 0x0000012000007945 */ /* 0x000fe20003800100 */
[----:B------:R-:W1:Y:S01]  /*05c0*/  LDS.U8 R5, [R2+UR4+0x20] ;  /* 0x0000200402057984 */ /* 0x000e620008000000 */
[----:B0-----:R-:W-:Y:S02]  /*05d0*/  ISETP.NE.AND P1, PT, R6, RZ, PT ;  /* 0x000000ff0600720c */ /* 0x001fe40003f25270 */
[----:B-1----:R-:W-:-:S13]  /*05e0*/  ISETP.NE.AND P0, PT, R5, RZ, PT ;  /* 0x000000ff0500720c */ /* 0x002fda0003f05270 */
[----:B------:R-:W-:Y:S05]  /*05f0*/  @!P0 BRA P1, `(.L_x_4813) ;  /* 0x0000000000348947 */ /* 0x000fea0000800000 */
[----:B------:R-:W0:Y:S04]  /*0600*/  LDS.U8 R6, [R2+UR4] ;  /* 0x0000000402067984 */ /* 0x000e280008000000 */
[----:B------:R-:W1:Y:S01]  /*0610*/  LDS.U8 R5, [R2+UR4+0x20] ;  /* 0x0000200402057984 */ /* 0x000e620008000000 */
[----:B0-----:R-:W-:-:S04]  /*0620*/  ISETP.NE.AND P0, PT, R6, RZ, PT ;  /* 0x000000ff0600720c */ /* 0x001fc80003f05270 */
[----:B------:R-:W-:-:S04]  /*0630*/  SEL R6, RZ, 0x1, !P0 ;  /* 0x00000001ff067807 */ /* 0x000fc80004000000 */
[----:B-1----:R-:W-:-:S13]  /*0640*/  ISETP.NE.AND P0, PT, R5, R6, PT ;  /* 0x000000060500720c */ /* 0x002fda0003f05270 */
        /* <DEDUP_REMOVED lines=8> */
.L_x_4813:
[----:B------:R-:W-:Y:S05]  /*06d0*/  BSYNC.RELIABLE B0 ;  /* 0x0000000000007941 */ /* 0x000fea0003800100 */
.L_x_4812:
[----:B------:R-:W0:Y:S04]  /*06e0*/  LDS.64 R6, [R4+0x100] ;  /* 0x0001000004067984 */ /* 0x000e280000000a00 */
[----:B0-----:R-:W-:Y:S04]  /*06f0*/  STS.64 [R4], R6 ;  /* 0x0000000604007388 */ /* 0x001fe80000000a00 */
[----:B------:R-:W0:Y:S04]  /*0700*/  LDS.U8 R5, [R2+UR4+0x20] ;  /* 0x0000200402057984 */ /* 0x000e280008000000 */
[----:B0-----:R0:W-:Y:S02]  /*0710*/  STS.U8 [R2+UR4], R5 ;  /* 0x0000000502007988 */ /* 0x0011e40008000004 */
.L_x_4814:
[----:B------:R-:W-:Y:S05]  /*0720*/  BSYNC.RECONVERGENT B1 ;  /* 0x0000000000017941 */ /* 0x000fea0003800200 */
.L_x_4811:
[----:B------:R-:W-:Y:S05]  /*0730*/  WARPSYNC.ALL ;  /* 0x0000000000007948 */ /* 0x000fea0003800000 */
[----:B------:R-:W1:Y:S01]  /*0740*/  LDS.U8 R6, [R2+UR4] ;  /* 0x0000000402067984 */ /* 0x000e620008000000 */
[----:B------:R-:W-:Y:S04]  /*0750*/  BSSY.RECONVERGENT B2, `(.L_x_4815) ;  /* 0x0000018000027945 */ /* 0x000fe80003800200 */
[----:B------:R-:W-:Y:S01]  /*0760*/  BSSY.RELIABLE B1, `(.L_x_4816) ;  /* 0x0000012000017945 */ /* 0x000fe20003800100 */
[----:B0-----:R-:W0:Y:S01]  /*0770*/  LDS.U8 R5, [R2+UR4+0x10] ;  /* 0x0000100402057984 */ /* 0x001e220008000000 */
[----:B-1----:R-:W-:-:S02]  /*0780*/  ISETP.NE.AND P1, PT, R6, RZ, PT ;  /* 0x000000ff0600720c */ /* 0x002fc40003f25270 */
[----:B0-----:R-:W-:-:S13]  /*0790*/  ISETP.NE.AND P0, PT, R5, RZ, PT ;  /* 0x000000ff0500720c */ /* 0x001fda0003f05270 */
        /* <DEDUP_REMOVED lines=14> */
.L_x_4817:
[----:B------:R-:W-:Y:S05]  /*0880*/  BSYNC.RELIABLE B1 ;  /* 0x0000000000017941 */ /* 0x000fea0003800100 */
.L_x_4816:
[----:B------:R-:W0:Y:S04]  /*0890*/  LDS.64 R6, [R4+0x80] ;  /* 0x0000800004067984 */ /* 0x000e280000000a00 */
[----:B0-----:R-:W-:Y:S04]  /*08a0*/  STS.64 [R4], R6 ;  /* 0x0000000604007388 */ /* 0x001fe80000000a00 */
[----:B------:R-:W0:Y:S04]  /*08b0*/  LDS.U8 R5, [R2+UR4+0x10] ;  /* 0x0000100402057984 */ /* 0x000e280008000000 */
[----:B0-----:R0:W-:Y:S02]  /*08c0*/  STS.U8 [R2+UR4], R5 ;  /* 0x0000000502007988 */ /* 0x0011e40008000004 */
.L_x_4818:
[----:B------:R-:W-:Y:S05]  /*08d0*/  BSYNC.RECONVERGENT B2 ;  /* 0x0000000000027941 */ /* 0x000fea0003800200 */
.L_x_4815:
        /* <DEDUP_REMOVED lines=21> */
.L_x_4821:
[----:B------:R-:W-:Y:S05]  /*0a30*/  BSYNC.RELIABLE B2 ;  /* 0x0000000000027941 */ /* 0x000fea0003800100 */
.L_x_4820:
[----:B------:R-:W0:Y:S04]  /*0a40*/  LDS.64 R6, [R4+0x40] ;  /* 0x0000400004067984 */ /* 0x000e280000000a00 */
[----:B0-----:R-:W-:Y:S04]  /*0a50*/  STS.64 [R4], R6 ;  /* 0x0000000604007388 */ /* 0x001fe80000000a00 */
[----:B------:R-:W0:Y:S04]  /*0a60*/  LDS.U8 R5, [R2+UR4+0x8] ;  /* 0x0000080402057984 */ /* 0x000e280008000000 */
[----:B0-----:R0:W-:Y:S02]  /*0a70*/  STS.U8 [R2+UR4], R5 ;  /* 0x0000000502007988 */ /* 0x0011e40008000004 */
.L_x_4822:
[----:B------:R-:W-:Y:S05]  /*0a80*/  BSYNC.RECONVERGENT B3 ;  /* 0x0000000000037941 */ /* 0x000fea0003800200 */
.L_x_4819:
        /* <DEDUP_REMOVED lines=21> */
.L_x_4825:
[----:B------:R-:W-:Y:S05]  /*0be0*/  BSYNC.RELIABLE B3 ;  /* 0x0000000000037941 */ /* 0x000fea0003800100 */
.L_x_4824:
[----:B------:R-:W0:Y:S04]  /*0bf0*/  LDS.64 R6, [R4+0x20] ;  /* 0x0000200004067984 */ /* 0x000e280000000a00 */
[----:B0-----:R-:W-:Y:S04]  /*0c00*/  STS.64 [R4], R6 ;  /* 0x0000000604007388 */ /* 0x001fe80000000a00 */
[----:B------:R-:W0:Y:S04]  /*0c10*/  LDS.U8 R5, [R2+UR4+0x4] ;  /* 0x0000040402057984 */ /* 0x000e280008000000 */
[----:B0-----:R0:W-:Y:S02]  /*0c20*/  STS.U8 [R2+UR4], R5 ;  /* 0x0000000502007988 */ /* 0x0011e40008000004 */
.L_x_4826:
[----:B------:R-:W-:Y:S05]  /*0c30*/  BSYNC.RECONVERGENT B4 ;  /* 0x0000000000047941 */ /* 0x000fea0003800200 */
.L_x_4823:
        /* <DEDUP_REMOVED lines=21> */
.L_x_4829:
[----:B------:R-:W-:Y:S05]  /*0d90*/  BSYNC.RELIABLE B4 ;  /* 0x0000000000047941 */ /* 0x000fea0003800100 */
.L_x_4828:
[----:B------:R-:W0:Y:S04]  /*0da0*/  LDS.64 R6, [R4+0x10] ;  /* 0x0000100004067984 */ /* 0x000e280000000a00 */
[----:B0-----:R-:W-:Y:S04]  /*0db0*/  STS.64 [R4], R6 ;  /* 0x0000000604007388 */ /* 0x001fe80000000a00 */
[----:B------:R-:W0:Y:S04]  /*0dc0*/  LDS.U8 R5, [R2+UR4+0x2] ;  /* 0x0000020402057984 */ /* 0x000e280008000000 */
[----:B0-----:R0:W-:Y:S02]  /*0dd0*/  STS.U8 [R2+UR4], R5 ;  /* 0x0000000502007988 */ /* 0x0011e40008000004 */
.L_x_4830:
[----:B------:R-:W-:Y:S05]  /*0de0*/  BSYNC.RECONVERGENT B5 ;  /* 0x0000000000057941 */ /* 0x000fea0003800200 */
.L_x_4827:
        /* <DEDUP_REMOVED lines=21> */
.L_x_4833:
[----:B------:R-:W-:Y:S05]  /*0f40*/  BSYNC.RELIABLE B6 ;  /* 0x0000000000067941 */ /* 0x000fea0003800100 */
.L_x_4832:
[----:B------:R-:W0:Y:S04]  /*0f50*/  LDS.64 R6, [R4+0x8] ;  /* 0x0000080004067984 */ /* 0x000e280000000a00 */
[----:B0-----:R-:W-:Y:S04]  /*0f60*/  STS.64 [R4], R6 ;  /* 0x0000000604007388 */ /* 0x001fe80000000a00 */
[----:B------:R-:W0:Y:S04]  /*0f70*/  LDS.U8 R5, [R2+UR4+0x1] ;  /* 0x0000010402057984 */ /* 0x000e280008000000 */
[----:B0-----:R0:W-:Y:S02]  /*0f80*/  STS.U8 [R2+UR4], R5 ;  /* 0x0000000502007988 */ /* 0x0011e40008000004 */
.L_x_4834:
[----:B------:R-:W-:Y:S05]  /*0f90*/  BSYNC.RECONVERGENT B5 ;  /* 0x0000000000057941 */ /* 0x000fea0003800200 */
.L_x_4831:
        /* <DEDUP_REMOVED lines=16> */
.L_x_4835:
        /* <DEDUP_REMOVED lines=14> */
.L_x_4952:


//--------------------- .nv.shared.nkd2_bf16      --------------------------
	.section	.nv.shared.nkd2_bf16,"aw",@nobits
	.sectionflags	@""
	.align	16
	.zero		1024


//--------------------- .nv.shared.reserved.0     --------------------------
	.section	.nv.shared.reserved.0,"aw",@nobits
	.weak		__nv_reservedSMEM_offset_0_alias
	.size		__nv_reservedSMEM_offset_0_alias, 0, 64
	.other		__nv_reservedSMEM_offset_0_alias,@"STO_CUDA_RESERVED_SHARED STV_DEFAULT"
__nv_reservedSMEM_offset_0_alias:
	.zero		0
	.zero		64


//--------------------- .nv.shared.nkd_bf16       --------------------------
	.section	.nv.shared.nkd_bf16,"aw",@nobits
	.sectionflags	@""
	.align	16
	.zero		1024


//--------------------- .nv.shared.contiguous_reduce2_bf16 --------------------------
	.section	.nv.shared.contiguous_reduce2_bf16,"aw",@nobits
	.sectionflags	@""
	.align	16
	.zero		1024


//--------------------- .nv.shared.uncontiguous_reduce_bf16 --------------------------
	.section	.nv.shared.uncontiguous_reduce_bf16,"aw",@nobits
	.sectionflags	@""
	.align	16
	.zero		1024


//--------------------- .nv.shared.contiguous_reduce_bf16 --------------------------
	.section	.nv.shared.contiguous_reduce_bf16,"aw",@nobits
	.sectionflags	@""
	.align	16
	.zero		1024


//--------------------- .nv.shared.nkd2_f16       --------------------------
	.section	.nv.shared.nkd2_f16,"aw",@nobits
	.sectionflags	@""
	.align	16
	.zero		1024


//--------------------- .nv.shared.nkd_f16        --------------------------
	.section	.nv.shared.nkd_f16,"aw",@nobits
	.sectionflags	@""
	.align	16
	.zero		1024


//--------------------- .nv.shared.contiguous_reduce2_f16 --------------------------
	.section	.nv.shared.contiguous_reduce2_f16,"aw",@nobits
	.sectionflags	@""
	.align	16
	.zero		1024


//--------------------- .nv.shared.uncontiguous_reduce_f16 --------------------------
	.section	.nv.shared.uncontiguous_reduce_f16,"aw",@nobits
	.sectionflags	@""
	.align	16
	.zero		1024


//--------------------- .nv.shared.contiguous_reduce_f16 --------------------------
	.section	.nv.shared.contiguous_reduce_f16,"aw",@nobits
	.sectionflags	@""
	.align	16
	.zero		1024


//--------------------- .nv.shared.nkd2_f64       --------------------------
	.section	.nv.shared.nkd2_f64,"aw",@nobits
	.sectionflags	@""
	.align	16
	.zero		1024


//--------------------- .nv.shared.nkd_f64        --------------------------
	.section	.nv.shared.nkd_f64,"aw",@nobits
	.sectionflags	@""
	.align	16
	.zero		1024


//--------------------- .nv.shared.contiguous_reduce2_f64 --------------------------
	.section	.nv.shared.contiguous_reduce2_f64,"aw",@nobits
	.sectionflags	@""
	.align	16
	.zero		1024


//--------------------- .nv.shared.uncontiguous_reduce_f64 --------------------------
	.section	.nv.shared.uncontiguous_reduce_f64,"aw",@nobits
	.sectionflags	@""
	.align	16
	.zero		1024


//--------------------- .nv.shared.contiguous_reduce_f64 --------------------------
	.section	.nv.shared.contiguous_reduce_f64,"aw",@nobits
	.sectionflags	@""
	.align	16
	.zero		1024


//--------------------- .nv.shared.nkd2_f32       --------------------------
	.section	.nv.shared.nkd2_f32,"aw",@nobits
	.sectionflags	@""
	.align	16
	.zero		1024


//--------------------- .nv.shared.nkd_f32        --------------------------
	.section	.nv.shared.nkd_f32,"aw",@nobits
	.sectionflags	@""
	.align	16
	.zero		1024


//--------------------- .nv.shared.contiguous_reduce2_f32 --------------------------
	.section	.nv.shared.contiguous_reduce2_f32,"aw",@nobits
	.sectionflags	@""
	.align	16
	.zero		1024


//--------------------- .nv.shared.uncontiguous_reduce_f32 --------------------------
	.section	.nv.shared.uncontiguous_reduce_f32,"aw",@nobits
	.sectionflags	@""
	.align	16
	.zero		1024


//--------------------- .nv.shared.contiguous_reduce_f32 --------------------------
	.section	.nv.shared.contiguous_reduce_f32,"aw",@nobits
	.sectionflags	@""
	.align	16
	.zero		1024


//--------------------- .nv.shared.nkd2_u64       --------------------------
	.section	.nv.shared.nkd2_u64,"aw",@nobits
	.sectionflags	@""
	.align	16
	.zero		1024


//--------------------- .nv.shared.nkd_u64        --------------------------
	.section	.nv.shared.nkd_u64,"aw",@nobits
	.sectionflags	@""
	.align	16
	.zero		1024


//--------------------- .nv.shared.contiguous_reduce2_u64 --------------------------
	.section	.nv.shared.contiguous_reduce2_u64,"aw",@nobits
	.sectionflags	@""
	.align	16
	.zero		1024


//--------------------- .nv.shared.uncontiguous_reduce_u64 --------------------------
	.section	.nv.shared.uncontiguous_reduce_u64,"aw",@nobits
	.sectionflags	@""
	.align	16
	.zero		1024


//--------------------- .nv.shared.contiguous_reduce_u64 --------------------------
	.section	.nv.shared.contiguous_reduce_u64,"aw",@nobits
	.sectionflags	@""
	.align	16
	.zero		1024


//--------------------- .nv.shared.nkd2_u32       --------------------------
	.section	.nv.shared.nkd2_u32,"aw",@nobits
	.sectionflags	@""
	.align	16
	.zero		1024


//--------------------- .nv.shared.nkd_u32        --------------------------
	.section	.nv.shared.nkd_u32,"aw",@nobits
	.sectionflags	@""
	.align	16
	.zero		1024


//--------------------- .nv.shared.contiguous_reduce2_u32 --------------------------
	.section	.nv.shared.contiguous_reduce2_u32,"aw",@nobits
	.sectionflags	@""
	.align	16
	.zero		1024


//--------------------- .nv.shared.uncontiguous_reduce_u32 --------------------------
	.section	.nv.shared.uncontiguous_reduce_u32,"aw",@nobits
	.sectionflags	@""
	.align	16
	.zero		1024


//--------------------- .nv.shared.contiguous_reduce_u32 --------------------------
	.section	.nv.shared.contiguous_reduce_u32,"aw",@nobits
	.sectionflags	@""
	.align	16
	.zero		1024


//--------------------- .nv.shared.nkd2_u16       --------------------------
	.section	.nv.shared.nkd2_u16,"aw",@nobits
	.sectionflags	@""
	.align	16
	.zero		1024


//--------------------- .nv.shared.nkd_u16        --------------------------
	.section	.nv.shared.nkd_u16,"aw",@nobits
	.sectionflags	@""
	.align	16
	.zero		1024


//--------------------- .nv.shared.contiguous_reduce2_u16 --------------------------
	.section	.nv.shared.contiguous_reduce2_u16,"aw",@nobits
	.sectionflags	@""
	.align	16
	.zero		1024


//--------------------- .nv.shared.uncontiguous_reduce_u16 --------------------------
	.section	.nv.shared.uncontiguous_reduce_u16,"aw",@nobits
	.sectionflags	@""
	.align	16
	.zero		1024


//--------------------- .nv.shared.contiguous_reduce_u16 --------------------------
	.section	.nv.shared.contiguous_reduce_u16,"aw",@nobits
	.sectionflags	@""
	.align	16
	.zero		1024


//--------------------- .nv.shared.nkd2_u8        --------------------------
	.section	.nv.shared.nkd2_u8,"aw",@nobits
	.sectionflags	@""
	.align	16
	.zero		1024


//--------------------- .nv.shared.nkd_u8         --------------------------
	.section	.nv.shared.nkd_u8,"aw",@nobits
	.sectionflags	@""
	.align	16
	.zero		1024


//--------------------- .nv.shared.contiguous_reduce2_u8 --------------------------
	.section	.nv.shared.contiguous_reduce2_u8,"aw",@nobits
	.sectionflags	@""
	.align	16
	.zero		1024


//--------------------- .nv.shared.uncontiguous_reduce_u8 --------------------------
	.section	.nv.shared.uncontiguous_reduce_u8,"aw",@nobits
	.sectionflags	@""
	.align	16
	.zero		1024


//--------------------- .nv.shared.contiguous_reduce_u8 --------------------------
	.section	.nv.shared.contiguous_reduce_u8,"aw",@nobits
	.sectionflags	@""
	.align	16
	.zero		1024


//--------------------- .nv.shared.nkd2_i64       --------------------------
	.section	.nv.shared.nkd2_i64,"aw",@nobits
	.sectionflags	@""
	.align	16
	.zero		1024


//--------------------- .nv.shared.nkd_i64        --------------------------
	.section	.nv.shared.nkd_i64,"aw",@nobits
	.sectionflags	@""
	.align	16
	.zero		1024


//--------------------- .nv.shared.contiguous_reduce2_i64 --------------------------
	.section	.nv.shared.contiguous_reduce2_i64,"aw",@nobits
	.sectionflags	@""
	.align	16
	.zero		1024


//--------------------- .nv.shared.uncontiguous_reduce_i64 --------------------------
	.section	.nv.shared.uncontiguous_reduce_i64,"aw",@nobits
	.sectionflags	@""
	.align	16
	.zero		1024


//--------------------- .nv.shared.contiguous_reduce_i64 --------------------------
	.section	.nv.shared.contiguous_reduce_i64,"aw",@nobits
	.sectionflags	@""
	.align	16
	.zero		1024


//--------------------- .nv.shared.nkd2_i32       --------------------------
	.section	.nv.shared.nkd2_i32,"aw",@nobits
	.sectionflags	@""
	.align	16
	.zero		1024


//--------------------- .nv.shared.nkd_i32        --------------------------
	.section	.nv.shared.nkd_i32,"aw",@nobits
	.sectionflags	@""
	.align	16
	.zero		1024


//--------------------- .nv.shared.contiguous_reduce2_i32 --------------------------
	.section	.nv.shared.contiguous_reduce2_i32,"aw",@nobits
	.sectionflags	@""
	.align	16
	.zero		1024


//--------------------- .nv.shared.uncontiguous_reduce_i32 --------------------------
	.section	.nv.shared.uncontiguous_reduce_i32,"aw",@nobits
	.sectionflags	@""
	.align	16
	.zero		1024


//--------------------- .nv.shared.contiguous_reduce_i32 --------------------------
	.section	.nv.shared.contiguous_reduce_i32,"aw",@nobits
	.sectionflags	@""
	.align	16
	.zero		1024


//--------------------- .nv.shared.nkd2_i16       --------------------------
	.section	.nv.shared.nkd2_i16,"aw",@nobits
	.sectionflags	@""
	.align	16
	.zero		1024


//--------------------- .nv.shared.nkd_i16        --------------------------
	.section	.nv.shared.nkd_i16,"aw",@nobits
	.sectionflags	@""
	.align	16
	.zero		1024


//--------------------- .nv.shared.contiguous_reduce2_i16 --------------------------
	.section	.nv.shared.contiguous_reduce2_i16,"aw",@nobits
	.sectionflags	@""
	.align	16
	.zero		1024


//--------------------- .nv.shared.uncontiguous_reduce_i16 --------------------------
	.section	.nv.shared.uncontiguous_reduce_i16,"aw",@nobits
	.sectionflags	@""
	.align	16
	.zero		1024


//--------------------- .nv.shared.contiguous_reduce_i16 --------------------------
	.section	.nv.shared.contiguous_reduce_i16,"aw",@nobits
	.sectionflags	@""
	.align	16
	.zero		1024


//--------------------- .nv.shared.nkd2_i8        --------------------------
	.section	.nv.shared.nkd2_i8,"aw",@nobits
	.sectionflags	@""
	.align	16
	.zero		1024


//--------------------- .nv.shared.nkd_i8         --------------------------
	.section	.nv.shared.nkd_i8,"aw",@nobits
	.sectionflags	@""
	.align	16
	.zero		1024


//--------------------- .nv.shared.contiguous_reduce2_i8 --------------------------
	.section	.nv.shared.contiguous_reduce2_i8,"aw",@nobits
	.sectionflags	@""
	.align	16
	.zero		1024


//--------------------- .nv.shared.uncontiguous_reduce_i8 --------------------------
	.section	.nv.shared.uncontiguous_reduce_i8,"aw",@nobits
	.sectionflags	@""
	.align	16
	.zero		1024


//--------------------- .nv.shared.contiguous_reduce_i8 --------------------------
	.section	.nv.shared.contiguous_reduce_i8,"aw",@nobits
	.sectionflags	@""
	.align	16
	.zero		1024


//--------------------- .nv.shared.nkd2_bool      --------------------------
	.section	.nv.shared.nkd2_bool,"aw",@nobits
	.sectionflags	@""
	.align	16
	.zero		1024


//--------------------- .nv.shared.nkd_bool       --------------------------
	.section	.nv.shared.nkd_bool,"aw",@nobits
	.sectionflags	@""
	.align	16
	.zero		1024


//--------------------- .nv.shared.contiguous_reduce2_bool --------------------------
	.section	.nv.shared.contiguous_reduce2_bool,"aw",@nobits
	.sectionflags	@""
	.align	16
	.zero		1024


//--------------------- .nv.shared.uncontiguous_reduce_bool --------------------------
	.section	.nv.shared.uncontiguous_reduce_bool,"aw",@nobits
	.sectionflags	@""
	.align	16
	.zero		1024


//--------------------- .nv.shared.contiguous_reduce_bool --------------------------
	.section	.nv.shared.contiguous_reduce_bool,"aw",@nobits
	.sectionflags	@""
	.align	16
	.zero		1024


//--------------------- .nv.constant0.nkd2_bf16   --------------------------
	.section	.nv.constant0.nkd2_bf16,"a",@progbits
	.sectionflags	@""
	.align	4
.nv.constant0.nkd2_bf16:
	.zero		960


//--------------------- .nv.constant0.nkd_bf16    --------------------------
	.section	.nv.constant0.nkd_bf16,"a",@progbits
	.sectionflags	@""
	.align	4
.nv.constant0.nkd_bf16:
	.zero		976


//--------------------- .nv.constant0.contiguous_reduce2_bf16 --------------------------
	.section	.nv.constant0.contiguous_reduce2_bf16,"a",@progbits
	.sectionflags	@""
	.align	4
.nv.constant0.contiguous_reduce2_bf16:
	.zero		928


//--------------------- .nv.constant0.uncontiguous_reduce_bf16 --------------------------
	.section	.nv.constant0.uncontiguous_reduce_bf16,"a",@progbits
	.sectionflags	@""
	.align	4
.nv.constant0.uncontiguous_reduce_bf16:
	.zero		952


//--------------------- .nv.constant0.contiguous_reduce_bf16 --------------------------
	.section	.nv.constant0.contiguous_reduce_bf16,"a",@progbits
	.sectionflags	@""
	.align	4
.nv.constant0.contiguous_reduce_bf16:
	.zero		928


//--------------------- .nv.constant0.nkd2_f16    --------------------------
	.section	.nv.constant0.nkd2_f16,"a",@progbits
	.sectionflags	@""
	.align	4
.nv.constant0.nkd2_f16:
	.zero		960


//--------------------- .nv.constant0.nkd_f16     --------------------------
	.section	.nv.constant0.nkd_f16,"a",@progbits
	.sectionflags	@""
	.align	4
.nv.constant0.nkd_f16:
	.zero		976


//--------------------- .nv.constant0.contiguous_reduce2_f16 --------------------------
	.section	.nv.constant0.contiguous_reduce2_f16,"a",@progbits
	.sectionflags	@""
	.align	4
.nv.constant0.contiguous_reduce2_f16:
	.zero		928


//--------------------- .nv.constant0.uncontiguous_reduce_f16 --------------------------
	.section	.nv.constant0.uncontiguous_reduce_f16,"a",@progbits
	.sectionflags	@""
	.align	4
.nv.constant0.uncontiguous_reduce_f16:
	.zero		952


//--------------------- .nv.constant0.contiguous_reduce_f16 --------------------------
	.section	.nv.constant0.contiguous_reduce_f16,"a",@progbits
	.sectionflags	@""
	.align	4
.nv.constant0.contiguous_reduce_f16:
	.zero		928


//--------------------- .nv.constant0.nkd2_f64    --------------------------
	.section	.nv.constant0.nkd2_f64,"a",@progbits
	.sectionflags	@""
	.align	4
.nv.constant0.nkd2_f64:
	.zero		960


//--------------------- .nv.constant0.nkd_f64     --------------------------
	.section	.nv.constant0.nkd_f64,"a",@progbits
	.sectionflags	@""
	.align	4
.nv.constant0.nkd_f64:
	.zero		976


//--------------------- .nv.constant0.contiguous_reduce2_f64 --------------------------
	.section	.nv.constant0.contiguous_reduce2_f64,"a",@progbits
	.sectionflags	@""
	.align	4
.nv.constant0.contiguous_reduce2_f64:
	.zero		928


//--------------------- .nv.constant0.uncontiguous_reduce_f64 --------------------------
	.section	.nv.constant0.uncontiguous_reduce_f64,"a",@progbits
	.sectionflags	@""
	.align	4
.nv.constant0.uncontiguous_reduce_f64:
	.zero		952


//--------------------- .nv.constant0.contiguous_reduce_f64 --------------------------
	.section	.nv.constant0.contiguous_reduce_f64,"a",@progbits
	.sectionflags	@""
	.align	4
.nv.constant0.contiguous_reduce_f64:
	.zero		928


//--------------------- .nv.constant0.nkd2_f32    --------------------------
	.section	.nv.constant0.nkd2_f32,"a",@progbits
	.sectionflags	@""
	.align	4
.nv.constant0.nkd2_f32:
	.zero		960


//--------------------- .nv.constant0.nkd_f32     --------------------------
	.section	.nv.constant0.nkd_f32,"a",@progbits
	.sectionflags	@""
	.align	4
.nv.constant0.nkd_f32:
	.zero		976


//--------------------- .nv.constant0.contiguous_reduce2_f32 --------------------------
	.section	.nv.constant0.contiguous_reduce2_f32,"a",@progbits
	.sectionflags	@""
	.align	4
.nv.constant0.contiguous_reduce2_f32:
	.zero		928


//--------------------- .nv.constant0.uncontiguous_reduce_f32 --------------------------
	.section	.nv.constant0.uncontiguous_reduce_f32,"a",@progbits
	.sectionflags	@""
	.align	4
.nv.constant0.uncontiguous_reduce_f32:
	.zero		952


//--------------------- .nv.constant0.contiguous_reduce_f32 --------------------------
	.section	.nv.constant0.contiguous_reduce_f32,"a",@progbits
	.sectionflags	@""
	.align	4
.nv.constant0.contiguous_reduce_f32:
	.zero		928


//--------------------- .nv.constant0.nkd2_u64    --------------------------
	.section	.nv.constant0.nkd2_u64,"a",@progbits
	.sectionflags	@""
	.align	4
.nv.constant0.nkd2_u64:
	.zero		960


//--------------------- .nv.constant0.nkd_u64     --------------------------
	.section	.nv.constant0.nkd_u64,"a",@progbits
	.sectionflags	@""
	.align	4
.nv.constant0.nkd_u64:
	.zero		976


//--------------------- .nv.constant0.contiguous_reduce2_u64 --------------------------
	.section	.nv.constant0.contiguous_reduce2_u64,"a",@progbits
	.sectionflags	@""
	.align	4
.nv.constant0.contiguous_reduce2_u64:
	.zero		928


//--------------------- .nv.constant0.uncontiguous_reduce_u64 --------------------------
	.section	.nv.constant0.uncontiguous_reduce_u64,"a",@progbits
	.sectionflags	@""
	.align	4
.nv.constant0.uncontiguous_reduce_u64:
	.zero		952


//--------------------- .nv.constant0.contiguous_reduce_u64 --------------------------
	.section	.nv.constant0.contiguous_reduce_u64,"a",@progbits
	.sectionflags	@""
	.align	4
.nv.constant0.contiguous_reduce_u64:
	.zero		928


//--------------------- .nv.constant0.nkd2_u32    --------------------------
	.section	.nv.constant0.nkd2_u32,"a",@progbits
	.sectionflags	@""
	.align	4
.nv.constant0.nkd2_u32:
	.zero		960


//--------------------- .nv.constant0.nkd_u32     --------------------------
	.section	.nv.constant0.nkd_u32,"a",@progbits
	.sectionflags	@""
	.align	4
.nv.constant0.nkd_u32:
	.zero		976


//--------------------- .nv.constant0.contiguous_reduce2_u32 --------------------------
	.section	.nv.constant0.contiguous_reduce2_u32,"a",@progbits
	.sectionflags	@""
	.align	4
.nv.constant0.contiguous_reduce2_u32:
	.zero		928


//--------------------- .nv.constant0.uncontiguous_reduce_u32 --------------------------
	.section	.nv.constant0.uncontiguous_reduce_u32,"a",@progbits
	.sectionflags	@""
	.align	4
.nv.constant0.uncontiguous_reduce_u32:
	.zero		952


//--------------------- .nv.constant0.contiguous_reduce_u32 --------------------------
	.section	.nv.constant0.contiguous_reduce_u32,"a",@progbits
	.sectionflags	@""
	.align	4
.nv.constant0.contiguous_reduce_u32:
	.zero		928


//--------------------- .nv.constant0.nkd2_u16    --------------------------
	.section	.nv.constant0.nkd2_u16,"a",@progbits
	.sectionflags	@""
	.align	4
.nv.constant0.nkd2_u16:
	.zero		960


//--------------------- .nv.constant0.nkd_u16     --------------------------
	.section	.nv.constant0.nkd_u16,"a",@progbits
	.sectionflags	@""
	.align	4
.nv.constant0.nkd_u16:
	.zero		976


//--------------------- .nv.constant0.contiguous_reduce2_u16 --------------------------
	.section	.nv.constant0.contiguous_reduce2_u16,"a",@progbits
	.sectionflags	@""
	.align	4
.nv.constant0.contiguous_reduce2_u16:
	.zero		928


//--------------------- .nv.constant0.uncontiguous_reduce_u16 --------------------------
	.section	.nv.constant0.uncontiguous_reduce_u16,"a",@progbits
	.sectionflags	@""
	.align	4
.nv.constant0.uncontiguous_reduce_u16:
	.zero		952


//--------------------- .nv.constant0.contiguous_reduce_u16 --------------------------
	.section	.nv.constant0.contiguous_reduce_u16,"a",@progbits
	.sectionflags	@""
	.align	4
.nv.constant0.contiguous_reduce_u16:
	.zero		928


//--------------------- .nv.constant0.nkd2_u8     --------------------------
	.section	.nv.constant0.nkd2_u8,"a",@progbits
	.sectionflags	@""
	.align	4
.nv.constant0.nkd2_u8:
	.zero		960


//--------------------- .nv.constant0.nkd_u8      --------------------------
	.section	.nv.constant0.nkd_u8,"a",@progbits
	.sectionflags	@""
	.align	4
.nv.constant0.nkd_u8:
	.zero		976


//--------------------- .nv.constant0.contiguous_reduce2_u8 --------------------------
	.section	.nv.constant0.contiguous_reduce2_u8,"a",@progbits
	.sectionflags	@""
	.align	4
.nv.constant0.contiguous_reduce2_u8:
	.zero		928


//--------------------- .nv.constant0.uncontiguous_reduce_u8 --------------------------
	.section	.nv.constant0.uncontiguous_reduce_u8,"a",@progbits
	.sectionflags	@""
	.align	4
.nv.constant0.uncontiguous_reduce_u8:
	.zero		952


//--------------------- .nv.constant0.contiguous_reduce_u8 --------------------------
	.section	.nv.constant0.contiguous_reduce_u8,"a",@progbits
	.sectionflags	@""
	.align	4
.nv.constant0.contiguous_reduce_u8:
	.zero		928


//--------------------- .nv.constant0.nkd2_i64    --------------------------
	.section	.nv.constant0.nkd2_i64,"a",@progbits
	.sectionflags	@""
	.align	4
.nv.constant0.nkd2_i64:
	.zero		960


//--------------------- .nv.constant0.nkd_i64     --------------------------
	.section	.nv.constant0.nkd_i64,"a",@progbits
	.sectionflags	@""
	.align	4
.nv.constant0.nkd_i64:
	.zero		976


//--------------------- .nv.constant0.contiguous_reduce2_i64 --------------------------
	.section	.nv.constant0.contiguous_reduce2_i64,"a",@progbits
	.sectionflags	@""
	.align	4
.nv.constant0.contiguous_reduce2_i64:
	.zero		928


//--------------------- .nv.constant0.uncontiguous_reduce_i64 --------------------------
	.section	.nv.constant0.uncontiguous_reduce_i64,"a",@progbits
	.sectionflags	@""
	.align	4
.nv.constant0.uncontiguous_reduce_i64:
	.zero		952


//--------------------- .nv.constant0.contiguous_reduce_i64 --------------------------
	.section	.nv.constant0.contiguous_reduce_i64,"a",@progbits
	.sectionflags	@""
	.align	4
.nv.constant0.contiguous_reduce_i64:
	.zero		928


//--------------------- .nv.constant0.nkd2_i32    --------------------------
	.section	.nv.constant0.nkd2_i32,"a",@progbits
	.sectionflags	@""
	.align	4
.nv.constant0.nkd2_i32:
	.zero		960


//--------------------- .nv.constant0.nkd_i32     --------------------------
	.section	.nv.constant0.nkd_i32,"a",@progbits
	.sectionflags	@""
	.align	4
.nv.constant0.nkd_i32:
	.zero		976


//--------------------- .nv.constant0.contiguous_reduce2_i32 --------------------------
	.section	.nv.constant0.contiguous_reduce2_i32,"a",@progbits
	.sectionflags	@""
	.align	4
.nv.constant0.contiguous_reduce2_i32:
	.zero		928


//--------------------- .nv.constant0.uncontiguous_reduce_i32 --------------------------
	.section	.nv.constant0.uncontiguous_reduce_i32,"a",@progbits
	.sectionflags	@""
	.align	4
.nv.constant0.uncontiguous_reduce_i32:
	.zero		952


//--------------------- .nv.constant0.contiguous_reduce_i32 --------------------------
	.section	.nv.constant0.contiguous_reduce_i32,"a",@progbits
	.sectionflags	@""
	.align	4
.nv.constant0.contiguous_reduce_i32:
	.zero		928


//--------------------- .nv.constant0.nkd2_i16    --------------------------
	.section	.nv.constant0.nkd2_i16,"a",@progbits
	.sectionflags	@""
	.align	4
.nv.constant0.nkd2_i16:
	.zero		960


//--------------------- .nv.constant0.nkd_i16     --------------------------
	.section	.nv.constant0.nkd_i16,"a",@progbits
	.sectionflags	@""
	.align	4
.nv.constant0.nkd_i16:
	.zero		976


//--------------------- .nv.constant0.contiguous_reduce2_i16 --------------------------
	.section	.nv.constant0.contiguous_reduce2_i16,"a",@progbits
	.sectionflags	@""
	.align	4
.nv.constant0.contiguous_reduce2_i16:
	.zero		928


//--------------------- .nv.constant0.uncontiguous_reduce_i16 --------------------------
	.section	.nv.constant0.uncontiguous_reduce_i16,"a",@progbits
	.sectionflags	@""
	.align	4
.nv.constant0.uncontiguous_reduce_i16:
	.zero		952


//--------------------- .nv.constant0.contiguous_reduce_i16 --------------------------
	.section	.nv.constant0.contiguous_reduce_i16,"a",@progbits
	.sectionflags	@""
	.align	4
.nv.constant0.contiguous_reduce_i16:
	.zero		928


//--------------------- .nv.constant0.nkd2_i8     --------------------------
	.section	.nv.constant0.nkd2_i8,"a",@progbits
	.sectionflags	@""
	.align	4
.nv.constant0.nkd2_i8:
	.zero		960


//--------------------- .nv.constant0.nkd_i8      --------------------------
	.section	.nv.constant0.nkd_i8,"a",@progbits
	.sectionflags	@""
	.align	4
.nv.constant0.nkd_i8:
	.zero		976


//--------------------- .nv.constant0.contiguous_reduce2_i8 --------------------------
	.section	.nv.constant0.contiguous_reduce2_i8,"a",@progbits
	.sectionflags	@""
	.align	4
.nv.constant0.contiguous_reduce2_i8:
	.zero		928


//--------------------- .nv.constant0.uncontiguous_reduce_i8 --------------------------
	.section	.nv.constant0.uncontiguous_reduce_i8,"a",@progbits
	.sectionflags	@""
	.align	4
.nv.constant0.uncontiguous_reduce_i8:
	.zero		952


//--------------------- .nv.constant0.contiguous_reduce_i8 --------------------------
	.section	.nv.constant0.contiguous_reduce_i8,"a",@progbits
	.sectionflags	@""
	.align	4
.nv.constant0.contiguous_reduce_i8:
	.zero		928


//--------------------- .nv.constant0.nkd2_bool   --------------------------
	.section	.nv.constant0.nkd2_bool,"a",@progbits
	.sectionflags	@""
	.align	4
.nv.constant0.nkd2_bool:
	.zero		960


//--------------------- .nv.constant0.nkd_bool    --------------------------
	.section	.nv.constant0.nkd_bool,"a",@progbits
	.sectionflags	@""
	.align	4
.nv.constant0.nkd_bool:
	.zero		976


//--------------------- .nv.constant0.contiguous_reduce2_bool --------------------------
	.section	.nv.constant0.contiguous_reduce2_bool,"a",@progbits
	.sectionflags	@""
	.align	4
.nv.constant0.contiguous_reduce2_bool:
	.zero		928


//--------------------- .nv.constant0.uncontiguous_reduce_bool --------------------------
	.section	.nv.constant0.uncontiguous_reduce_bool,"a",@progbits
	.sectionflags	@""
	.align	4
.nv.constant0.uncontiguous_reduce_bool:
	.zero		952


//--------------------- .nv.constant0.contiguous_reduce_bool --------------------------
	.section	.nv.constant0.contiguous_reduce_bool,"a",@progbits
	.sectionflags	@""
	.align	4
.nv.constant0.contiguous_reduce_bool:
	.zero		928


//--------------------- SYMBOLS --------------------------

	.type		.nv.reservedSmem.offset0,@object
	.size		.nv.reservedSmem.offset0,0x4
	.type		.nv.reservedSmem.cap,@object
	.size		.nv.reservedSmem.cap,0x4
